def matmul_kernel(
    a_ptr,
    b_ptr,
    c_ptr,
    M,
    N,
    K,
    stride_am,
    stride_ak,
    stride_bk,
    stride_bn,
    stride_cm,
    stride_cn,
    BLOCK_M: tl.constexpr,
    BLOCK_N: tl.constexpr,
    BLOCK_K: tl.constexpr,
    GROUP_M: tl.constexpr,
):
    pid = tl.program_id(axis=0)
    num_pid_m = tl.cdiv(M, BLOCK_M)
    num_pid_n = tl.cdiv(N, BLOCK_N)
    num_pid_in_group = GROUP_M * num_pid_n
    group_id = pid // num_pid_in_group
    first_pid_m = group_id * GROUP_M
    group_size_m = min(num_pid_m - first_pid_m, GROUP_M)
    pid_m = first_pid_m + ((pid % num_pid_in_group) % group_size_m)
    pid_n = (pid % num_pid_in_group) // group_size_m

    offs_am = (pid_m * BLOCK_M + tl.arange(0, BLOCK_M)) % M
    offs_bn = (pid_n * BLOCK_N + tl.arange(0, BLOCK_N)) % N
    offs_k = tl.arange(0, BLOCK_K)
    a_ptrs = a_ptr + offs_am[:, None] * stride_am + offs_k[None, :] * stride_ak
    b_ptrs = b_ptr + offs_k[:, None] * stride_bk + offs_bn[None, :] * stride_bn

    acc = tl.zeros((BLOCK_M, BLOCK_N), dtype=tl.float32)
    for kk in range(0, tl.cdiv(K, BLOCK_K)):
        a = tl.load(a_ptrs, mask=offs_k[None, :] < K - kk * BLOCK_K, other=0.0)
        b = tl.load(b_ptrs, mask=offs_k[:, None] < K - kk * BLOCK_K, other=0.0)
        acc = tl.dot(a, b, acc)
        a_ptrs += BLOCK_K * stride_ak
        b_ptrs += BLOCK_K * stride_bk

    c = acc.to(c_ptr.dtype.element_ty)
    offs_cm = pid_m * BLOCK_M + tl.arange(0, BLOCK_M)
    offs_cn = pid_n * BLOCK_N + tl.arange(0, BLOCK_N)
    c_ptrs = c_ptr + offs_cm[:, None] * stride_cm + offs_cn[None, :] * stride_cn
    mask = (offs_cm[:, None] < M) & (offs_cn[None, :] < N)
    tl.store(c_ptrs, c, mask=mask)

# config = {"BLOCK_K": 32, "BLOCK_M": 256, "BLOCK_N": 64, "GROUP_M": 8, "arch": "sm_80", "dtype": "fp16", "num_ctas": 1, "num_stages": 3, "num_warps": 1}
# arch = sm_80


// ===== COMPILED SASS (sm_80) =====

	.target	sm_80

	.elftype	@"ET_EXEC"


//--------------------- .note.nv.tkinfo           --------------------------
	.section	.note.nv.tkinfo,"",@"SHT_NOTE"
	.sectionflags	@"SHF_NOTE_NV_TKINFO"
	.tkinfo
        /*0018*/ 	.word	0x00000002
        /*0030*/ 	.string	""
        /*0030*/ 	.string	"ptxas"
        /*0030*/ 	.string	"Cuda compilation tools, release 13.0, V13.0.88"
        /*0030*/ 	.string	"Build cuda_13.0.r13.0/compiler.36424714_0"
        /*0030*/ 	.string	"-v  -suppress-debug-info  -lineinfo  -arch sm_80 "



//--------------------- .note.nv.cuinfo           --------------------------
	.section	.note.nv.cuinfo,"",@"SHT_NOTE"
	.sectionflags	@"SHF_NOTE_NV_CUINFO"
        /*0018*/ 	.short	0x0002
        /*001a*/ 	.short	0x0050
        /*001c*/ 	.short	0x0082
	.zero		2


//--------------------- .nv.info                  --------------------------
	.section	.nv.info,"",@"SHT_CUDA_INFO"
	.align	4


	//----- nvinfo : EIATTR_REGCOUNT
	.align		4
        /*0000*/ 	.byte	0x04, 0x2f
        /*0002*/ 	.short	(.L_1 - .L_0)
	.align		4
.L_0:
        /*0004*/ 	.word	index@(matmul_kernel)
        /*0008*/ 	.word	0x00000040


	//----- nvinfo : EIATTR_FRAME_SIZE
	.align		4
.L_1:
        /*000c*/ 	.byte	0x04, 0x11
        /*000e*/ 	.short	(.L_3 - .L_2)
	.align		4
.L_2:
        /*0010*/ 	.word	index@(matmul_kernel)
        /*0014*/ 	.word	0x000022b0


	//----- nvinfo : EIATTR_MIN_STACK_SIZE
	.align		4
.L_3:
        /*0018*/ 	.byte	0x04, 0x12
        /*001a*/ 	.short	(.L_5 - .L_4)
	.align		4
.L_4:
        /*001c*/ 	.word	index@(matmul_kernel)
        /*0020*/ 	.word	0x000022b0
.L_5:


//--------------------- .nv.info.matmul_kernel    --------------------------
	.section	.nv.info.matmul_kernel,"",@"SHT_CUDA_INFO"
	.sectionflags	@""
	.align	4


	//----- nvinfo : EIATTR_CUDA_API_VERSION
	.align		4
        /*0000*/ 	.byte	0x04, 0x37
        /*0002*/ 	.short	(.L_7 - .L_6)
.L_6:
        /*0004*/ 	.word	0x00000082


	//----- nvinfo : EIATTR_SW2861232_WAR
	.align		4
.L_7:
        /*0008*/ 	.byte	0x01, 0x35
	.zero		2


	//----- nvinfo : EIATTR_PARAM_CBANK
	.align		4
        /*000c*/ 	.byte	0x04, 0x0a
        /*000e*/ 	.short	(.L_9 - .L_8)
	.align		4
.L_8:
        /*0010*/ 	.word	index@(.nv.constant0.matmul_kernel)
        /*0014*/ 	.short	0x0160
        /*0016*/ 	.short	0x0050


	//----- nvinfo : EIATTR_CBANK_PARAM_SIZE
	.align		4
.L_9:
        /*0018*/ 	.byte	0x03, 0x19
        /*001a*/ 	.short	0x0050


	//----- nvinfo : EIATTR_KPARAM_INFO
	.align		4
        /*001c*/ 	.byte	0x04, 0x17
        /*001e*/ 	.short	(.L_11 - .L_10)
.L_10:
        /*0020*/ 	.word	0x00000000
        /*0024*/ 	.short	0x000d
        /*0026*/ 	.short	0x0048
        /*0028*/ 	.byte	0x00, 0xf4, 0x21, 0x00


	//----- nvinfo : EIATTR_KPARAM_INFO
	.align		4
.L_11:
        /*002c*/ 	.byte	0x04, 0x17
        /*002e*/ 	.short	(.L_13 - .L_12)
.L_12:
        /*0030*/ 	.word	0x00000000
        /*0034*/ 	.short	0x000c
        /*0036*/ 	.short	0x0040
        /*0038*/ 	.byte	0x00, 0xf4, 0x21, 0x00


	//----- nvinfo : EIATTR_KPARAM_INFO
	.align		4
.L_13:
        /*003c*/ 	.byte	0x04, 0x17
        /*003e*/ 	.short	(.L_15 - .L_14)
.L_14:
        /*0040*/ 	.word	0x00000000
        /*0044*/ 	.short	0x000b
        /*0046*/ 	.short	0x0038
        /*0048*/ 	.byte	0x00, 0xf0, 0x11, 0x00


	//----- nvinfo : EIATTR_KPARAM_INFO
	.align		4
.L_15:
        /*004c*/ 	.byte	0x04, 0x17
        /*004e*/ 	.short	(.L_17 - .L_16)
.L_16:
        /*0050*/ 	.word	0x00000000
        /*0054*/ 	.short	0x000a
        /*0056*/ 	.short	0x0034
        /*0058*/ 	.byte	0x00, 0xf0, 0x11, 0x00


	//----- nvinfo : EIATTR_KPARAM_INFO
	.align		4
.L_17:
        /*005c*/ 	.byte	0x04, 0x17
        /*005e*/ 	.short	(.L_19 - .L_18)
.L_18:
        /*0060*/ 	.word	0x00000000
        /*0064*/ 	.short	0x0009
        /*0066*/ 	.short	0x0030
        /*0068*/ 	.byte	0x00, 0xf0, 0x11, 0x00


	//----- nvinfo : EIATTR_KPARAM_INFO
	.align		4
.L_19:
        /*006c*/ 	.byte	0x04, 0x17
        /*006e*/ 	.short	(.L_21 - .L_20)
.L_20:
        /*0070*/ 	.word	0x00000000
        /*0074*/ 	.short	0x0008
        /*0076*/ 	.short	0x002c
        /*0078*/ 	.byte	0x00, 0xf0, 0x11, 0x00


	//----- nvinfo : EIATTR_KPARAM_INFO
	.align		4
.L_21:
        /*007c*/ 	.byte	0x04, 0x17
        /*007e*/ 	.short	(.L_23 - .L_22)
.L_22:
        /*0080*/ 	.word	0x00000000
        /*0084*/ 	.short	0x0007
        /*0086*/ 	.short	0x0028
        /*0088*/ 	.byte	0x00, 0xf0, 0x11, 0x00


	//----- nvinfo : EIATTR_KPARAM_INFO
	.align		4
.L_23:
        /*008c*/ 	.byte	0x04, 0x17
        /*008e*/ 	.short	(.L_25 - .L_24)
.L_24:
        /*0090*/ 	.word	0x00000000
        /*0094*/ 	.short	0x0006
        /*0096*/ 	.short	0x0024
        /*0098*/ 	.byte	0x00, 0xf0, 0x11, 0x00


	//----- nvinfo : EIATTR_KPARAM_INFO
	.align		4
.L_25:
        /*009c*/ 	.byte	0x04, 0x17
        /*009e*/ 	.short	(.L_27 - .L_26)
.L_26:
        /*00a0*/ 	.word	0x00000000
        /*00a4*/ 	.short	0x0005
        /*00a6*/ 	.short	0x0020
        /*00a8*/ 	.byte	0x00, 0xf0, 0x11, 0x00


	//----- nvinfo : EIATTR_KPARAM_INFO
	.align		4
.L_27:
        /*00ac*/ 	.byte	0x04, 0x17
        /*00ae*/ 	.short	(.L_29 - .L_28)
.L_28:
        /*00b0*/ 	.word	0x00000000
        /*00b4*/ 	.short	0x0004
        /*00b6*/ 	.short	0x001c
        /*00b8*/ 	.byte	0x00, 0xf0, 0x11, 0x00


	//----- nvinfo : EIATTR_KPARAM_INFO
	.align		4
.L_29:
        /*00bc*/ 	.byte	0x04, 0x17
        /*00be*/ 	.short	(.L_31 - .L_30)
.L_30:
        /*00c0*/ 	.word	0x00000000
        /*00c4*/ 	.short	0x0003
        /*00c6*/ 	.short	0x0018
        /*00c8*/ 	.byte	0x00, 0xf0, 0x11, 0x00


	//----- nvinfo : EIATTR_KPARAM_INFO
	.align		4
.L_31:
        /*00cc*/ 	.byte	0x04, 0x17
        /*00ce*/ 	.short	(.L_33 - .L_32)
.L_32:
        /*00d0*/ 	.word	0x00000000
        /*00d4*/ 	.short	0x0002
        /*00d6*/ 	.short	0x0010
        /*00d8*/ 	.byte	0x00, 0xf4, 0x21, 0x00


	//----- nvinfo : EIATTR_KPARAM_INFO
	.align		4
.L_33:
        /*00dc*/ 	.byte	0x04, 0x17
        /*00de*/ 	.short	(.L_35 - .L_34)
.L_34:
        /*00e0*/ 	.word	0x00000000
        /*00e4*/ 	.short	0x0001
        /*00e6*/ 	.short	0x0008
        /*00e8*/ 	.byte	0x00, 0xf4, 0x21, 0x00


	//----- nvinfo : EIATTR_KPARAM_INFO
	.align		4
.L_35:
        /*00ec*/ 	.byte	0x04, 0x17
        /*00ee*/ 	.short	(.L_37 - .L_36)
.L_36:
        /*00f0*/ 	.word	0x00000000
        /*00f4*/ 	.short	0x0000
        /*00f6*/ 	.short	0x0000
        /*00f8*/ 	.byte	0x00, 0xf4, 0x21, 0x00


	//----- nvinfo : EIATTR_MAXREG_COUNT
	.align		4
.L_37:
        /*00fc*/ 	.byte	0x03, 0x1b
        /*00fe*/ 	.short	0x00ff


	//----- nvinfo : EIATTR_NUM_BARRIERS
	.align		4
        /*0100*/ 	.byte	0x02, 0x4c
        /*0102*/ 	.byte	0x01
	.zero		1


	//----- nvinfo : EIATTR_ANNOTATIONS
	.align		4
        /*0104*/ 	.byte	0x04, 0x55
        /*0106*/ 	.short	(.L_39 - .L_38)


	//   ....[0]....
.L_38:
        /*0108*/ 	.word	0x00000001
        /*010c*/ 	.byte	0x10, 0x05, 0x00, 0x00, 0x01, 0x00, 0x00, 0x00, 0x50, 0x05, 0x00, 0x00, 0x01, 0x00, 0x00, 0x00
        /* <DEDUP_REMOVED lines=3879> */
        /*f38c*/ 	.byte	0x30, 0xa4, 0x03, 0x00, 0x01, 0x00, 0x00, 0x00, 0x80, 0xa4, 0x03, 0x00


	//----- nvinfo : EIATTR_MERCURY_ISA_VERSION
	.align		4
.L_39:
        /*f398*/ 	.byte	0x03, 0x5f
        /*f39a*/ 	.short	0x0000


	//----- nvinfo : EIATTR_COOP_GROUP_MASK_REGIDS
	.align		4
        /*f39c*/ 	.byte	0x04, 0x29
        /*f39e*/ 	.short	(.L_41 - .L_40)


	//   ....[0]....
.L_40:
        /*f3a0*/ 	.word	0xffffffff


	//   ....[1]....
        /*f3a4*/ 	.word	0xffffffff


	//   ....[2]....
        /*f3a8*/ 	.word	0xffffffff


	//   ....[3]....
        /*f3ac*/ 	.word	0xffffffff


	//   ....[4]....
        /*f3b0*/ 	.word	0xffffffff


	//   ....[5]....
        /*f3b4*/ 	.word	0xffffffff


	//   ....[6]....
        /*f3b8*/ 	.word	0xffffffff


	//   ....[7]....
        /*f3bc*/ 	.word	0xffffffff


	//   ....[8]....
        /*f3c0*/ 	.word	0xffffffff


	//   ....[9]....
        /*f3c4*/ 	.word	0xffffffff


	//   ....[10]....
        /*f3c8*/ 	.word	0xffffffff


	//   ....[11]....
        /*f3cc*/ 	.word	0xffffffff


	//   ....[12]....
        /*f3d0*/ 	.word	0xffffffff


	//   ....[13]....
        /*f3d4*/ 	.word	0xffffffff


	//   ....[14]....
        /*f3d8*/ 	.word	0xffffffff


	//   ....[15]....
        /*f3dc*/ 	.word	0xffffffff


	//   ....[16]....
        /*f3e0*/ 	.word	0xffffffff


	//   ....[17]....
        /*f3e4*/ 	.word	0xffffffff


	//   ....[18]....
        /*f3e8*/ 	.word	0xffffffff


	//   ....[19]....
        /*f3ec*/ 	.word	0xffffffff


	//   ....[20]....
        /*f3f0*/ 	.word	0xffffffff


	//   ....[21]....
        /*f3f4*/ 	.word	0xffffffff


	//   ....[22]....
        /*f3f8*/ 	.word	0xffffffff


	//   ....[23]....
        /*f3fc*/ 	.word	0xffffffff


	//   ....[24]....
        /*f400*/ 	.word	0xffffffff


	//   ....[25]....
        /*f404*/ 	.word	0xffffffff


	//   ....[26]....
        /*f408*/ 	.word	0xffffffff


	//   ....[27]....
        /*f40c*/ 	.word	0xffffffff


	//   ....[28]....
        /*f410*/ 	.word	0xffffffff


	//   ....[29]....
        /*f414*/ 	.word	0xffffffff


	//   ....[30]....
        /*f418*/ 	.word	0xffffffff


	//----- nvinfo : EIATTR_COOP_GROUP_INSTR_OFFSETS
	.align		4
.L_41:
        /*f41c*/ 	.byte	0x04, 0x28
        /*f41e*/ 	.short	(.L_43 - .L_42)


	//   ....[0]....
.L_42:
        /*f420*/ 	.word	0x0002fcc0


	//   ....[1]....
        /*f424*/ 	.word	0x0002fe80


	//   ....[2]....
        /*f428*/ 	.word	0x0002fed0


	//   ....[3]....
        /*f42c*/ 	.word	0x0002ff40


	//   ....[4]....
        /*f430*/ 	.word	0x0002ff90


	//   ....[5]....
        /*f434*/ 	.word	0x000300a0


	//   ....[6]....
        /*f438*/ 	.word	0x00030160


	//   ....[7]....
        /*f43c*/ 	.word	0x00030500


	//   ....[8]....
        /*f440*/ 	.word	0x00030570


	//   ....[9]....
        /*f444*/ 	.word	0x000305e0


	//   ....[10]....
        /*f448*/ 	.word	0x00030670


	//   ....[11]....
        /*f44c*/ 	.word	0x00030700


	//   ....[12]....
        /*f450*/ 	.word	0x00030770


	//   ....[13]....
        /*f454*/ 	.word	0x00030a90


	//   ....[14]....
        /*f458*/ 	.word	0x00030bf0


	//   ....[15]....
        /*f45c*/ 	.word	0x00030c40


	//   ....[16]....
        /*f460*/ 	.word	0x00030ca0


	//   ....[17]....
        /*f464*/ 	.word	0x00030d80


	//   ....[18]....
        /*f468*/ 	.word	0x00031170


	//   ....[19]....
        /*f46c*/ 	.word	0x00031220


	//   ....[20]....
        /*f470*/ 	.word	0x00031270


	//   ....[21]....
        /*f474*/ 	.word	0x00031300


	//   ....[22]....
        /*f478*/ 	.word	0x00031350


	//   ....[23]....
        /*f47c*/ 	.word	0x00031420


	//   ....[24]....
        /*f480*/ 	.word	0x000314b0


	//   ....[25]....
        /*f484*/ 	.word	0x000315c0


	//   ....[26]....
        /*f488*/ 	.word	0x00031910


	//   ....[27]....
        /*f48c*/ 	.word	0x00031a00


	//   ....[28]....
        /*f490*/ 	.word	0x00031a50


	//   ....[29]....
        /*f494*/ 	.word	0x00031b80


	//   ....[30]....
        /*f498*/ 	.word	0x00031d20


	//----- nvinfo : EIATTR_EXIT_INSTR_OFFSETS
	.align		4
.L_43:
        /*f49c*/ 	.byte	0x04, 0x1c
        /*f49e*/ 	.short	(.L_45 - .L_44)


	//   ....[0]....
.L_44:
        /*f4a0*/ 	.word	0x0003a790


	//   ....[1]....
        /*f4a4*/ 	.word	0x0003a7c0


	//----- nvinfo : EIATTR_REQNTID
	.align		4
.L_45:
        /*f4a8*/ 	.byte	0x04, 0x10
        /*f4aa*/ 	.short	(.L_47 - .L_46)
.L_46:
        /*f4ac*/ 	.word	0x00000020
        /*f4b0*/ 	.word	0x00000001
        /*f4b4*/ 	.word	0x00000001
.L_47:


//--------------------- .nv.callgraph             --------------------------
	.section	.nv.callgraph,"",@"SHT_CUDA_CALLGRAPH"
	.align	4
	.sectionentsize	8
	.align		4
        /*0000*/ 	.word	0x00000000
	.align		4
        /*0004*/ 	.word	0xffffffff
	.align		4
        /*0008*/ 	.word	0x00000000
	.align		4
        /*000c*/ 	.word	0xfffffffe
	.align		4
        /*0010*/ 	.word	0x00000000
	.align		4
        /*0014*/ 	.word	0xfffffffd
	.align		4
        /*0018*/ 	.word	0x00000000
	.align		4
        /*001c*/ 	.word	0xfffffffc


//--------------------- .nv.rel.action            --------------------------
	.section	.nv.rel.action,"",@"SHT_CUDA_RELOCINFO"
	.align	8
	.sectionentsize	8
        /*0000*/ 	.byte	0x73, 0x00, 0x00, 0x00, 0x00, 0x00, 0x00, 0x00, 0x00, 0x00, 0x00, 0x11, 0x25, 0x00, 0x05, 0x36


//--------------------- .nv.constant0.matmul_kernel --------------------------
	.section	.nv.constant0.matmul_kernel,"a",@progbits
	.sectionflags	@""
	.align	4
.nv.constant0.matmul_kernel:
	.zero		432


//--------------------- .text.matmul_kernel       --------------------------
	.section	.text.matmul_kernel,"ax",@progbits
	.sectioninfo	@"SHI_REGISTERS=64"
	.align	128
        .global         matmul_kernel
        .type           matmul_kernel,@function
        .size           matmul_kernel,(.L_x_5 - matmul_kernel)
        .other          matmul_kernel,@"STO_CUDA_ENTRY STV_DEFAULT"
matmul_kernel:
.text.matmul_kernel:
[----:B------:R-:W-:Y:S02]  /*0000*/  IMAD.MOV.U32 R1, RZ, RZ, c[0x0][0x28] ;  /* 0x00000a00ff017624 */ /* 0x000fe400078e00ff */
[----:B------:R-:W-:Y:S01]  /*0010*/  IMAD.MOV.U32 R0, RZ, RZ, c[0x0][0x17c] ;  /* 0x00005f00ff007624 */ /* 0x000fe200078e00ff */
[----:B------:R-:W0:Y:S01]  /*0020*/  S2R R5, SR_CTAID.X ;  /* 0x0000000000057919 */ /* 0x000e220000002500 */
[----:B------:R-:W-:Y:S01]  /*0030*/  IMAD.MOV.U32 R13, RZ, RZ, 0x1f ;  /* 0x0000001fff0d7424 */ /* 0x000fe200078e00ff */
[----:B------:R-:W-:Y:S01]  /*0040*/  IADD3 R1, R1, -0x22b0, RZ ;  /* 0xffffdd5001017810 */ /* 0x000fe20007ffe0ff */
[----:B------:R-:W-:Y:S01]  /*0050*/  ULDC.64 UR6, c[0x0][0x118] ;  /* 0x0000460000067ab9 */ /* 0x000fe20000000a00 */
[----:B------:R-:W-:Y:S01]  /*0060*/  IADD3 R0, R0, 0x3f, RZ ;  /* 0x0000003f00007810 */ /* 0x000fe20007ffe0ff */
[----:B------:R-:W1:Y:S03]  /*0070*/  S2R R12, SR_TID.X ;  /* 0x00000000000c7919 */ /* 0x000e660000002100 */
[----:B------:R-:W-:-:S04]  /*0080*/  SHF.R.S32.HI R3, RZ, 0x1f, R0 ;  /* 0x0000001fff037819 */ /* 0x000fc80000011400 */
[----:B------:R-:W-:-:S04]  /*0090*/  LEA.HI R3, R3, R0, RZ, 0x6 ;  /* 0x0000000003037211 */ /* 0x000fc800078f30ff */
[----:B------:R-:W-:-:S05]  /*00a0*/  SHF.R.S32.HI R3, RZ, 0x6, R3 ;  /* 0x00000006ff037819 */ /* 0x000fca0000011403 */
[----:B------:R-:W-:Y:S01]  /*00b0*/  IMAD.SHL.U32 R4, R3, 0x8, RZ ;  /* 0x0000000803047824 */ /* 0x000fe200078e00ff */
[----:B0-----:R-:W-:-:S04]  /*00c0*/  IABS R8, R5 ;  /* 0x0000000500087213 */ /* 0x001fc80000000000 */
[-C--:B------:R-:W-:Y:S02]  /*00d0*/  IABS R7, R4.reuse ;  /* 0x0000000400077213 */ /* 0x080fe40000000000 */
[----:B------:R-:W-:Y:S02]  /*00e0*/  IABS R10, R4 ;  /* 0x00000004000a7213 */ /* 0x000fe40000000000 */
[----:B------:R-:W0:Y:S08]  /*00f0*/  I2F.RP R0, R7 ;  /* 0x0000000700007306 */ /* 0x000e300000209400 */
[----:B0-----:R-:W0:Y:S02]  /*0100*/  MUFU.RCP R0, R0 ;  /* 0x0000000000007308 */ /* 0x001e240000001000 */
[----:B0-----:R-:W-:Y:S01]  /*0110*/  IADD3 R2, R0, 0xffffffe, RZ ;  /* 0x0ffffffe00027810 */ /* 0x001fe20007ffe0ff */
[----:B------:R-:W-:-:S05]  /*0120*/  IMAD.MOV R0, RZ, RZ, -R10 ;  /* 0x000000ffff007224 */ /* 0x000fca00078e0a0a */
[----:B------:R0:W2:Y:S02]  /*0130*/  F2I.FTZ.U32.TRUNC.NTZ R3, R2 ;  /* 0x0000000200037305 */ /* 0x0000a4000021f000 */
[----:B0-----:R-:W-:Y:S02]  /*0140*/  IMAD.MOV.U32 R2, RZ, RZ, RZ ;  /* 0x000000ffff027224 */ /* 0x001fe400078e00ff */
[----:B--2---:R-:W-:-:S04]  /*0150*/  IMAD.MOV R6, RZ, RZ, -R3 ;  /* 0x000000ffff067224 */ /* 0x004fc800078e0a03 */
[----:B------:R-:W-:Y:S02]  /*0160*/  IMAD R9, R6, R7, RZ ;  /* 0x0000000706097224 */ /* 0x000fe400078e02ff */
[----:B------:R-:W-:Y:S02]  /*0170*/  IMAD.MOV.U32 R6, RZ, RZ, R8 ;  /* 0x000000ffff067224 */ /* 0x000fe400078e0008 */
[----:B------:R-:W-:-:S06]  /*0180*/  IMAD.HI.U32 R3, R3, R9, R2 ;  /* 0x0000000903037227 */ /* 0x000fcc00078e0002 */
[----:B------:R-:W-:-:S04]  /*0190*/  IMAD.HI.U32 R3, R3, R6, RZ ;  /* 0x0000000603037227 */ /* 0x000fc800078e00ff */
[----:B------:R-:W-:-:S05]  /*01a0*/  IMAD R0, R3, R0, R6 ;  /* 0x0000000003007224 */ /* 0x000fca00078e0206 */
[----:B------:R-:W-:-:S13]  /*01b0*/  ISETP.GT.U32.AND P1, PT, R7, R0, PT ;  /* 0x000000000700720c */ /* 0x000fda0003f24070 */
[----:B------:R-:W-:Y:S01]  /*01c0*/  @!P1 IMAD.IADD R0, R0, 0x1, -R7 ;  /* 0x0000000100009824 */ /* 0x000fe200078e0a07 */
[----:B------:R-:W-:Y:S02]  /*01d0*/  @!P1 IADD3 R3, R3, 0x1, RZ ;  /* 0x0000000103039810 */ /* 0x000fe40007ffe0ff */
[----:B------:R-:W-:Y:S02]  /*01e0*/  ISETP.NE.AND P1, PT, R4, RZ, PT ;  /* 0x000000ff0400720c */ /* 0x000fe40003f25270 */
[----:B------:R-:W-:Y:S02]  /*01f0*/  ISETP.GE.U32.AND P0, PT, R0, R7, PT ;  /* 0x000000070000720c */ /* 0x000fe40003f06070 */
[----:B------:R-:W-:-:S04]  /*0200*/  LOP3.LUT R0, R5, R4, RZ, 0x3c, !PT ;  /* 0x0000000405007212 */ /* 0x000fc800078e3cff */
[----:B------:R-:W-:Y:S01]  /*0210*/  ISETP.GE.AND P2, PT, R0, RZ, PT ;  /* 0x000000ff0000720c */ /* 0x000fe20003f46270 */
[----:B------:R-:W-:-:S05]  /*0220*/  IMAD.MOV.U32 R0, RZ, RZ, c[0x0][0x178] ;  /* 0x00005e00ff007624 */ /* 0x000fca00078e00ff */
[----:B------:R-:W-:Y:S02]  /*0230*/  IADD3 R0, R0, 0xff, RZ ;  /* 0x000000ff00007810 */ /* 0x000fe40007ffe0ff */
[----:B------:R-:W-:-:S05]  /*0240*/  @P0 IADD3 R3, R3, 0x1, RZ ;  /* 0x0000000103030810 */ /* 0x000fca0007ffe0ff */
[----:B------:R-:W-:Y:S01]  /*0250*/  IMAD.MOV.U32 R2, RZ, RZ, R3 ;  /* 0x000000ffff027224 */ /* 0x000fe200078e0003 */
[----:B------:R-:W-:-:S03]  /*0260*/  SHF.R.S32.HI R3, RZ, 0x1f, R0 ;  /* 0x0000001fff037819 */ /* 0x000fc60000011400 */
[----:B------:R-:W-:Y:S01]  /*0270*/  @!P2 IMAD.MOV R2, RZ, RZ, -R2 ;  /* 0x000000ffff02a224 */ /* 0x000fe200078e0a02 */
[----:B------:R-:W-:Y:S02]  /*0280*/  @!P1 LOP3.LUT R2, RZ, R4, RZ, 0x33, !PT ;  /* 0x00000004ff029212 */ /* 0x000fe400078e33ff */
[----:B------:R-:W-:-:S03]  /*0290*/  LEA.HI R3, R3, R0, RZ, 0x8 ;  /* 0x0000000003037211 */ /* 0x000fc600078f40ff */
[----:B------:R-:W-:Y:S02]  /*02a0*/  IMAD.SHL.U32 R6, R2, 0x8, RZ ;  /* 0x0000000802067824 */ /* 0x000fe400078e00ff */
[----:B------:R-:W-:-:S03]  /*02b0*/  IMAD.MOV R2, RZ, RZ, -R2 ;  /* 0x000000ffff027224 */ /* 0x000fc600078e0a02 */
[----:B------:R-:W-:Y:S01]  /*02c0*/  LEA.HI.SX32 R3, R3, -R6, 0x18 ;  /* 0x8000000603037211 */ /* 0x000fe200078fc2ff */
[----:B------:R-:W-:-:S03]  /*02d0*/  IMAD R4, R4, R2, R5 ;  /* 0x0000000204047224 */ /* 0x000fc600078e0205 */
[----:B------:R-:W-:Y:S02]  /*02e0*/  IMNMX R11, R3, 0x8, PT ;  /* 0x00000008030b7817 */ /* 0x000fe40003800200 */
[----:B------:R-:W-:Y:S02]  /*02f0*/  IABS R9, R4 ;  /* 0x0000000400097213 */ /* 0x000fe40000000000 */
[----:B------:R-:W-:-:S04]  /*0300*/  IABS R7, R11 ;  /* 0x0000000b00077213 */ /* 0x000fc80000000000 */
[----:B------:R-:W0:Y:S08]  /*0310*/  I2F.RP R0, R7 ;  /* 0x0000000700007306 */ /* 0x000e300000209400 */
[----:B0-----:R-:W0:Y:S02]  /*0320*/  MUFU.RCP R0, R0 ;  /* 0x0000000000007308 */ /* 0x001e240000001000 */
[----:B0-----:R-:W-:-:S06]  /*0330*/  IADD3 R3, R0, 0xffffffe, RZ ;  /* 0x0ffffffe00037810 */ /* 0x001fcc0007ffe0ff */
[----:B------:R-:W0:Y:S02]  /*0340*/  F2I.FTZ.U32.TRUNC.NTZ R3, R3 ;  /* 0x0000000300037305 */ /* 0x000e24000021f000 */
[----:B0-----:R-:W-:-:S04]  /*0350*/  IMAD.MOV R8, RZ, RZ, -R3 ;  /* 0x000000ffff087224 */ /* 0x001fc800078e0a03 */
[----:B------:R-:W-:Y:S01]  /*0360*/  IMAD.MOV.U32 R2, RZ, RZ, R8 ;  /* 0x000000ffff027224 */ /* 0x000fe200078e0008 */
[----:B------:R-:W-:-:S03]  /*0370*/  IABS R8, R11 ;  /* 0x0000000b00087213 */ /* 0x000fc60000000000 */
[----:B------:R-:W-:Y:S02]  /*0380*/  IMAD R5, R2, R7, RZ ;  /* 0x0000000702057224 */ /* 0x000fe400078e02ff */
[----:B------:R-:W-:Y:S02]  /*0390*/  IMAD.MOV.U32 R2, RZ, RZ, RZ ;  /* 0x000000ffff027224 */ /* 0x000fe400078e00ff */
[----:B------:R-:W-:Y:S02]  /*03a0*/  IMAD.MOV R0, RZ, RZ, -R8 ;  /* 0x000000ffff007224 */ /* 0x000fe400078e0a08 */
[----:B------:R-:W-:Y:S01]  /*03b0*/  IMAD.HI.U32 R2, R3, R5, R2 ;  /* 0x0000000503027227 */ /* 0x000fe200078e0002 */
[----:B------:R-:W-:-:S05]  /*03c0*/  IADD3 R3, R13, c[0x0][0x180], RZ ;  /* 0x000060000d037a10 */ /* 0x000fca0007ffe0ff */
        /* <DEDUP_REMOVED lines=8> */
[----:B------:R-:W-:-:S07]  /*0450*/  ISETP.GE.AND P2, PT, R0, RZ, PT ;  /* 0x000000ff0000720c */ /* 0x000fce0003f46270 */
[----:B------:R-:W-:Y:S02]  /*0460*/  @P0 IADD3 R2, R2, 0x1, RZ ;  /* 0x0000000102020810 */ /* 0x000fe40007ffe0ff */
[----:B------:R-:W-:-:S04]  /*0470*/  ISETP.GT.AND P0, PT, R3, 0x1f, PT ;  /* 0x0000001f0300780c */ /* 0x000fc80003f04270 */
[----:B------:R-:W-:Y:S01]  /*0480*/  @!P2 IMAD.MOV R2, RZ, RZ, -R2 ;  /* 0x000000ffff02a224 */ /* 0x000fe200078e0a02 */
[----:B------:R-:W-:-:S05]  /*0490*/  @!P1 LOP3.LUT R2, RZ, R11, RZ, 0x33, !PT ;  /* 0x0000000bff029212 */ /* 0x000fca00078e33ff */
[----:B------:R-:W-:Y:S02]  /*04a0*/  IMAD.MOV R0, RZ, RZ, -R2 ;  /* 0x000000ffff007224 */ /* 0x000fe400078e0a02 */
[----:B------:R-:W-:Y:S02]  /*04b0*/  IMAD.SHL.U32 R5, R2, 0x40, RZ ;  /* 0x0000004002057824 */ /* 0x000fe400078e00ff */
[----:B------:R-:W-:Y:S01]  /*04c0*/  IMAD R0, R11, R0, R4 ;  /* 0x000000000b007224 */ /* 0x000fe200078e0204 */
[----:B-1----:R-:W-:Y:S02]  /*04d0*/  LOP3.LUT R4, R12, 0x1f, RZ, 0xc0, !PT ;  /* 0x0000001f0c047812 */ /* 0x002fe400078ec0ff */
[C---:B------:R-:W-:Y:S01]  /*04e0*/  IADD3 R3, R5.reuse, 0x1, RZ ;  /* 0x0000000105037810 */ /* 0x040fe20007ffe0ff */
[----:B------:R-:W-:Y:S01]  /*04f0*/  IMAD.IADD R0, R6, 0x1, R0 ;  /* 0x0000000106007824 */ /* 0x000fe200078e0200 */
[C---:B------:R-:W-:Y:S01]  /*0500*/  IADD3 R6, R5.reuse, 0x2, RZ ;  /* 0x0000000205067810 */ /* 0x040fe20007ffe0ff */
[----:B------:R-:W-:Y:S01]  /*0510*/  STL [R1+0xb78], R5 ;  /* 0x000b780501007387 */ /* 0x000fe20000100800 */
[C---:B------:R-:W-:Y:S01]  /*0520*/  IADD3 R2, R5.reuse, 0x3, RZ ;  /* 0x0000000305027810 */ /* 0x040fe20007ffe0ff */
[----:B------:R-:W-:Y:S01]  /*0530*/  IMAD R4, R0, 0x100, R4 ;  /* 0x0000010000047824 */ /* 0x000fe200078e0204 */
[C---:B------:R-:W-:Y:S01]  /*0540*/  IADD3 R61, R5.reuse, 0x1d, RZ ;  /* 0x0000001d053d7810 */ /* 0x040fe20007ffe0ff */
[----:B------:R0:W-:Y:S01]  /*0550*/  STL [R1+0x1584], R3 ;  /* 0x0015840301007387 */ /* 0x0001e20000100800 */
[----:B------:R-:W-:-:S02]  /*0560*/  IADD3 R7, R5, 0x21, RZ ;  /* 0x0000002105077810 */ /* 0x000fc40007ffe0ff */
[C---:B------:R-:W-:Y:S01]  /*0570*/  IADD3 R8, R5.reuse, 0x2a, RZ ;  /* 0x0000002a05087810 */ /* 0x040fe20007ffe0ff */
[----:B------:R1:W-:Y:S01]  /*0580*/  STL [R1+0x1580], R6 ;  /* 0x0015800601007387 */ /* 0x0003e20000100800 */
[C---:B------:R-:W-:Y:S02]  /*0590*/  IADD3 R0, R5.reuse, 0x3f, RZ ;  /* 0x0000003f05007810 */ /* 0x040fe40007ffe0ff */
[----:B------:R-:W-:Y:S01]  /*05a0*/  IADD3 R60, R4, 0xa0, RZ ;  /* 0x000000a0043c7810 */ /* 0x000fe20007ffe0ff */
[----:B------:R2:W-:Y:S01]  /*05b0*/  STL [R1+0x157c], R2 ;  /* 0x00157c0201007387 */ /* 0x0005e20000100800 */
[C---:B0-----:R-:W-:Y:S02]  /*05c0*/  IADD3 R3, R5.reuse, 0x4, RZ ;  /* 0x0000000405037810 */ /* 0x041fe40007ffe0ff */
[----:B-1----:R-:W-:-:S03]  /*05d0*/  IADD3 R6, R5, 0x5, RZ ;  /* 0x0000000505067810 */ /* 0x002fc60007ffe0ff */
[----:B------:R0:W-:Y:S01]  /*05e0*/  STL [R1+0x1578], R3 ;  /* 0x0015780301007387 */ /* 0x0001e20000100800 */
[----:B--2---:R-:W-:-:S03]  /*05f0*/  IADD3 R2, R5, 0x6, RZ ;  /* 0x0000000605027810 */ /* 0x004fc60007ffe0ff */
[----:B------:R1:W-:Y:S04]  /*0600*/  STL [R1+0x1574], R6 ;  /* 0x0015740601007387 */ /* 0x0003e80000100800 */
        /* <DEDUP_REMOVED lines=45> */
[----:B------:R-:W-:Y:S01]  /*08e0*/  STL [R1+0x15e0], R3 ;  /* 0x0015e00301007387 */ /* 0x000fe20000100800 */
[----:B--2---:R-:W-:-:S03]  /*08f0*/  IADD3 R2, R5, 0x1f, RZ ;  /* 0x0000001f05027810 */ /* 0x004fc60007ffe0ff */
[----:B------:R0:W-:Y:S04]  /*0900*/  STL [R1+0x15e8], R6 ;  /* 0x0015e80601007387 */ /* 0x0001e80000100800 */
[----:B------:R-:W-:Y:S04]  /*0910*/  STL [R1+0x15e4], R61 ;  /* 0x0015e43d01007387 */ /* 0x000fe80000100800 */
[----:B------:R1:W-:Y:S01]  /*0920*/  STL [R1+0x15ec], R2 ;  /* 0x0015ec0201007387 */ /* 0x0003e20000100800 */
[C---:B0-----:R-:W-:Y:S02]  /*0930*/  IADD3 R6, R5.reuse, 0x22, RZ ;  /* 0x0000002205067810 */ /* 0x041fe40007ffe0ff */
[----:B-1----:R-:W-:-:S05]  /*0940*/  IADD3 R2, R5, 0x20, RZ ;  /* 0x0000002005027810 */ /* 0x002fca0007ffe0ff */
[----:B------:R0:W-:Y:S04]  /*0950*/  STL [R1+0x15f0], R2 ;  /* 0x0015f00201007387 */ /* 0x0001e80000100800 */
        /* <DEDUP_REMOVED lines=14> */
[----:B0-----:R-:W-:-:S03]  /*0a40*/  IADD3 R2, R5, 0x29, RZ ;  /* 0x0000002905027810 */ /* 0x001fc60007ffe0ff */
[----:B------:R0:W-:Y:S01]  /*0a50*/  STL [R1+0x1618], R8 ;  /* 0x0016180801007387 */ /* 0x0001e20000100800 */
[----:B-1----:R-:W-:-:S03]  /*0a60*/  IADD3 R7, R5, 0x2c, RZ ;  /* 0x0000002c05077810 */ /* 0x002fc60007ffe0ff */
[----:B------:R-:W-:Y:S01]  /*0a70*/  STL [R1+0x1614], R2 ;  /* 0x0016140201007387 */ /* 0x000fe20000100800 */
[C---:B--2---:R-:W-:Y:S02]  /*0a80*/  IADD3 R6, R5.reuse, 0x2b, RZ ;  /* 0x0000002b05067810 */ /* 0x044fe40007ffe0ff */
[----:B0-----:R-:W-:-:S03]  /*0a90*/  IADD3 R8, R5, 0x2e, RZ ;  /* 0x0000002e05087810 */ /* 0x001fc60007ffe0ff */
[----:B------:R0:W-:Y:S04]  /*0aa0*/  STL [R1+0x161c], R6 ;  /* 0x00161c0601007387 */ /* 0x0001e80000100800 */
[----:B------:R1:W-:Y:S01]  /*0ab0*/  STL [R1+0x1620], R7 ;  /* 0x0016200701007387 */ /* 0x0003e20000100800 */
[C---:B0-----:R-:W-:Y:S02]  /*0ac0*/  IADD3 R6, R5.reuse, 0x2d, RZ ;  /* 0x0000002d05067810 */ /* 0x041fe40007ffe0ff */
[----:B-1----:R-:W-:-:S03]  /*0ad0*/  IADD3 R7, R5, 0x2f, RZ ;  /* 0x0000002f05077810 */ /* 0x002fc60007ffe0ff */
        /* <DEDUP_REMOVED lines=25> */
[----:B------:R-:W-:Y:S04]  /*0c70*/  STL [R1+0x1658], R8 ;  /* 0x0016580801007387 */ /* 0x000fe80000100800 */
[----:B------:R1:W-:Y:S01]  /*0c80*/  STL [R1+0x165c], R7 ;  /* 0x00165c0701007387 */ /* 0x0003e20000100800 */
[----:B0-----:R-:W-:-:S05]  /*0c90*/  IADD3 R6, R5, 0x3c, RZ ;  /* 0x0000003c05067810 */ /* 0x001fca0007ffe0ff */
[----:B------:R0:W-:Y:S01]  /*0ca0*/  STL [R1+0x1664], R6 ;  /* 0x0016640601007387 */ /* 0x0001e20000100800 */
[----:B-1----:R-:W-:-:S05]  /*0cb0*/  IADD3 R7, R5, 0x3d, RZ ;  /* 0x0000003d05077810 */ /* 0x002fca0007ffe0ff */
[----:B------:R1:W-:Y:S01]  /*0cc0*/  STL [R1+0x1660], R7 ;  /* 0x0016600701007387 */ /* 0x0003e20000100800 */
[----:B0-----:R-:W-:-:S03]  /*0cd0*/  IADD3 R6, R5, 0x3e, RZ ;  /* 0x0000003e05067810 */ /* 0x001fc60007ffe0ff */
[----:B------:R-:W-:Y:S01]  /*0ce0*/  STL [R1+0xb74], R4 ;  /* 0x000b740401007387 */ /* 0x000fe20000100800 */
[----:B------:R-:W-:-:S03]  /*0cf0*/  IADD3 R5, R4, 0x60, RZ ;  /* 0x0000006004057810 */ /* 0x000fc60007ffe0ff */
[----:B------:R0:W-:Y:S01]  /*0d00*/  STL [R1+0x1668], R6 ;  /* 0x0016680601007387 */ /* 0x0001e20000100800 */
[----:B-1----:R-:W-:-:S05]  /*0d10*/  IADD3 R7, R4, 0x20, RZ ;  /* 0x0000002004077810 */ /* 0x002fca0007ffe0ff */
[----:B------:R-:W-:Y:S01]  /*0d20*/  STL [R1+0xb7c], R7 ;  /* 0x000b7c0701007387 */ /* 0x000fe20000100800 */
[----:B0-----:R-:W-:-:S03]  /*0d30*/  IADD3 R6, R4, 0x40, RZ ;  /* 0x0000004004067810 */ /* 0x001fc60007ffe0ff */
[----:B------:R-:W-:Y:S04]  /*0d40*/  STL [R1+0x166c], R0 ;  /* 0x00166c0001007387 */ /* 0x000fe80000100800 */
[----:B------:R0:W-:Y:S04]  /*0d50*/  STL [R1+0xb80], R6 ;  /* 0x000b800601007387 */ /* 0x0001e80000100800 */
[----:B------:R1:W-:Y:S01]  /*0d60*/  STL [R1+0xb8c], R5 ;  /* 0x000b8c0501007387 */ /* 0x0003e20000100800 */
[C---:B0-----:R-:W-:Y:S02]  /*0d70*/  IADD3 R6, R4.reuse, 0x80, RZ ;  /* 0x0000008004067810 */ /* 0x041fe40007ffe0ff */
[----:B-1----:R-:W-:-:S03]  /*0d80*/  IADD3 R5, R4, 0xc0, RZ ;  /* 0x000000c004057810 */ /* 0x002fc60007ffe0ff */
[----:B------:R0:W-:Y:S01]  /*0d90*/  STL [R1+0xc4c], R6 ;  /* 0x000c4c0601007387 */ /* 0x0001e20000100800 */
[----:B------:R-:W-:-:S03]  /*0da0*/  IADD3 R4, R4, 0xe0, RZ ;  /* 0x000000e004047810 */ /* 0x000fc60007ffe0ff */
[----:B------:R0:W-:Y:S04]  /*0db0*/  STL [R1+0x1558], R5 ;  /* 0x0015580501007387 */ /* 0x0001e80000100800 */
[----:B------:R0:W-:Y:S04]  /*0dc0*/  STL [R1+0x1554], R60 ;  /* 0x0015543c01007387 */ /* 0x0001e80000100800 */
[----:B------:R0:W-:Y:S01]  /*0dd0*/  STL [R1+0x155c], R4 ;  /* 0x00155c0401007387 */ /* 0x0001e20000100800 */
[----:B------:R-:W-:Y:S05]  /*0de0*/  @P0 BRA `(.L_x_0) ;  /* 0x00000e7000000947 */ /* 0x000fea0003800000 */
[----:B------:R-:W-:Y:S01]  /*0df0*/  IMAD.SHL.U32 R0, R12, 0x100, RZ ;  /* 0x000001000c007824 */ /* 0x000fe200078e00ff */
[----:B------:R-:W-:Y:S01]  /*0e00*/  CS2R R56, SRZ ;  /* 0x0000000000387805 */ /* 0x000fe2000001ff00 */
[----:B------:R-:W-:Y:S01]  /*0e10*/  CS2R R58, SRZ ;  /* 0x00000000003a7805 */ /* 0x000fe2000001ff00 */
[----:B------:R-:W-:Y:S01]  /*0e20*/  CS2R R52, SRZ ;  /* 0x0000000000347805 */ /* 0x000fe2000001ff00 */
[----:B------:R-:W-:Y:S01]  /*0e30*/  CS2R R54, SRZ ;  /* 0x0000000000367805 */ /* 0x000fe2000001ff00 */
[----:B------:R1:W-:Y:S01]  /*0e40*/  STL [R1+0x1570], R0 ;  /* 0x0015700001007387 */ /* 0x0003e20000100800 */
[----:B------:R-:W-:Y:S01]  /*0e50*/  CS2R R48, SRZ ;  /* 0x0000000000307805 */ /* 0x000fe2000001ff00 */
[----:B------:R-:W-:Y:S01]  /*0e60*/  CS2R R50, SRZ ;  /* 0x0000000000327805 */ /* 0x000fe2000001ff00 */
[----:B------:R-:W-:Y:S01]  /*0e70*/  CS2R R44, SRZ ;  /* 0x00000000002c7805 */ /* 0x000fe2000001ff00 */
[----:B------:R1:W-:Y:S01]  /*0e80*/  STL [R1], RZ ;  /* 0x000000ff01007387 */ /* 0x0003e20000100800 */
[----:B------:R-:W-:Y:S01]  /*0e90*/  CS2R R46, SRZ ;  /* 0x00000000002e7805 */ /* 0x000fe2000001ff00 */
[----:B------:R-:W-:Y:S01]  /*0ea0*/  CS2R R40, SRZ ;  /* 0x0000000000287805 */ /* 0x000fe2000001ff00 */
[----:B------:R-:W-:Y:S01]  /*0eb0*/  CS2R R42, SRZ ;  /* 0x00000000002a7805 */ /* 0x000fe2000001ff00 */
[----:B------:R1:W-:Y:S01]  /*0ec0*/  STL [R1+0x4], RZ ;  /* 0x000004ff01007387 */ /* 0x0003e20000100800 */
        /* <DEDUP_REMOVED lines=21> */
[----:B0-----:R-:W-:Y:S01]  /*1020*/  CS2R R4, SRZ ;  /* 0x0000000000047805 */ /* 0x001fe2000001ff00 */
[----:B------:R-:W-:Y:S01]  /*1030*/  CS2R R6, SRZ ;  /* 0x0000000000067805 */ /* 0x000fe2000001ff00 */
[----:B------:R1:W-:Y:S04]  /*1040*/  STL [R1+0x1c], RZ ;  /* 0x00001cff01007387 */ /* 0x0003e80000100800 */
        /* <DEDUP_REMOVED lines=191> */
[----:B------:R1:W-:Y:S01]  /*1c40*/  STL [R1+0x87c], RZ ;  /* 0x00087cff01007387 */ /* 0x0003e20000100800 */
[----:B------:R-:W-:Y:S05]  /*1c50*/  BRA `(.L_x_1) ;  /* 0x0002dec000007947 */ /* 0x000fea0003800000 */
.L_x_0:
[----:B------:R-:W2:Y:S01]  /*1c60*/  LDL R32, [R1+0x1668] ;  /* 0x0016680001207983 */ /* 0x000ea20000100800 */
[----:B------:R-:W-:Y:S01]  /*1c70*/  IMAD.MOV.U32 R26, RZ, RZ, R61 ;  /* 0x000000ffff1a7224 */ /* 0x000fe200078e003d */
[----:B------:R-:W-:Y:S01]  /*1c80*/  IABS R61, c[0x0][0x17c] ;  /* 0x00005f00003d7a13 */ /* 0x000fe20000000000 */
[----:B------:R-:W-:Y:S01]  /*1c90*/  IMAD.MOV.U32 R21, RZ, RZ, R2 ;  /* 0x000000ffff157224 */ /* 0x000fe200078e0002 */
[----:B------:R-:W3:Y:S02]  /*1ca0*/  LDL R33, [R1+0x162c] ;  /* 0x00162c0001217983 */ /* 0x000ee40000100800 */
[----:B------:R-:W1:Y:S01]  /*1cb0*/  I2F.RP R2, R61 ;  /* 0x0000003d00027306 */ /* 0x000e620000209400 */
[----:B0-----:R-:W-:Y:S01]  /*1cc0*/  IMAD.MOV.U32 R4, RZ, RZ, R0 ;  /* 0x000000ffff047224 */ /* 0x001fe200078e0000 */
[----:B------:R-:W-:Y:S01]  /*1cd0*/  IABS R0, c[0x0][0x178] ;  /* 0x00005e0000007a13 */ /* 0x000fe20000000000 */
[----:B------:R-:W4:Y:S04]  /*1ce0*/  LDL R34, [R1+0x1630] ;  /* 0x0016300001227983 */ /* 0x000f280000100800 */
[----:B------:R-:W-:Y:S01]  /*1cf0*/  IMAD.MOV.U32 R36, RZ, RZ, R0 ;  /* 0x000000ffff247224 */ /* 0x000fe200078e0000 */
[----:B------:R-:W5:Y:S03]  /*1d00*/  LDL R35, [R1+0x1634] ;  /* 0x0016340001237983 */ /* 0x000f660000100800 */
[----:B------:R-:W0:Y:S01]  /*1d10*/  I2F.RP R0, R36 ;  /* 0x0000002400007306 */ /* 0x000e220000209400 */
[----:B------:R-:W3:Y:S04]  /*1d20*/  LDL R28, [R1+0x1638] ;  /* 0x00163800011c7983 */ /* 0x000ee80000100800 */
[----:B------:R-:W3:Y:S03]  /*1d30*/  LDL R29, [R1+0x163c] ;  /* 0x00163c00011d7983 */ /* 0x000ee60000100800 */
[----:B-1----:R-:W1:Y:S01]  /*1d40*/  MUFU.RCP R2, R2 ;  /* 0x0000000200027308 */ /* 0x002e620000001000 */
[----:B------:R-:W-:Y:S01]  /*1d50*/  IMAD.MOV.U32 R27, RZ, RZ, R3 ;  /* 0x000000ffff1b7224 */ /* 0x000fe200078e0003 */
[----:B------:R-:W5:Y:S04]  /*1d60*/  LDL R30, [R1+0x1618] ;  /* 0x00161800011e7983 */ /* 0x000f680000100800 */
[----:B------:R-:W5:Y:S02]  /*1d70*/  LDL R5, [R1+0x161c] ;  /* 0x00161c0001057983 */ /* 0x000f640000100800 */
[----:B0-----:R-:W0:Y:S02]  /*1d80*/  MUFU.RCP R0, R0 ;  /* 0x0000000000007308 */ /* 0x001e240000001000 */
[----:B------:R-:W5:Y:S04]  /*1d90*/  LDL R19, [R1+0x15e8] ;  /* 0x0015e80001137983 */ /* 0x000f680000100800 */
[----:B------:R-:W5:Y:S01]  /*1da0*/  LDL R11, [R1+0x15dc] ;  /* 0x0015dc00010b7983 */ /* 0x000f620000100800 */
[----:B-1----:R-:W-:-:S03]  /*1db0*/  IADD3 R2, R2, 0xffffffe, RZ ;  /* 0x0ffffffe02027810 */ /* 0x002fc60007ffe0ff */
[----:B------:R-:W5:Y:S01]  /*1dc0*/  LDL R15, [R1+0x15f0] ;  /* 0x0015f000010f7983 */ /* 0x000f620000100800 */
[----:B------:R1:W1:Y:S03]  /*1dd0*/  F2I.FTZ.U32.TRUNC.NTZ R3, R2 ;  /* 0x0000000200037305 */ /* 0x000266000021f000 */
[----:B------:R-:W5:Y:S01]  /*1de0*/  LDL R14, [R1+0x15d8] ;  /* 0x0015d800010e7983 */ /* 0x000f620000100800 */
[----:B0-----:R-:W-:-:S03]  /*1df0*/  IADD3 R0, R0, 0xffffffe, RZ ;  /* 0x0ffffffe00007810 */ /* 0x001fc60007ffe0ff */
[----:B------:R-:W5:Y:S01]  /*1e00*/  LDL R13, [R1+0x1604] ;  /* 0x00160400010d7983 */ /* 0x000f620000100800 */
[----:B------:R0:W2:Y:S01]  /*1e10*/  F2I.FTZ.U32.TRUNC.NTZ R57, R0 ;  /* 0x0000000000397305 */ /* 0x0000a2000021f000 */
[----:B-1----:R-:W-:Y:S01]  /*1e20*/  IMAD.MOV.U32 R2, RZ, RZ, RZ ;  /* 0x000000ffff027224 */ /* 0x002fe200078e00ff */
[----:B------:R-:W-:Y:S01]  /*1e30*/  IABS R4, R4 ;  /* 0x0000000400047213 */ /* 0x000fe20000000000 */
[----:B------:R-:W5:Y:S04]  /*1e40*/  LDL R12, [R1+0x1608] ;  /* 0x00160800010c7983 */ /* 0x000f680000100800 */
[----:B------:R-:W5:Y:S01]  /*1e50*/  LDL R23, [R1+0x160c] ;  /* 0x00160c0001177983 */ /* 0x000f620000100800 */
[----:B0-----:R-:W-:-:S03]  /*1e60*/  IMAD.MOV R0, RZ, RZ, -R3 ;  /* 0x000000ffff007224 */ /* 0x001fc600078e0a03 */
[----:B------:R-:W5:Y:S01]  /*1e70*/  LDL R22, [R1+0x1610] ;  /* 0x0016100001167983 */ /* 0x000f620000100800 */
[----:B------:R-:W-:-:S03]  /*1e80*/  IMAD R51, R0, R61, RZ ;  /* 0x0000003d00337224 */ /* 0x000fc600078e02ff */
[----:B------:R-:W5:Y:S01]  /*1e90*/  LDL R8, [R1+0x15ec] ;  /* 0x0015ec0001087983 */ /* 0x000f620000100800 */
[----:B------:R-:W-:-:S03]  /*1ea0*/  IMAD.HI.U32 R51, R3, R51, R2 ;  /* 0x0000003303337227 */ /* 0x000fc600078e0002 */
[----:B------:R-:W5:Y:S01]  /*1eb0*/  LDL R20, [R1+0x15d4] ;  /* 0x0015d40001147983 */ /* 0x000f620000100800 */
[----:B------:R-:W-:-:S03]  /*1ec0*/  IMAD.MOV.U32 R3, RZ, RZ, R4 ;  /* 0x000000ffff037224 */ /* 0x000fc600078e0004 */
[----:B------:R-:W5:Y:S01]  /*1ed0*/  LDL R16, [R1+0x15d0] ;  /* 0x0015d00001107983 */ /* 0x000f620000100800 */
[----:B------:R-:W-:-:S03]  /*1ee0*/  IMAD.HI.U32 R4, R51, R3, RZ ;  /* 0x0000000333047227 */ /* 0x000fc600078e00ff */
[----:B------:R-:W5:Y:S01]  /*1ef0*/  LDL R17, [R1+0x15cc] ;  /* 0x0015cc0001117983 */ /* 0x000f620000100800 */
[----:B------:R-:W-:-:S03]  /*1f00*/  IMAD.MOV R4, RZ, RZ, -R4 ;  /* 0x000000ffff047224 */ /* 0x000fc600078e0a04 */
[----:B------:R-:W5:Y:S01]  /*1f10*/  LDL R18, [R1+0x15c8] ;  /* 0x0015c80001127983 */ /* 0x000f620000100800 */
[----:B------:R-:W-:-:S03]  /*1f20*/  IMAD R3, R61, R4, R3 ;  /* 0x000000043d037224 */ /* 0x000fc600078e0203 */
[----:B------:R-:W5:Y:S04]  /*1f30*/  LDL R25, [R1+0x1628] ;  /* 0x0016280001197983 */ /* 0x000f680000100800 */
[----:B------:R-:W5:Y:S04]  /*1f40*/  LDL R24, [R1+0x1624] ;  /* 0x0016240001187983 */ /* 0x000f680000100800 */
[----:B------:R-:W5:Y:S04]  /*1f50*/  LDL R31, [R1+0x1620] ;  /* 0x00162000011f7983 */ /* 0x000f680000100800 */
[----:B------:R-:W5:Y:S04]  /*1f60*/  LDL R7, [R1+0x15fc] ;  /* 0x0015fc0001077983 */ /* 0x000f680000100800 */
[----:B------:R-:W5:Y:S04]  /*1f70*/  LDL R6, [R1+0x1600] ;  /* 0x0016000001067983 */ /* 0x000f680000100800 */
[----:B------:R-:W5:Y:S04]  /*1f80*/  LDL R10, [R1+0x15f8] ;  /* 0x0015f800010a7983 */ /* 0x000f680000100800 */
[----:B------:R-:W5:Y:S04]  /*1f90*/  LDL R9, [R1+0x15f4] ;  /* 0x0015f40001097983 */ /* 0x000f680000100800 */
[----:B------:R0:W-:Y:S01]  /*1fa0*/  STL [R1+0x2c], R3 ;  /* 0x00002c0301007387 */ /* 0x0001e20000100800 */
[----:B--2---:R-:W-:-:S05]  /*1fb0*/  IABS R0, R32 ;  /* 0x0000002000007213 */ /* 0x004fca0000000000 */
[----:B------:R-:W-:-:S04]  /*1fc0*/  IMAD.HI.U32 R2, R51, R0, RZ ;  /* 0x0000000033027227 */ /* 0x000fc800078e00ff */
[----:B------:R-:W-:-:S04]  /*1fd0*/  IMAD.MOV R2, RZ, RZ, -R2 ;  /* 0x000000ffff027224 */ /* 0x000fc800078e0a02 */
[----:B------:R-:W-:-:S05]  /*1fe0*/  IMAD R0, R61, R2, R0 ;  /* 0x000000023d007224 */ /* 0x000fca00078e0200 */
[----:B------:R1:W-:Y:S04]  /*1ff0*/  STL [R1+0x28], R0 ;  /* 0x0000280001007387 */ /* 0x0003e80000100800 */
[----:B------:R-:W2:Y:S01]  /*2000*/  LDL R37, [R1+0x165c] ;  /* 0x00165c0001257983 */ /* 0x000ea20000100800 */
[----:B---3--:R-:W-:Y:S02]  /*2010*/  IMAD.MOV.U32 R32, RZ, RZ, R33 ;  /* 0x000000ffff207224 */ /* 0x008fe400078e0021 */
[----:B----4-:R-:W-:Y:S02]  /*2020*/  IMAD.MOV.U32 R33, RZ, RZ, R34 ;  /* 0x000000ffff217224 */ /* 0x010fe400078e0022 */
[----:B-----5:R-:W-:Y:S02]  /*2030*/  IMAD.MOV.U32 R34, RZ, RZ, R35 ;  /* 0x000000ffff227224 */ /* 0x020fe400078e0023 */
[----:B------:R-:W-:-:S02]  /*2040*/  IMAD.MOV.U32 R35, RZ, RZ, R28 ;  /* 0x000000ffff237224 */ /* 0x000fc400078e001c */
[----:B------:R-:W-:Y:S02]  /*2050*/  IMAD.MOV.U32 R28, RZ, RZ, R29 ;  /* 0x000000ffff1c7224 */ /* 0x000fe400078e001d */
[----:B------:R-:W-:Y:S02]  /*2060*/  IMAD.MOV.U32 R29, RZ, RZ, R30 ;  /* 0x000000ffff1d7224 */ /* 0x000fe400078e001e */
[----:B------:R-:W-:Y:S02]  /*2070*/  IMAD.MOV.U32 R30, RZ, RZ, R5 ;  /* 0x000000ffff1e7224 */ /* 0x000fe400078e0005 */
[----:B------:R-:W-:Y:S02]  /*2080*/  IMAD.MOV R5, RZ, RZ, -R57 ;  /* 0x000000ffff057224 */ /* 0x000fe400078e0a39 */
[----:B------:R-:W-:Y:S02]  /*2090*/  IMAD.MOV.U32 R56, RZ, RZ, RZ ;  /* 0x000000ffff387224 */ /* 0x000fe400078e00ff */
[----:B------:R-:W-:-:S04]  /*20a0*/  IMAD R5, R5, R36, RZ ;  /* 0x0000002405057224 */ /* 0x000fc800078e02ff */
[----:B------:R-:W-:Y:S01]  /*20b0*/  IMAD.HI.U32 R56, R57, R5, R56 ;  /* 0x0000000539387227 */ /* 0x000fe200078e0038 */
[----:B--2---:R-:W-:Y:S02]  /*20c0*/  IABS R5, R37 ;  /* 0x0000002500057213 */ /* 0x004fe40000000000 */
[----:B------:R-:W0:Y:S01]  /*20d0*/  LDL R37, [R1+0x1658] ;  /* 0x0016580001257983 */ /* 0x000e220000100800 */
[----:B------:R-:W-:Y:S02]  /*20e0*/  IMAD.MOV.U32 R39, RZ, RZ, R32 ;  /* 0x000000ffff277224 */ /* 0x000fe400078e0020 */
[----:B------:R-:W-:Y:S02]  /*20f0*/  IMAD.MOV.U32 R32, RZ, RZ, R33 ;  /* 0x000000ffff207224 */ /* 0x000fe400078e0021 */
[----:B------:R-:W-:Y:S02]  /*2100*/  IMAD.MOV.U32 R33, RZ, RZ, R34 ;  /* 0x000000ffff217224 */ /* 0x000fe400078e0022 */
[----:B------:R-:W-:-:S02]  /*2110*/  IMAD.MOV.U32 R34, RZ, RZ, R35 ;  /* 0x000000ffff227224 */ /* 0x000fc400078e0023 */
[----:B------:R-:W-:Y:S02]  /*2120*/  IMAD.MOV.U32 R35, RZ, RZ, R28 ;  /* 0x000000ffff237224 */ /* 0x000fe400078e001c */
[----:B------:R-:W-:Y:S02]  /*2130*/  IMAD.MOV.U32 R28, RZ, RZ, R29 ;  /* 0x000000ffff1c7224 */ /* 0x000fe400078e001d */
        /* <DEDUP_REMOVED lines=10> */
[----:B------:R-:W-:Y:S01]  /*21e0*/  IMAD.MOV.U32 R35, RZ, RZ, R29 ;  /* 0x000000ffff237224 */ /* 0x000fe200078e001d */
[----:B------:R-:W2:Y:S01]  /*21f0*/  LDL R9, [R1+0x1660] ;  /* 0x0016600001097983 */ /* 0x000ea20000100800 */
[----:B------:R-:W-:Y:S02]  /*2200*/  IMAD.MOV.U32 R29, RZ, RZ, R30 ;  /* 0x000000ffff1d7224 */ /* 0x000fe400078e001e */
[----:B------:R-:W-:Y:S02]  /*2210*/  IMAD.MOV.U32 R30, RZ, RZ, R31 ;  /* 0x000000ffff1e7224 */ /* 0x000fe400078e001f */
[----:B------:R-:W-:Y:S02]  /*2220*/  IMAD.MOV.U32 R31, RZ, RZ, R24 ;  /* 0x000000ffff1f7224 */ /* 0x000fe400078e0018 */
[----:B------:R-:W-:Y:S02]  /*2230*/  IMAD.MOV.U32 R24, RZ, RZ, R8 ;  /* 0x000000ffff187224 */ /* 0x000fe400078e0008 */
[----:B------:R-:W-:-:S02]  /*2240*/  IMAD.MOV.U32 R8, RZ, RZ, R10 ;  /* 0x000000ffff087224 */ /* 0x000fc400078e000a */
[----:B------:R-:W-:Y:S02]  /*2250*/  IMAD.MOV.U32 R10, RZ, RZ, R6 ;  /* 0x000000ffff0a7224 */ /* 0x000fe400078e0006 */
[----:B------:R-:W-:Y:S02]  /*2260*/  IMAD.MOV.U32 R6, RZ, RZ, R7 ;  /* 0x000000ffff067224 */ /* 0x000fe400078e0007 */
[----:B------:R-:W3:Y:S01]  /*2270*/  LDL R7, [R1+0x1664] ;  /* 0x0016640001077983 */ /* 0x000ee20000100800 */
[----:B0-----:R-:W-:-:S03]  /*2280*/  IABS R3, R37 ;  /* 0x0000002500037213 */ /* 0x001fc60000000000 */
[----:B------:R-:W1:Y:S01]  /*2290*/  LDL R37, [R1+0x1654] ;  /* 0x0016540001257983 */ /* 0x000e620000100800 */
[----:B------:R-:W-:Y:S02]  /*22a0*/  IMAD.MOV.U32 R36, RZ, RZ, R33 ;  /* 0x000000ffff247224 */ /* 0x000fe400078e0021 */
[----:B------:R-:W-:Y:S02]  /*22b0*/  IMAD.MOV.U32 R33, RZ, RZ, R30 ;  /* 0x000000ffff217224 */ /* 0x000fe400078e001e */
[----:B------:R-:W-:Y:S02]  /*22c0*/  IMAD.MOV.U32 R43, RZ, RZ, R34 ;  /* 0x000000ffff2b7224 */ /* 0x000fe400078e0022 */
[----:B------:R-:W-:Y:S02]  /*22d0*/  IMAD.MOV.U32 R30, RZ, RZ, R10 ;  /* 0x000000ffff1e7224 */ /* 0x000fe400078e000a */
[----:B------:R-:W-:Y:S02]  /*22e0*/  IMAD.MOV.U32 R34, RZ, RZ, R29 ;  /* 0x000000ffff227224 */ /* 0x000fe400078e001d */
[----:B------:R-:W-:-:S02]  /*22f0*/  IMAD.MOV.U32 R29, RZ, RZ, R6 ;  /* 0x000000ffff1d7224 */ /* 0x000fc400078e0006 */
[----:B------:R-:W-:-:S04]  /*2300*/  IMAD.HI.U32 R6, R51, R5, RZ ;  /* 0x0000000533067227 */ /* 0x000fc800078e00ff */
[----:B------:R-:W-:-:S04]  /*2310*/  IMAD.HI.U32 R4, R51, R3, RZ ;  /* 0x0000000333047227 */ /* 0x000fc800078e00ff */
[----:B------:R-:W-:Y:S01]  /*2320*/  IMAD.MOV R6, RZ, RZ, -R6 ;  /* 0x000000ffff067224 */ /* 0x000fe200078e0a06 */
[----:B--2---:R-:W-:-:S05]  /*2330*/  IABS R9, R9 ;  /* 0x0000000900097213 */ /* 0x004fca0000000000 */
[----:B------:R-:W-:Y:S01]  /*2340*/  IMAD.HI.U32 R10, R51, R9, RZ ;  /* 0x00000009330a7227 */ /* 0x000fe200078e00ff */
[----:B---3--:R-:W-:-:S03]  /*2350*/  IABS R7, R7 ;  /* 0x0000000700077213 */ /* 0x008fc60000000000 */
[----:B------:R-:W-:Y:S02]  /*2360*/  IMAD.MOV R10, RZ, RZ, -R10 ;  /* 0x000000ffff0a7224 */ /* 0x000fe400078e0a0a */
[----:B------:R-:W-:Y:S02]  /*2370*/  IMAD.MOV R4, RZ, RZ, -R4 ;  /* 0x000000ffff047224 */ /* 0x000fe400078e0a04 */
[C---:B------:R-:W-:Y:S02]  /*2380*/  IMAD R9, R61.reuse, R10, R9 ;  /* 0x0000000a3d097224 */ /* 0x040fe400078e0209 */
[C---:B------:R-:W-:Y:S02]  /*2390*/  IMAD R5, R61.reuse, R6, R5 ;  /* 0x000000063d057224 */ /* 0x040fe400078e0205 */
[----:B------:R-:W-:Y:S01]  /*23a0*/  IMAD R3, R61, R4, R3 ;  /* 0x000000043d037224 */ /* 0x000fe200078e0203 */
[----:B------:R0:W-:Y:S01]  /*23b0*/  STL [R1+0x24], R9 ;  /* 0x0000240901007387 */ /* 0x0001e20000100800 */
[----:B-1----:R-:W-:Y:S01]  /*23c0*/  IABS R0, R37 ;  /* 0x0000002500007213 */ /* 0x002fe20000000000 */
[----:B------:R-:W-:-:S02]  /*23d0*/  IMAD.MOV.U32 R37, RZ, RZ, R32 ;  /* 0x000000ffff257224 */ /* 0x000fc400078e0020 */
[----:B------:R-:W-:Y:S02]  /*23e0*/  IMAD.MOV.U32 R32, RZ, RZ, R31 ;  /* 0x000000ffff207224 */ /* 0x000fe400078e001f */
[----:B------:R-:W-:Y:S02]  /*23f0*/  IMAD.MOV.U32 R31, RZ, RZ, R8 ;  /* 0x000000ffff1f7224 */ /* 0x000fe400078e0008 */
[----:B------:R-:W-:-:S04]  /*2400*/  IMAD.HI.U32 R8, R51, R7, RZ ;  /* 0x0000000733087227 */ /* 0x000fc800078e00ff */
[----:B------:R-:W-:-:S04]  /*2410*/  IMAD.HI.U32 R2, R51, R0, RZ ;  /* 0x0000000033027227 */ /* 0x000fc800078e00ff */
[----:B------:R-:W-:Y:S02]  /*2420*/  IMAD.MOV R8, RZ, RZ, -R8 ;  /* 0x000000ffff087224 */ /* 0x000fe400078e0a08 */
[----:B------:R-:W-:Y:S02]  /*2430*/  IMAD.MOV R2, RZ, RZ, -R2 ;  /* 0x000000ffff027224 */ /* 0x000fe400078e0a02 */
[C---:B------:R-:W-:Y:S02]  /*2440*/  IMAD R7, R61.reuse, R8, R7 ;  /* 0x000000083d077224 */ /* 0x040fe400078e0207 */
[----:B------:R-:W-:-:S03]  /*2450*/  IMAD R0, R61, R2, R0 ;  /* 0x000000023d007224 */ /* 0x000fc600078e0200 */
[----:B------:R1:W-:Y:S04]  /*2460*/  STL [R1+0x20], R7 ;  /* 0x0000200701007387 */ /* 0x0003e80000100800 */
[----:B------:R2:W-:Y:S04]  /*2470*/  STL [R1+0x1c], R5 ;  /* 0x00001c0501007387 */ /* 0x0005e80000100800 */
[----:B------:R3:W-:Y:S04]  /*2480*/  STL [R1+0x18], R3 ;  /* 0x0000180301007387 */ /* 0x0007e80000100800 */
[----:B------:R-:W-:Y:S04]  /*2490*/  STL [R1+0x14], R0 ;  /* 0x0000140001007387 */ /* 0x000fe80000100800 */
[----:B------:R-:W0:Y:S02]  /*24a0*/  LDL R42, [R1+0x1650] ;  /* 0x00165000012a7983 */ /* 0x000e240000100800 */
[----:B0-----:R-:W-:-:S02]  /*24b0*/  IABS R9, R42 ;  /* 0x0000002a00097213 */ /* 0x001fc40000000000 */
[----:B------:R-:W1:Y:S02]  /*24c0*/  LDL R42, [R1+0x164c] ;  /* 0x00164c00012a7983 */ /* 0x000e640000100800 */
[----:B-1----:R-:W-:Y:S02]  /*24d0*/  IABS R7, R42 ;  /* 0x0000002a00077213 */ /* 0x002fe40000000000 */
[----:B------:R-:W2:Y:S02]  /*24e0*/  LDL R42, [R1+0x1648] ;  /* 0x00164800012a7983 */ /* 0x000ea40000100800 */
[----:B--2---:R-:W-:Y:S02]  /*24f0*/  IABS R5, R42 ;  /* 0x0000002a00057213 */ /* 0x004fe40000000000 */
[----:B------:R-:W3:Y:S01]  /*2500*/  LDL R42, [R1+0x1644] ;  /* 0x00164400012a7983 */ /* 0x000ee20000100800 */
[----:B------:R-:W-:Y:S01]  /*2510*/  IMAD.HI.U32 R10, R51, R9, RZ ;  /* 0x00000009330a7227 */ /* 0x000fe200078e00ff */
[----:B---3--:R-:W-:-:S02]  /*2520*/  IABS R3, R42 ;  /* 0x0000002a00037213 */ /* 0x008fc40000000000 */
[----:B------:R-:W2:Y:S01]  /*2530*/  LDL R42, [R1+0x1640] ;  /* 0x00164000012a7983 */ /* 0x000ea20000100800 */
[----:B------:R-:W-:-:S04]  /*2540*/  IMAD.HI.U32 R8, R51, R7, RZ ;  /* 0x0000000733087227 */ /* 0x000fc800078e00ff */
[----:B------:R-:W-:-:S04]  /*2550*/  IMAD.HI.U32 R6, R51, R5, RZ ;  /* 0x0000000533067227 */ /* 0x000fc800078e00ff */
[----:B------:R-:W-:-:S04]  /*2560*/  IMAD.HI.U32 R4, R51, R3, RZ ;  /* 0x0000000333047227 */ /* 0x000fc800078e00ff */
[----:B------:R-:W-:Y:S02]  /*2570*/  IMAD.MOV R10, RZ, RZ, -R10 ;  /* 0x000000ffff0a7224 */ /* 0x000fe400078e0a0a */
[----:B------:R-:W-:Y:S02]  /*2580*/  IMAD.MOV R8, RZ, RZ, -R8 ;  /* 0x000000ffff087224 */ /* 0x000fe400078e0a08 */
[----:B------:R-:W-:Y:S02]  /*2590*/  IMAD.MOV R6, RZ, RZ, -R6 ;  /* 0x000000ffff067224 */ /* 0x000fe400078e0a06 */
[----:B------:R-:W-:Y:S02]  /*25a0*/  IMAD.MOV R4, RZ, RZ, -R4 ;  /* 0x000000ffff047224 */ /* 0x000fe400078e0a04 */
[C---:B------:R-:W-:Y:S02]  /*25b0*/  IMAD R9, R61.reuse, R10, R9 ;  /* 0x0000000a3d097224 */ /* 0x040fe400078e0209 */
[----:B------:R-:W-:-:S02]  /*25c0*/  IMAD R7, R61, R8, R7 ;  /* 0x000000083d077224 */ /* 0x000fc400078e0207 */
[C---:B------:R-:W-:Y:S02]  /*25d0*/  IMAD R5, R61.reuse, R6, R5 ;  /* 0x000000063d057224 */ /* 0x040fe400078e0205 */
[----:B------:R-:W-:Y:S01]  /*25e0*/  IMAD R3, R61, R4, R3 ;  /* 0x000000043d037224 */ /* 0x000fe200078e0203 */
[----:B------:R-:W-:Y:S04]  /*25f0*/  STL [R1+0x10], R9 ;  /* 0x0000100901007387 */ /* 0x000fe80000100800 */
[----:B------:R-:W-:Y:S04]  /*2600*/  STL [R1+0xc], R7 ;  /* 0x00000c0701007387 */ /* 0x000fe80000100800 */
[----:B------:R0:W-:Y:S04]  /*2610*/  STL [R1+0x8], R5 ;  /* 0x0000080501007387 */ /* 0x0001e80000100800 */
[----:B------:R1:W-:Y:S01]  /*2620*/  STL [R1+0x4], R3 ;  /* 0x0000040301007387 */ /* 0x0003e20000100800 */
[----:B------:R-:W-:-:S02]  /*2630*/  IABS R4, R38 ;  /* 0x0000002600047213 */ /* 0x000fc40000000000 */
[----:B0-----:R-:W-:-:S03]  /*2640*/  IABS R5, R39 ;  /* 0x0000002700057213 */ /* 0x001fc60000000000 */
[----:B------:R-:W-:-:S04]  /*2650*/  IMAD.HI.U32 R7, R51, R4, RZ ;  /* 0x0000000433077227 */ /* 0x000fc800078e00ff */
[----:B------:R-:W-:-:S04]  /*2660*/  IMAD.HI.U32 R6, R51, R5, RZ ;  /* 0x0000000533067227 */ /* 0x000fc800078e00ff */
[----:B------:R-:W-:Y:S02]  /*2670*/  IMAD.MOV R6, RZ, RZ, -R6 ;  /* 0x000000ffff067224 */ /* 0x000fe400078e0a06 */
[----:B------:R-:W-:Y:S02]  /*2680*/  IMAD.MOV R7, RZ, RZ, -R7 ;  /* 0x000000ffff077224 */ /* 0x000fe400078e0a07 */
[C---:B------:R-:W-:Y:S01]  /*2690*/  IMAD R5, R61.reuse, R6, R5 ;  /* 0x000000063d057224 */ /* 0x040fe200078e0205 */
[----:B------:R-:W-:Y:S01]  /*26a0*/  IABS R6, R32 ;  /* 0x0000002000067213 */ /* 0x000fe20000000000 */
[----:B------:R-:W-:Y:S01]  /*26b0*/  IMAD R4, R61, R7, R4 ;  /* 0x000000073d047224 */ /* 0x000fe200078e0204 */
[----:B------:R-:W-:Y:S01]  /*26c0*/  IABS R7, R33 ;  /* 0x0000002100077213 */ /* 0x000fe20000000000 */
[----:B------:R-:W-:Y:S02]  /*26d0*/  IMAD.MOV.U32 R33, RZ, RZ, R22 ;  /* 0x000000ffff217224 */ /* 0x000fe400078e0016 */
[----:B------:R-:W-:-:S02]  /*26e0*/  IMAD.MOV.U32 R32, RZ, RZ, R21 ;  /* 0x000000ffff207224 */ /* 0x000fc400078e0015 */
[----:B------:R-:W-:Y:S02]  /*26f0*/  IMAD.MOV.U32 R22, RZ, RZ, R15 ;  /* 0x000000ffff167224 */ /* 0x000fe400078e000f */
[----:B------:R-:W-:Y:S02]  /*2700*/  IMAD.MOV.U32 R21, RZ, RZ, R11 ;  /* 0x000000ffff157224 */ /* 0x000fe400078e000b */
[----:B------:R-:W-:-:S04]  /*2710*/  IMAD.HI.U32 R15, R51, R6, RZ ;  /* 0x00000006330f7227 */ /* 0x000fc800078e00ff */
[----:B------:R-:W-:-:S04]  /*2720*/  IMAD.MOV R15, RZ, RZ, -R15 ;  /* 0x000000ffff0f7224 */ /* 0x000fc800078e0a0f */
[----:B------:R-:W-:Y:S01]  /*2730*/  IMAD R6, R61, R15, R6 ;  /* 0x0000000f3d067224 */ /* 0x000fe200078e0206 */
[----:B--2---:R-:W-:-:S05]  /*2740*/  IABS R0, R42 ;  /* 0x0000002a00007213 */ /* 0x004fca0000000000 */
[----:B------:R-:W-:-:S04]  /*2750*/  IMAD.HI.U32 R2, R51, R0, RZ ;  /* 0x0000000033027227 */ /* 0x000fc800078e00ff */
[----:B------:R-:W-:-:S04]  /*2760*/  IMAD.MOV R2, RZ, RZ, -R2 ;  /* 0x000000ffff027224 */ /* 0x000fc800078e0a02 */
[----:B-1----:R-:W-:Y:S01]  /*2770*/  IMAD R3, R61, R2, R0 ;  /* 0x000000023d037224 */ /* 0x002fe200078e0200 */
[----:B------:R-:W-:Y:S02]  /*2780*/  IABS R0, R43 ;  /* 0x0000002b00007213 */ /* 0x000fe40000000000 */
[----:B------:R-:W-:Y:S02]  /*2790*/  IABS R2, R36 ;  /* 0x0000002400027213 */ /* 0x000fe40000000000 */
[----:B------:R0:W-:Y:S01]  /*27a0*/  STL [R1], R3 ;  /* 0x0000000301007387 */ /* 0x0001e20000100800 */
[----:B------:R-:W-:-:S04]  /*27b0*/  IMAD.HI.U32 R10, R51, R0, RZ ;  /* 0x00000000330a7227 */ /* 0x000fc800078e00ff */
[----:B------:R-:W-:Y:S01]  /*27c0*/  IMAD.HI.U32 R9, R51, R2, RZ ;  /* 0x0000000233097227 */ /* 0x000fe200078e00ff */
[----:B0-----:R-:W-:-:S03]  /*27d0*/  IABS R3, R37 ;  /* 0x0000002500037213 */ /* 0x001fc60000000000 */
[----:B------:R-:W-:Y:S02]  /*27e0*/  IMAD.MOV R10, RZ, RZ, -R10 ;  /* 0x000000ffff0a7224 */ /* 0x000fe400078e0a0a */
[----:B------:R-:W-:-:S04]  /*27f0*/  IMAD.HI.U32 R8, R51, R3, RZ ;  /* 0x0000000333087227 */ /* 0x000fc800078e00ff */
[----:B------:R-:W-:Y:S02]  /*2800*/  IMAD.MOV R9, RZ, RZ, -R9 ;  /* 0x000000ffff097224 */ /* 0x000fe400078e0a09 */
[----:B------:R-:W-:Y:S02]  /*2810*/  IMAD.MOV R8, RZ, RZ, -R8 ;  /* 0x000000ffff087224 */ /* 0x000fe400078e0a08 */
[C---:B------:R-:W-:Y:S01]  /*2820*/  IMAD R0, R61.reuse, R10, R0 ;  /* 0x0000000a3d007224 */ /* 0x040fe200078e0200 */
[----:B------:R-:W-:Y:S01]  /*2830*/  IABS R10, R28 ;  /* 0x0000001c000a7213 */ /* 0x000fe20000000000 */
[C---:B------:R-:W-:Y:S01]  /*2840*/  IMAD R2, R61.reuse, R9, R2 ;  /* 0x000000093d027224 */ /* 0x040fe200078e0202 */
[----:B------:R-:W-:Y:S01]  /*2850*/  IABS R9, R35 ;  /* 0x0000002300097213 */ /* 0x000fe20000000000 */
[----:B------:R-:W-:Y:S01]  /*2860*/  IMAD R3, R61, R8, R3 ;  /* 0x000000083d037224 */ /* 0x000fe200078e0203 */
[----:B------:R-:W-:Y:S01]  /*2870*/  IABS R8, R34 ;  /* 0x0000002200087213 */ /* 0x000fe20000000000 */
[----:B------:R-:W-:-:S02]  /*2880*/  IMAD.MOV.U32 R35, RZ, RZ, R12 ;  /* 0x000000ffff237224 */ /* 0x000fc400078e000c */
[----:B------:R-:W-:Y:S02]  /*2890*/  IMAD.MOV.U32 R28, RZ, RZ, R13 ;  /* 0x000000ffff1c7224 */ /* 0x000fe400078e000d */
[----:B------:R-:W-:-:S04]  /*28a0*/  IMAD.HI.U32 R12, R51, R9, RZ ;  /* 0x00000009330c7227 */ /* 0x000fc800078e00ff */
[----:B------:R-:W-:-:S04]  /*28b0*/  IMAD.HI.U32 R11, R51, R10, RZ ;  /* 0x0000000a330b7227 */ /* 0x000fc800078e00ff */
[----:B------:R-:W-:Y:S02]  /*28c0*/  IMAD.MOV.U32 R34, RZ, RZ, R23 ;  /* 0x000000ffff227224 */ /* 0x000fe400078e0017 */
[----:B------:R-:W-:-:S04]  /*28d0*/  IMAD.HI.U32 R13, R51, R8, RZ ;  /* 0x00000008330d7227 */ /* 0x000fc800078e00ff */
[----:B------:R-:W-:Y:S02]  /*28e0*/  IMAD.MOV.U32 R23, RZ, RZ, R14 ;  /* 0x000000ffff177224 */ /* 0x000fe400078e000e */
[----:B------:R-:W-:-:S04]  /*28f0*/  IMAD.HI.U32 R14, R51, R7, RZ ;  /* 0x00000007330e7227 */ /* 0x000fc800078e00ff */
[----:B------:R-:W-:Y:S02]  /*2900*/  IMAD.MOV R12, RZ, RZ, -R12 ;  /* 0x000000ffff0c7224 */ /* 0x000fe400078e0a0c */
[----:B------:R-:W-:Y:S02]  /*2910*/  IMAD.MOV R11, RZ, RZ, -R11 ;  /* 0x000000ffff0b7224 */ /* 0x000fe400078e0a0b */
[----:B------:R-:W-:Y:S01]  /*2920*/  IMAD.MOV R13, RZ, RZ, -R13 ;  /* 0x000000ffff0d7224 */ /* 0x000fe200078e0a0d */
[----:B------:R-:W-:Y:S01]  /*2930*/  IABS R15, R28 ;  /* 0x0000001c000f7213 */ /* 0x000fe20000000000 */
[----:B------:R-:W-:Y:S02]  /*2940*/  IMAD.MOV R14, RZ, RZ, -R14 ;  /* 0x000000ffff0e7224 */ /* 0x000fe400078e0a0e */
[C---:B------:R-:W-:Y:S01]  /*2950*/  IMAD R9, R61.reuse, R12, R9 ;  /* 0x0000000c3d097224 */ /* 0x040fe200078e0209 */
[----:B------:R-:W-:Y:S01]  /*2960*/  IABS R12, R33 ;  /* 0x00000021000c7213 */ /* 0x000fe20000000000 */
        /* <DEDUP_REMOVED lines=8> */
[----:B------:R-:W-:Y:S02]  /*29f0*/  IMAD.MOV.U32 R28, RZ, RZ, R25 ;  /* 0x000000ffff1c7224 */ /* 0x000fe400078e0019 */
[----:B------:R-:W-:Y:S02]  /*2a00*/  IMAD.MOV.U32 R30, RZ, RZ, R16 ;  /* 0x000000ffff1e7224 */ /* 0x000fe400078e0010 */
[----:B------:R-:W-:Y:S02]  /*2a10*/  IMAD.MOV.U32 R35, RZ, RZ, R24 ;  /* 0x000000ffff237224 */ /* 0x000fe400078e0018 */
[----:B------:R-:W-:Y:S02]  /*2a20*/  IMAD.MOV.U32 R29, RZ, RZ, R20 ;  /* 0x000000ffff1d7224 */ /* 0x000fe400078e0014 */
[----:B------:R-:W-:-:S02]  /*2a30*/  IMAD.MOV.U32 R25, RZ, RZ, R19 ;  /* 0x000000ffff197224 */ /* 0x000fc400078e0013 */
[----:B------:R-:W-:-:S04]  /*2a40*/  IMAD.HI.U32 R16, R51, R15, RZ ;  /* 0x0000000f33107227 */ /* 0x000fc800078e00ff */
        /* <DEDUP_REMOVED lines=9> */
[----:B------:R-:W-:Y:S02]  /*2ae0*/  IMAD.MOV R19, RZ, RZ, -R19 ;  /* 0x000000ffff137224 */ /* 0x000fe400078e0a13 */
[----:B------:R-:W-:Y:S02]  /*2af0*/  IMAD.MOV R18, RZ, RZ, -R18 ;  /* 0x000000ffff127224 */ /* 0x000fe400078e0a12 */
        /* <DEDUP_REMOVED lines=10> */
[----:B------:R-:W-:Y:S01]  /*2ba0*/  IMAD R14, R61, R17, R14 ;  /* 0x000000113d0e7224 */ /* 0x000fe200078e020e */
[----:B------:R-:W-:Y:S01]  /*2bb0*/  IABS R17, R33 ;  /* 0x0000002100117213 */ /* 0x000fe20000000000 */
        /* <DEDUP_REMOVED lines=8> */
[----:B------:R-:W-:Y:S02]  /*2c40*/  IMAD.MOV.U32 R28, RZ, RZ, R31 ;  /* 0x000000ffff1c7224 */ /* 0x000fe400078e001f */
[----:B------:R-:W-:Y:S02]  /*2c50*/  IMAD.MOV.U32 R31, RZ, RZ, R24 ;  /* 0x000000ffff1f7224 */ /* 0x000fe400078e0018 */
[----:B------:R-:W-:Y:S02]  /*2c60*/  IMAD.MOV.U32 R32, RZ, RZ, R23 ;  /* 0x000000ffff207224 */ /* 0x000fe400078e0017 */
[----:B------:R-:W-:-:S04]  /*2c70*/  IMAD.HI.U32 R24, R51, R17, RZ ;  /* 0x0000001133187227 */ /* 0x000fc800078e00ff */
[----:B------:R-:W-:-:S04]  /*2c80*/  IMAD.HI.U32 R22, R51, R19, RZ ;  /* 0x0000001333167227 */ /* 0x000fc800078e00ff */
[----:B------:R-:W-:Y:S02]  /*2c90*/  IMAD.MOV R25, RZ, RZ, -R25 ;  /* 0x000000ffff197224 */ /* 0x000fe400078e0a19 */
[----:B------:R-:W-:-:S04]  /*2ca0*/  IMAD.HI.U32 R23, R51, R18, RZ ;  /* 0x0000001233177227 */ /* 0x000fc800078e00ff */
[----:B------:R-:W-:Y:S02]  /*2cb0*/  IMAD.MOV R21, RZ, RZ, -R21 ;  /* 0x000000ffff157224 */ /* 0x000fe400078e0a15 */
[----:B------:R-:W-:Y:S02]  /*2cc0*/  IMAD.MOV R24, RZ, RZ, -R24 ;  /* 0x000000ffff187224 */ /* 0x000fe400078e0a18 */
[----:B------:R-:W-:Y:S02]  /*2cd0*/  IMAD.MOV R22, RZ, RZ, -R22 ;  /* 0x000000ffff167224 */ /* 0x000fe400078e0a16 */
[C---:B------:R-:W-:Y:S01]  /*2ce0*/  IMAD R16, R61.reuse, R25, R16 ;  /* 0x000000193d107224 */ /* 0x040fe200078e0210 */
        /* <DEDUP_REMOVED lines=10> */
[----:B------:R-:W-:-:S04]  /*2d90*/  IMAD.HI.U32 R26, R51, R25, RZ ;  /* 0x00000019331a7227 */ /* 0x000fc800078e00ff */
[C---:B------:R-:W-:Y:S01]  /*2da0*/  IMAD.HI.U32 R30, R51.reuse, R21, RZ ;  /* 0x00000015331e7227 */ /* 0x040fe200078e00ff */
[----:B------:R-:W-:Y:S03]  /*2db0*/  STL [R1+0x170c], R0 ;  /* 0x00170c0001007387 */ /* 0x000fe60000100800 */
[----:B------:R-:W-:Y:S01]  /*2dc0*/  IMAD.HI.U32 R29, R51, R22, RZ ;  /* 0x00000016331d7227 */ /* 0x000fe200078e00ff */
[----:B------:R0:W-:Y:S03]  /*2dd0*/  STL [R1+0x1710], R2 ;  /* 0x0017100201007387 */ /* 0x0001e60000100800 */
[----:B------:R-:W-:Y:S02]  /*2de0*/  IMAD.MOV R26, RZ, RZ, -R26 ;  /* 0x000000ffff1a7224 */ /* 0x000fe400078e0a1a */
[----:B------:R-:W-:-:S02]  /*2df0*/  IMAD.MOV R30, RZ, RZ, -R30 ;  /* 0x000000ffff1e7224 */ /* 0x000fc400078e0a1e */
[----:B------:R-:W-:Y:S01]  /*2e00*/  IMAD.MOV.U32 R33, RZ, RZ, R34 ;  /* 0x000000ffff217224 */ /* 0x000fe200078e0022 */
[----:B------:R-:W-:Y:S01]  /*2e10*/  STL [R1+0x1714], R3 ;  /* 0x0017140301007387 */ /* 0x000fe20000100800 */
[----:B------:R-:W-:Y:S02]  /*2e20*/  IMAD.MOV.U32 R34, RZ, RZ, R35 ;  /* 0x000000ffff227224 */ /* 0x000fe400078e0023 */
[----:B------:R-:W-:Y:S01]  /*2e30*/  IMAD.MOV.U32 R35, RZ, RZ, R28 ;  /* 0x000000ffff237224 */ /* 0x000fe200078e001c */
[----:B------:R-:W-:Y:S01]  /*2e40*/  STL [R1+0x1718], R4 ;  /* 0x0017180401007387 */ /* 0x000fe20000100800 */
[----:B------:R-:W-:Y:S02]  /*2e50*/  IMAD.MOV R29, RZ, RZ, -R29 ;  /* 0x000000ffff1d7224 */ /* 0x000fe400078e0a1d */
[C---:B------:R-:W-:Y:S01]  /*2e60*/  IMAD R25, R61.reuse, R26, R25 ;  /* 0x0000001a3d197224 */ /* 0x040fe200078e0219 */
[----:B------:R-:W-:Y:S01]  /*2e70*/  IABS R26, R32 ;  /* 0x00000020001a7213 */ /* 0x000fe20000000000 */
[C---:B------:R-:W-:Y:S01]  /*2e80*/  IMAD R21, R61.reuse, R30, R21 ;  /* 0x0000001e3d157224 */ /* 0x040fe200078e0215 */
[----:B------:R-:W-:Y:S01]  /*2e90*/  STL [R1+0x1708], R5 ;  /* 0x0017080501007387 */ /* 0x000fe20000100800 */
[----:B------:R-:W-:Y:S01]  /*2ea0*/  IABS R30, R31 ;  /* 0x0000001f001e7213 */ /* 0x000fe20000000000 */
[----:B------:R-:W-:-:S02]  /*2eb0*/  IMAD R22, R61, R29, R22 ;  /* 0x0000001d3d167224 */ /* 0x000fc400078e0216 */
[----:B------:R-:W-:Y:S01]  /*2ec0*/  STL [R1+0x1704], R6 ;  /* 0x0017040601007387 */ /* 0x000fe20000100800 */
[----:B------:R-:W-:Y:S01]  /*2ed0*/  IABS R29, R35 ;  /* 0x00000023001d7213 */ /* 0x000fe20000000000 */
[C---:B------:R-:W-:Y:S02]  /*2ee0*/  IMAD.HI.U32 R35, R51.reuse, R26, RZ ;  /* 0x0000001a33237227 */ /* 0x040fe400078e00ff */
[----:B------:R-:W-:Y:S02]  /*2ef0*/  STL [R1+0x1700], R8 ;  /* 0x0017000801007387 */ /* 0x000fe40000100800 */
[----:B------:R-:W-:Y:S02]  /*2f00*/  IMAD.HI.U32 R31, R51, R30, RZ ;  /* 0x0000001e331f7227 */ /* 0x000fe400078e00ff */
[----:B------:R-:W-:Y:S04]  /*2f10*/  STL [R1+0x16fc], R10 ;  /* 0x0016fc0a01007387 */ /* 0x000fe80000100800 */
[----:B------:R-:W-:Y:S01]  /*2f20*/  STL [R1+0x16f8], R13 ;  /* 0x0016f80d01007387 */ /* 0x000fe20000100800 */
[----:B------:R-:W-:-:S03]  /*2f30*/  IMAD.MOV R35, RZ, RZ, -R35 ;  /* 0x000000ffff237224 */ /* 0x000fc600078e0a23 */
[----:B------:R-:W2:Y:S01]  /*2f40*/  LDL R36, [R1+0x15c0] ;  /* 0x0015c00001247983 */ /* 0x000ea20000100800 */
[----:B------:R-:W-:-:S03]  /*2f50*/  IMAD.MOV R31, RZ, RZ, -R31 ;  /* 0x000000ffff1f7224 */ /* 0x000fc600078e0a1f */
[----:B------:R-:W3:Y:S01]  /*2f60*/  LDL R43, [R1+0x15c4] ;  /* 0x0015c400012b7983 */ /* 0x000ee20000100800 */
[----:B------:R-:W-:-:S03]  /*2f70*/  IMAD R26, R61, R35, R26 ;  /* 0x000000233d1a7224 */ /* 0x000fc600078e021a */
[----:B------:R-:W4:Y:S01]  /*2f80*/  LDL R39, [R1+0x15b4] ;  /* 0x0015b40001277983 */ /* 0x000f220000100800 */
[----:B------:R-:W-:-:S03]  /*2f90*/  IMAD R30, R61, R31, R30 ;  /* 0x0000001f3d1e7224 */ /* 0x000fc600078e021e */
[----:B------:R-:W5:Y:S04]  /*2fa0*/  LDL R38, [R1+0x15b8] ;  /* 0x0015b80001267983 */ /* 0x000f680000100800 */
[----:B------:R-:W5:Y:S04]  /*2fb0*/  LDL R37, [R1+0x15bc] ;  /* 0x0015bc0001257983 */ /* 0x000f680000100800 */
[----:B------:R1:W-:Y:S04]  /*2fc0*/  STL [R1+0x16f4], R26 ;  /* 0x0016f41a01007387 */ /* 0x0003e80000100800 */
[----:B------:R-:W-:Y:S04]  /*2fd0*/  STL [R1+0x16f0], R30 ;  /* 0x0016f01e01007387 */ /* 0x000fe80000100800 */
[----:B------:R-:W5:Y:S04]  /*2fe0*/  LDL R42, [R1+0x15a4] ;  /* 0x0015a400012a7983 */ /* 0x000f680000100800 */
[----:B------:R-:W5:Y:S04]  /*2ff0*/  LDL R46, [R1+0x15b0] ;  /* 0x0015b000012e7983 */ /* 0x000f680000100800 */
[----:B------:R-:W5:Y:S01]  /*3000*/  LDL R47, [R1+0x15ac] ;  /* 0x0015ac00012f7983 */ /* 0x000f620000100800 */
[----:B------:R-:W-:-:S03]  /*3010*/  IMAD.HI.U32 R27, R51, R24, RZ ;  /* 0x00000018331b7227 */ /* 0x000fc600078e00ff */
[----:B------:R-:W5:Y:S01]  /*3020*/  LDL R41, [R1+0x15a8] ;  /* 0x0015a80001297983 */ /* 0x000f620000100800 */
[----:B------:R-:W-:-:S03]  /*3030*/  IMAD.HI.U32 R28, R51, R23, RZ ;  /* 0x00000017331c7227 */ /* 0x000fc600078e00ff */
[----:B------:R-:W5:Y:S01]  /*3040*/  LDL R48, [R1+0x159c] ;  /* 0x00159c0001307983 */ /* 0x000f620000100800 */
[----:B------:R-:W-:Y:S02]  /*3050*/  IMAD.MOV R27, RZ, RZ, -R27 ;  /* 0x000000ffff1b7224 */ /* 0x000fe400078e0a1b */
[----:B------:R-:W-:Y:S01]  /*3060*/  IMAD.HI.U32 R32, R51, R29, RZ ;  /* 0x0000001d33207227 */ /* 0x000fe200078e00ff */
[----:B------:R-:W5:Y:S03]  /*3070*/  LDL R49, [R1+0x1598] ;  /* 0x0015980001317983 */ /* 0x000f660000100800 */
[----:B------:R-:W-:Y:S01]  /*3080*/  IMAD.MOV R28, RZ, RZ, -R28 ;  /* 0x000000ffff1c7224 */ /* 0x000fe200078e0a1c */
[----:B------:R-:W5:Y:S01]  /*3090*/  LDL R50, [R1+0x1594] ;  /* 0x0015940001327983 */ /* 0x000f620000100800 */
[----:B------:R-:W-:Y:S01]  /*30a0*/  IMAD R24, R61, R27, R24 ;  /* 0x0000001b3d187224 */ /* 0x000fe200078e0218 */
[----:B------:R-:W-:Y:S01]  /*30b0*/  IABS R27, R33 ;  /* 0x00000021001b7213 */ /* 0x000fe20000000000 */
[----:B------:R-:W-:-:S02]  /*30c0*/  IMAD.MOV R32, RZ, RZ, -R32 ;  /* 0x000000ffff207224 */ /* 0x000fc400078e0a20 */
[C---:B------:R-:W-:Y:S01]  /*30d0*/  IMAD R23, R61.reuse, R28, R23 ;  /* 0x0000001c3d177224 */ /* 0x040fe200078e0217 */
[----:B------:R-:W-:Y:S01]  /*30e0*/  IABS R28, R34 ;  /* 0x00000022001c7213 */ /* 0x000fe20000000000 */
[----:B------:R-:W-:Y:S02]  /*30f0*/  IMAD R29, R61, R32, R29 ;  /* 0x000000203d1d7224 */ /* 0x000fe400078e021d */
[----:B------:R-:W-:-:S04]  /*3100*/  IMAD.HI.U32 R34, R51, R27, RZ ;  /* 0x0000001b33227227 */ /* 0x000fc800078e00ff */
[----:B------:R-:W-:-:S04]  /*3110*/  IMAD.HI.U32 R33, R51, R28, RZ ;  /* 0x0000001c33217227 */ /* 0x000fc800078e00ff */
[----:B------:R-:W-:Y:S02]  /*3120*/  IMAD.MOV R34, RZ, RZ, -R34 ;  /* 0x000000ffff227224 */ /* 0x000fe400078e0a22 */
[----:B------:R-:W-:Y:S02]  /*3130*/  IMAD.MOV R33, RZ, RZ, -R33 ;  /* 0x000000ffff217224 */ /* 0x000fe400078e0a21 */
[C---:B------:R-:W-:Y:S02]  /*3140*/  IMAD R27, R61.reuse, R34, R27 ;  /* 0x000000223d1b7224 */ /* 0x040fe400078e021b */
[----:B------:R-:W-:Y:S01]  /*3150*/  IMAD R28, R61, R33, R28 ;  /* 0x000000213d1c7224 */ /* 0x000fe200078e021c */
[----:B--2---:R-:W-:Y:S02]  /*3160*/  IABS R32, R36 ;  /* 0x0000002400207213 */ /* 0x004fe40000000000 */
[----:B---3--:R-:W-:Y:S02]  /*3170*/  IABS R31, R43 ;  /* 0x0000002b001f7213 */ /* 0x008fe40000000000 */
[----:B------:R-:W2:Y:S01]  /*3180*/  LDL R43, [R1+0x15a0] ;  /* 0x0015a000012b7983 */ /* 0x000ea20000100800 */
[----:B----4-:R-:W-:Y:S01]  /*3190*/  IABS R35, R39 ;  /* 0x0000002700237213 */ /* 0x010fe20000000000 */
[----:B------:R-:W-:Y:S01]  /*31a0*/  IMAD.HI.U32 R39, R51, R32, RZ ;  /* 0x0000002033277227 */ /* 0x000fe200078e00ff */
[----:B-----5:R-:W-:-:S03]  /*31b0*/  IABS R34, R38 ;  /* 0x0000002600227213 */ /* 0x020fc60000000000 */
[----:B------:R-:W-:Y:S02]  /*31c0*/  IMAD.MOV R39, RZ, RZ, -R39 ;  /* 0x000000ffff277224 */ /* 0x000fe400078e0a27 */
[----:B------:R-:W-:Y:S01]  /*31d0*/  IMAD.HI.U32 R36, R51, R35, RZ ;  /* 0x0000002333247227 */ /* 0x000fe200078e00ff */
[----:B------:R-:W-:-:S03]  /*31e0*/  IABS R33, R37 ;  /* 0x0000002500217213 */ /* 0x000fc60000000000 */
[----:B------:R-:W-:Y:S02]  /*31f0*/  IMAD R32, R61, R39, R32 ;  /* 0x000000273d207224 */ /* 0x000fe400078e0220 */
[----:B------:R-:W-:-:S04]  /*3200*/  IMAD.HI.U32 R37, R51, R34, RZ ;  /* 0x0000002233257227 */ /* 0x000fc800078e00ff */
[----:B------:R-:W-:Y:S01]  /*3210*/  IMAD.MOV R36, RZ, RZ, -R36 ;  /* 0x000000ffff247224 */ /* 0x000fe200078e0a24 */
[----:B------:R-:W-:Y:S01]  /*3220*/  IABS R39, R42 ;  /* 0x0000002a00277213 */ /* 0x000fe20000000000 */
[----:B------:R-:W-:Y:S02]  /*3230*/  IMAD.MOV R37, RZ, RZ, -R37 ;  /* 0x000000ffff257224 */ /* 0x000fe400078e0a25 */
[----:B------:R-:W-:Y:S02]  /*3240*/  IMAD R35, R61, R36, R35 ;  /* 0x000000243d237224 */ /* 0x000fe400078e0223 */
[----:B------:R-:W-:Y:S01]  /*3250*/  IMAD.HI.U32 R42, R51, R39, RZ ;  /* 0x00000027332a7227 */ /* 0x000fe200078e00ff */
[----:B------:R-:W-:Y:S02]  /*3260*/  IABS R36, R46 ;  /* 0x0000002e00247213 */ /* 0x000fe40000000000 */
[----:B------:R-:W3:Y:S01]  /*3270*/  LDL R46, [R1+0x1590] ;  /* 0x00159000012e7983 */ /* 0x000ee20000100800 */
[C---:B------:R-:W-:Y:S01]  /*3280*/  IMAD R34, R61.reuse, R37, R34 ;  /* 0x000000253d227224 */ /* 0x040fe200078e0222 */
[----:B------:R-:W-:Y:S01]  /*3290*/  IABS R37, R47 ;  /* 0x0000002f00257213 */ /* 0x000fe20000000000 */
[----:B------:R-:W-:Y:S01]  /*32a0*/  IMAD.MOV R42, RZ, RZ, -R42 ;  /* 0x000000ffff2a7224 */ /* 0x000fe200078e0a2a */
[----:B------:R-:W4:Y:S03]  /*32b0*/  LDL R47, [R1+0x158c] ;  /* 0x00158c00012f7983 */ /* 0x000f260000100800 */
[----:B------:R-:W-:-:S05]  /*32c0*/  IMAD R39, R61, R42, R39 ;  /* 0x0000002a3d277224 */ /* 0x000fca00078e0227 */
[----:B------:R5:W-:Y:S04]  /*32d0*/  STL [R1+0x16ec], R39 ;  /* 0x0016ec2701007387 */ /* 0x000be80000100800 */
[----:B------:R-:W5:Y:S04]  /*32e0*/  LDL R57, [R1+0x1588] ;  /* 0x0015880001397983 */ /* 0x000f680000100800 */
[----:B------:R-:W5:Y:S04]  /*32f0*/  LDL R52, [R1+0x1574] ;  /* 0x0015740001347983 */ /* 0x000f680000100800 */
[----:B------:R-:W5:Y:S04]  /*3300*/  LDL R53, [R1+0x1578] ;  /* 0x0015780001357983 */ /* 0x000f680000100800 */
[----:B0-----:R-:W5:Y:S04]  /*3310*/  LDL R2, [R1+0x1584] ;  /* 0x0015840001027983 */ /* 0x001f680000100800 */
[----:B------:R-:W5:Y:S01]  /*3320*/  LDL R0, [R1+0xb78] ;  /* 0x000b780001007983 */ /* 0x000f620000100800 */
[----:B------:R-:W-:-:S03]  /*3330*/  IMAD.HI.U32 R40, R51, R31, RZ ;  /* 0x0000001f33287227 */ /* 0x000fc600078e00ff */
[----:B------:R-:W5:Y:S01]  /*3340*/  LDL R54, [R1+0x157c] ;  /* 0x00157c0001367983 */ /* 0x000f620000100800 */
[----:B------:R-:W-:-:S04]  /*3350*/  IMAD.HI.U32 R38, R51, R33, RZ ;  /* 0x0000002133267227 */ /* 0x000fc800078e00ff */
[----:B------:R-:W-:-:S04]  /*3360*/  IMAD.HI.U32 R44, R51, R37, RZ ;  /* 0x00000025332c7227 */ /* 0x000fc800078e00ff */
[----:B------:R-:W-:Y:S01]  /*3370*/  IMAD.HI.U32 R45, R51, R36, RZ ;  /* 0x00000024332d7227 */ /* 0x000fe200078e00ff */
[----:B------:R-:W-:Y:S01]  /*3380*/  IABS R42, R49 ;  /* 0x00000031002a7213 */ /* 0x000fe20000000000 */
[----:B------:R-:W5:Y:S02]  /*3390*/  LDL R55, [R1+0x1580] ;  /* 0x0015800001377983 */ /* 0x000f640000100800 */
[----:B------:R-:W-:Y:S02]  /*33a0*/  IMAD.MOV R40, RZ, RZ, -R40 ;  /* 0x000000ffff287224 */ /* 0x000fe400078e0a28 */
[----:B------:R-:W-:Y:S01]  /*33b0*/  IMAD.MOV R38, RZ, RZ, -R38 ;  /* 0x000000ffff267224 */ /* 0x000fe200078e0a26 */
[----:B------:R-:W5:Y:S01]  /*33c0*/  LDL R59, [R1+0x1558] ;  /* 0x00155800013b7983 */ /* 0x000f620000100800 */
[C---:B------:R-:W-:Y:S02]  /*33d0*/  IMAD R31, R61.reuse, R40, R31 ;  /* 0x000000283d1f7224 */ /* 0x040fe400078e021f */
[----:B------:R-:W-:Y:S01]  /*33e0*/  IMAD R33, R61, R38, R33 ;  /* 0x000000263d217224 */ /* 0x000fe200078e0221 */
[----:B------:R-:W-:Y:S01]  /*33f0*/  IABS R38, R41 ;  /* 0x0000002900267213 */ /* 0x000fe20000000000 */
[----:B------:R-:W-:Y:S01]  /*3400*/  IMAD.MOV R44, RZ, RZ, -R44 ;  /* 0x000000ffff2c7224 */ /* 0x000fe200078e0a2c */
[----:B------:R-:W5:Y:S01]  /*3410*/  LDL R58, [R1+0x155c] ;  /* 0x00155c00013a7983 */ /* 0x000f620000100800 */
[----:B------:R-:W-:-:S02]  /*3420*/  IMAD.MOV R45, RZ, RZ, -R45 ;  /* 0x000000ffff2d7224 */ /* 0x000fc400078e0a2d */
[C---:B------:R-:W-:Y:S01]  /*3430*/  IMAD R37, R61.reuse, R44, R37 ;  /* 0x0000002c3d257224 */ /* 0x040fe200078e0225 */
[----:B-1----:R-:W5:Y:S01]  /*3440*/  LDL R26, [R1+0xb7c] ;  /* 0x000b7c00011a7983 */ /* 0x002f620000100800 */
[----:B------:R-:W-:-:S03]  /*3450*/  IMAD R36, R61, R45, R36 ;  /* 0x0000002d3d247224 */ /* 0x000fc600078e0224 */
[----:B------:R-:W5:Y:S04]  /*3460*/  LDL R13, [R1+0xb74] ;  /* 0x000b7400010d7983 */ /* 0x000f680000100800 */
[----:B------:R-:W5:Y:S04]  /*3470*/  LDL.LU R4, [R1+0x2c] ;  /* 0x00002c0001047983 */ /* 0x000f680000300800 */
[----:B------:R-:W5:Y:S01]  /*3480*/  LDL.LU R3, [R1+0x28] ;  /* 0x0000280001037983 */ /* 0x000f620000300800 */
[----:B--2---:R-:W-:-:S05]  /*3490*/  IABS R40, R43 ;  /* 0x0000002b00287213 */ /* 0x004fca0000000000 */
[----:B------:R-:W-:-:S04]  /*34a0*/  IMAD.HI.U32 R41, R51, R40, RZ ;  /* 0x0000002833297227 */ /* 0x000fc800078e00ff */
[----:B------:R-:W-:Y:S02]  /*34b0*/  IMAD.MOV R41, RZ, RZ, -R41 ;  /* 0x000000ffff297224 */ /* 0x000fe400078e0a29 */
[----:B------:R-:W-:-:S04]  /*34c0*/  IMAD.HI.U32 R43, R51, R38, RZ ;  /* 0x00000026332b7227 */ /* 0x000fc800078e00ff */
[----:B------:R-:W-:Y:S01]  /*34d0*/  IMAD R40, R61, R41, R40 ;  /* 0x000000293d287224 */ /* 0x000fe200078e0228 */
[----:B------:R-:W-:Y:S01]  /*34e0*/  IABS R41, R48 ;  /* 0x0000003000297213 */ /* 0x000fe20000000000 */
[----:B------:R-:W-:-:S04]  /*34f0*/  IMAD.MOV R43, RZ, RZ, -R43 ;  /* 0x000000ffff2b7224 */ /* 0x000fc800078e0a2b */
[----:B------:R-:W-:Y:S01]  /*3500*/  IMAD R38, R61, R43, R38 ;  /* 0x0000002b3d267224 */ /* 0x000fe200078e0226 */
[----:B------:R-:W-:Y:S02]  /*3510*/  IABS R43, R50 ;  /* 0x00000032002b7213 */ /* 0x000fe40000000000 */
[----:B---3--:R-:W-:Y:S01]  /*3520*/  IABS R44, R46 ;  /* 0x0000002e002c7213 */ /* 0x008fe20000000000 */
[----:B------:R-:W-:Y:S01]  /*3530*/  IMAD.HI.U32 R46, R51, R41, RZ ;  /* 0x00000029332e7227 */ /* 0x000fe200078e00ff */
[----:B----4-:R-:W-:-:S03]  /*3540*/  IABS R45, R47 ;  /* 0x0000002f002d7213 */ /* 0x010fc60000000000 */
[----:B------:R-:W-:-:S04]  /*3550*/  IMAD.HI.U32 R47, R51, R42, RZ ;  /* 0x0000002a332f7227 */ /* 0x000fc800078e00ff */
[----:B------:R-:W-:Y:S02]  /*3560*/  IMAD.MOV R46, RZ, RZ, -R46 ;  /* 0x000000ffff2e7224 */ /* 0x000fe400078e0a2e */
[----:B------:R-:W-:-:S04]  /*3570*/  IMAD.HI.U32 R48, R51, R43, RZ ;  /* 0x0000002b33307227 */ /* 0x000fc800078e00ff */
[----:B------:R-:W-:Y:S02]  /*3580*/  IMAD.MOV R47, RZ, RZ, -R47 ;  /* 0x000000ffff2f7224 */ /* 0x000fe400078e0a2f */
[C---:B------:R-:W-:Y:S01]  /*3590*/  IMAD R41, R61.reuse, R46, R41 ;  /* 0x0000002e3d297224 */ /* 0x040fe200078e0229 */
[----:B-----5:R-:W-:Y:S01]  /*35a0*/  IABS R46, R57 ;  /* 0x00000039002e7213 */ /* 0x020fe20000000000 */
[----:B------:R-:W-:Y:S02]  /*35b0*/  IMAD.MOV R48, RZ, RZ, -R48 ;  /* 0x000000ffff307224 */ /* 0x000fe400078e0a30 */
[C---:B------:R-:W-:Y:S01]  /*35c0*/  IMAD R42, R61.reuse, R47, R42 ;  /* 0x0000002f3d2a7224 */ /* 0x040fe200078e022a */
[----:B------:R-:W-:Y:S01]  /*35d0*/  IABS R47, R52 ;  /* 0x00000034002f7213 */ /* 0x000fe20000000000 */
[----:B------:R-:W-:Y:S01]  /*35e0*/  IMAD R43, R61, R48, R43 ;  /* 0x000000303d2b7224 */ /* 0x000fe200078e022b */
[----:B------:R-:W-:Y:S01]  /*35f0*/  IABS R48, R53 ;  /* 0x0000003500307213 */ /* 0x000fe20000000000 */
[----:B------:R-:W-:-:S04]  /*3600*/  IMAD.HI.U32 R52, R51, R46, RZ ;  /* 0x0000002e33347227 */ /* 0x000fc800078e00ff */
[----:B------:R-:W-:-:S04]  /*3610*/  IMAD.HI.U32 R53, R51, R47, RZ ;  /* 0x0000002f33357227 */ /* 0x000fc800078e00ff */
[----:B------:R-:W-:Y:S02]  /*3620*/  IMAD.MOV R52, RZ, RZ, -R52 ;  /* 0x000000ffff347224 */ /* 0x000fe400078e0a34 */
[----:B------:R-:W-:Y:S02]  /*3630*/  IMAD.MOV R53, RZ, RZ, -R53 ;  /* 0x000000ffff357224 */ /* 0x000fe400078e0a35 */
[C---:B------:R-:W-:Y:S01]  /*3640*/  IMAD R46, R61.reuse, R52, R46 ;  /* 0x000000343d2e7224 */ /* 0x040fe200078e022e */
[----:B------:R-:W-:Y:S01]  /*3650*/  IABS R52, R2 ;  /* 0x0000000200347213 */ /* 0x000fe20000000000 */
[----:B------:R-:W-:Y:S01]  /*3660*/  IMAD R47, R61, R53, R47 ;  /* 0x000000353d2f7224 */ /* 0x000fe200078e022f */
[----:B------:R-:W2:Y:S01]  /*3670*/  LDL.LU R2, [R1+0x24] ;  /* 0x0000240001027983 */ /* 0x000ea20000300800 */
[----:B------:R-:W-:-:S03]  /*3680*/  IABS R53, R0 ;  /* 0x0000000000357213 */ /* 0x000fc60000000000 */
[----:B------:R-:W3:Y:S04]  /*3690*/  LDL.LU R39, [R1+0x20] ;  /* 0x0000200001277983 */ /* 0x000ee80000300800 */
[----:B------:R-:W4:Y:S04]  /*36a0*/  LDL.LU R0, [R1+0x1c] ;  /* 0x00001c0001007983 */ /* 0x000f280000300800 */
[----:B------:R-:W5:Y:S01]  /*36b0*/  LDL R30, [R1+0x18] ;  /* 0x00001800011e7983 */ /* 0x000f620000100800 */
[----:B------:R-:W-:Y:S01]  /*36c0*/  IMAD.HI.U32 R49, R51, R44, RZ ;  /* 0x0000002c33317227 */ /* 0x000fe200078e00ff */
[----:B------:R-:W-:-:S02]  /*36d0*/  IABS R10, c[0x0][0x178] ;  /* 0x00005e00000a7a13 */ /* 0x000fc40000000000 */
[----:B------:R-:W2:Y:S01]  /*36e0*/  LDL.LU R5, [R1+0x14] ;  /* 0x0000140001057983 */ /* 0x000ea20000300800 */
[----:B------:R-:W-:-:S03]  /*36f0*/  IMAD.HI.U32 R50, R51, R45, RZ ;  /* 0x0000002d33327227 */ /* 0x000fc600078e00ff */
[----:B------:R-:W2:Y:S01]  /*3700*/  LDL.LU R6, [R1+0x10] ;  /* 0x0000100001067983 */ /* 0x000ea20000300800 */
[----:B------:R-:W-:Y:S02]  /*3710*/  IMAD.MOV R49, RZ, RZ, -R49 ;  /* 0x000000ffff317224 */ /* 0x000fe400078e0a31 */
[----:B------:R-:W-:Y:S01]  /*3720*/  IMAD.MOV R50, RZ, RZ, -R50 ;  /* 0x000000ffff327224 */ /* 0x000fe200078e0a32 */
[----:B------:R-:W2:Y:S01]  /*3730*/  LDL.LU R8, [R1+0xc] ;  /* 0x00000c0001087983 */ /* 0x000ea20000300800 */
[C---:B------:R-:W-:Y:S01]  /*3740*/  IMAD R44, R61.reuse, R49, R44 ;  /* 0x000000313d2c7224 */ /* 0x040fe200078e022c */
[----:B------:R-:W-:Y:S01]  /*3750*/  IABS R49, R54 ;  /* 0x0000003600317213 */ /* 0x000fe20000000000 */
[----:B------:R-:W-:Y:S01]  /*3760*/  IMAD R45, R61, R50, R45 ;  /* 0x000000323d2d7224 */ /* 0x000fe200078e022d */
[----:B------:R-:W-:-:S03]  /*3770*/  IABS R50, R55 ;  /* 0x0000003700327213 */ /* 0x000fc60000000000 */
[----:B------:R-:W-:-:S04]  /*3780*/  IMAD.HI.U32 R55, R51, R49, RZ ;  /* 0x0000003133377227 */ /* 0x000fc800078e00ff */
[----:B------:R-:W-:Y:S02]  /*3790*/  IMAD.MOV R55, RZ, RZ, -R55 ;  /* 0x000000ffff377224 */ /* 0x000fe400078e0a37 */
[----:B------:R-:W-:-:S04]  /*37a0*/  IMAD.HI.U32 R54, R51, R48, RZ ;  /* 0x0000003033367227 */ /* 0x000fc800078e00ff */
[----:B------:R-:W-:Y:S01]  /*37b0*/  IMAD R49, R61, R55, R49 ;  /* 0x000000373d317224 */ /* 0x000fe200078e0231 */
[----:B------:R-:W-:Y:S01]  /*37c0*/  IABS R55, R59 ;  /* 0x0000003b00377213 */ /* 0x000fe20000000000 */
[----:B------:R-:W-:Y:S02]  /*37d0*/  IMAD.MOV R54, RZ, RZ, -R54 ;  /* 0x000000ffff367224 */ /* 0x000fe400078e0a36 */
[----:B------:R-:W-:-:S04]  /*37e0*/  IMAD.HI.U32 R57, R51, R50, RZ ;  /* 0x0000003233397227 */ /* 0x000fc800078e00ff */
[----:B------:R-:W-:-:S04]  /*37f0*/  IMAD.HI.U32 R59, R51, R52, RZ ;  /* 0x00000034333b7227 */ /* 0x000fc800078e00ff */
[----:B------:R-:W-:-:S04]  /*3800*/  IMAD.HI.U32 R51, R51, R53, RZ ;  /* 0x0000003533337227 */ /* 0x000fc800078e00ff */
[C---:B------:R-:W-:Y:S01]  /*3810*/  IMAD R48, R61.reuse, R54, R48 ;  /* 0x000000363d307224 */ /* 0x040fe200078e0230 */
[----:B------:R-:W-:Y:S01]  /*3820*/  IABS R54, R58 ;  /* 0x0000003a00367213 */ /* 0x000fe20000000000 */
[----:B------:R-:W-:Y:S02]  /*3830*/  IMAD.MOV R57, RZ, RZ, -R57 ;  /* 0x000000ffff397224 */ /* 0x000fe400078e0a39 */
[----:B------:R-:W-:Y:S02]  /*3840*/  IMAD.MOV R59, RZ, RZ, -R59 ;  /* 0x000000ffff3b7224 */ /* 0x000fe400078e0a3b */
[----:B------:R-:W-:Y:S02]  /*3850*/  IMAD.MOV R58, RZ, RZ, -R51 ;  /* 0x000000ffff3a7224 */ /* 0x000fe400078e0a33 */
[C---:B------:R-:W-:Y:S01]  /*3860*/  IMAD R50, R61.reuse, R57, R50 ;  /* 0x000000393d327224 */ /* 0x040fe200078e0232 */
[----:B------:R-:W-:Y:S01]  /*3870*/  IABS R57, R60 ;  /* 0x0000003c00397213 */ /* 0x000fe20000000000 */
[----:B------:R-:W-:-:S02]  /*3880*/  IMAD R51, R61, R59, R52 ;  /* 0x0000003b3d337224 */ /* 0x000fc400078e0234 */
[----:B------:R-:W-:Y:S01]  /*3890*/  IMAD R52, R61, R58, R53 ;  /* 0x0000003a3d347224 */ /* 0x000fe200078e0235 */
[----:B------:R-:W3:Y:S01]  /*38a0*/  LDL R59, [R1+0xb80] ;  /* 0x000b8000013b7983 */ /* 0x000ee20000100800 */
[----:B------:R-:W-:-:S03]  /*38b0*/  IMAD.HI.U32 R60, R56, R54, RZ ;  /* 0x00000036383c7227 */ /* 0x000fc600078e00ff */
[----:B------:R-:W-:Y:S01]  /*38c0*/  ISETP.GT.U32.AND P0, PT, R61, R52, PT ;  /* 0x000000343d00720c */ /* 0x000fe20003f04070 */
[----:B------:R-:W-:Y:S01]  /*38d0*/  IMAD.MOV R60, RZ, RZ, -R60 ;  /* 0x000000ffff3c7224 */ /* 0x000fe200078e0a3c */
[----:B------:R-:W3:Y:S03]  /*38e0*/  LDL R58, [R1+0xb8c] ;  /* 0x000b8c00013a7983 */ /* 0x000ee60000100800 */
[----:B------:R-:W-:Y:S02]  /*38f0*/  IMAD R53, R10, R60, R54 ;  /* 0x0000003c0a357224 */ /* 0x000fe400078e0236 */
[----:B------:R-:W-:Y:S01]  /*3900*/  IMAD.HI.U32 R54, R56, R55, RZ ;  /* 0x0000003738367227 */ /* 0x000fe200078e00ff */
[----:B------:R-:W3:Y:S03]  /*3910*/  LDL R60, [R1+0xc4c] ;  /* 0x000c4c00013c7983 */ /* 0x000ee60000100800 */
[----:B------:R-:W-:-:S02]  /*3920*/  IMAD.MOV R54, RZ, RZ, -R54 ;  /* 0x000000ffff367224 */ /* 0x000fc400078e0a36 */
[----:B------:R-:W-:Y:S02]  /*3930*/  @!P0 IMAD.IADD R52, R52, 0x1, -R61 ;  /* 0x0000000134348824 */ /* 0x000fe400078e0a3d */
[----:B------:R-:W-:Y:S02]  /*3940*/  IMAD R54, R10, R54, R55 ;  /* 0x000000360a367224 */ /* 0x000fe400078e0237 */
[----:B------:R-:W3:Y:S04]  /*3950*/  LDL.LU R10, [R1+0x8] ;  /* 0x00000800010a7983 */ /* 0x000ee80000300800 */
[----:B------:R0:W-:Y:S01]  /*3960*/  STL [R1+0x16dc], R54 ;  /* 0x0016dc3601007387 */ /* 0x0001e20000100800 */
[----:B------:R-:W-:Y:S01]  /*3970*/  IABS R55, c[0x0][0x178] ;  /* 0x00005e0000377a13 */ /* 0x000fe20000000000 */
[----:B0-----:R-:W-:-:S04]  /*3980*/  IMAD.HI.U32 R54, R56, R57, RZ ;  /* 0x0000003938367227 */ /* 0x001fc800078e00ff */
[----:B------:R-:W-:Y:S01]  /*3990*/  IMAD.MOV R54, RZ, RZ, -R54 ;  /* 0x000000ffff367224 */ /* 0x000fe200078e0a36 */
[----:B------:R-:W-:-:S03]  /*39a0*/  IABS R13, R13 ;  /* 0x0000000d000d7213 */ /* 0x000fc60000000000 */
[----:B------:R-:W-:Y:S02]  /*39b0*/  IMAD R55, R55, R54, R57 ;  /* 0x0000003637377224 */ /* 0x000fe400078e0239 */
[----:B------:R-:W-:-:S03]  /*39c0*/  IMAD.MOV.U32 R54, RZ, RZ, R13 ;  /* 0x000000ffff367224 */ /* 0x000fc600078e000d */
[----:B------:R0:W-:Y:S04]  /*39d0*/  STL [R1+0x16e0], R55 ;  /* 0x0016e03701007387 */ /* 0x0001e80000100800 */
[----:B0-----:R-:W3:Y:S04]  /*39e0*/  LDL.LU R55, [R1+0x4] ;  /* 0x0000040001377983 */ /* 0x001ee80000300800 */
[----:B------:R-:W3:Y:S01]  /*39f0*/  LDL.LU R13, [R1] ;  /* 0x00000000010d7983 */ /* 0x000ee20000300800 */
[C---:B----4-:R-:W-:Y:S02]  /*3a00*/  ISETP.GT.U32.AND P2, PT, R61.reuse, R0, PT ;  /* 0x000000003d00720c */ /* 0x050fe40003f44070 */
[----:B-----5:R-:W-:-:S11]  /*3a10*/  ISETP.GT.U32.AND P1, PT, R61, R30, PT ;  /* 0x0000001e3d00720c */ /* 0x020fd60003f24070 */
[--C-:B------:R-:W-:Y:S01]  /*3a20*/  @!P2 IMAD.IADD R0, R0, 0x1, -R61.reuse ;  /* 0x000000010000a824 */ /* 0x100fe200078e0a3d */
[----:B------:R-:W-:Y:S01]  /*3a30*/  ISETP.GT.U32.AND P2, PT, R61, R52, PT ;  /* 0x000000343d00720c */ /* 0x000fe20003f44070 */
[----:B------:R-:W-:-:S05]  /*3a40*/  @!P1 IMAD.IADD R30, R30, 0x1, -R61 ;  /* 0x000000011e1e9824 */ /* 0x000fca00078e0a3d */
[----:B------:R-:W-:Y:S07]  /*3a50*/  @!P1 STL [R1+0x18], R30 ;  /* 0x0000181e01009387 */ /* 0x000fee0000100800 */
[----:B------:R-:W-:-:S05]  /*3a60*/  @!P2 IMAD.IADD R52, R52, 0x1, -R61 ;  /* 0x000000013434a824 */ /* 0x000fca00078e0a3d */
[----:B------:R0:W-:Y:S04]  /*3a70*/  STL [R1+0x16c0], R52 ;  /* 0x0016c03401007387 */ /* 0x0001e80000100800 */
[----:B0-----:R-:W4:Y:S01]  /*3a80*/  LDL.LU R52, [R1+0x18] ;  /* 0x0000180001347983 */ /* 0x001f220000300800 */
[C---:B------:R-:W-:Y:S02]  /*3a90*/  ISETP.GT.U32.AND P3, PT, R61.reuse, R4, PT ;  /* 0x000000043d00720c */ /* 0x040fe40003f64070 */
[C---:B------:R-:W-:Y:S02]  /*3aa0*/  ISETP.GT.U32.AND P5, PT, R61.reuse, R3, PT ;  /* 0x000000033d00720c */ /* 0x040fe40003fa4070 */
[C---:B--2---:R-:W-:Y:S02]  /*3ab0*/  ISETP.GT.U32.AND P4, PT, R61.reuse, R2, PT ;  /* 0x000000023d00720c */ /* 0x044fe40003f84070 */
[----:B------:R-:W-:-:S02]  /*3ac0*/  ISETP.GT.U32.AND P0, PT, R61, R5, PT ;  /* 0x000000053d00720c */ /* 0x000fc40003f04070 */
[----:B---3--:R-:W-:-:S05]  /*3ad0*/  ISETP.GT.U32.AND P6, PT, R61, R39, PT ;  /* 0x000000273d00720c */ /* 0x008fca0003fc4070 */
[--C-:B------:R-:W-:Y:S01]  /*3ae0*/  @!P3 IMAD.IADD R4, R4, 0x1, -R61.reuse ;  /* 0x000000010404b824 */ /* 0x100fe200078e0a3d */
[----:B------:R-:W-:Y:S01]  /*3af0*/  ISETP.GT.U32.AND P3, PT, R61, R6, PT ;  /* 0x000000063d00720c */ /* 0x000fe20003f64070 */
[--C-:B------:R-:W-:Y:S01]  /*3b00*/  @!P5 IMAD.IADD R3, R3, 0x1, -R61.reuse ;  /* 0x000000010303d824 */ /* 0x100fe200078e0a3d */
[C---:B------:R-:W-:Y:S01]  /*3b10*/  ISETP.GT.U32.AND P5, PT, R61.reuse, R8, PT ;  /* 0x000000083d00720c */ /* 0x040fe20003fa4070 */
[--C-:B------:R-:W-:Y:S01]  /*3b20*/  @!P4 IMAD.IADD R2, R2, 0x1, -R61.reuse ;  /* 0x000000010202c824 */ /* 0x100fe200078e0a3d */
[----:B------:R-:W-:Y:S01]  /*3b30*/  ISETP.GT.U32.AND P1, PT, R61, R4, PT ;  /* 0x000000043d00720c */ /* 0x000fe20003f24070 */
[--C-:B------:R-:W-:Y:S01]  /*3b40*/  @!P0 IMAD.IADD R5, R5, 0x1, -R61.reuse ;  /* 0x0000000105058824 */ /* 0x100fe200078e0a3d */
[----:B------:R-:W-:Y:S01]  /*3b50*/  ISETP.GT.U32.AND P0, PT, R61, R3, PT ;  /* 0x000000033d00720c */ /* 0x000fe20003f04070 */
[----:B------:R-:W-:-:S06]  /*3b60*/  @!P6 IMAD.IADD R39, R39, 0x1, -R61 ;  /* 0x000000012727e824 */ /* 0x000fcc00078e0a3d */
[--C-:B------:R-:W-:Y:S01]  /*3b70*/  @!P3 IMAD.IADD R6, R6, 0x1, -R61.reuse ;  /* 0x000000010606b824 */ /* 0x100fe200078e0a3d */
[C---:B------:R-:W-:Y:S02]  /*3b80*/  ISETP.GT.U32.AND P3, PT, R61.reuse, R2, PT ;  /* 0x000000023d00720c */ /* 0x040fe40003f64070 */
[C---:B------:R-:W-:Y:S01]  /*3b90*/  ISETP.GT.U32.AND P4, PT, R61.reuse, R10, PT ;  /* 0x0000000a3d00720c */ /* 0x040fe20003f84070 */
[--C-:B------:R-:W-:Y:S01]  /*3ba0*/  @!P5 IMAD.IADD R8, R8, 0x1, -R61.reuse ;  /* 0x000000010808d824 */ /* 0x100fe200078e0a3d */
[C---:B------:R-:W-:Y:S01]  /*3bb0*/  ISETP.GT.U32.AND P5, PT, R61.reuse, R39, PT ;  /* 0x000000273d00720c */ /* 0x040fe20003fa4070 */
[--C-:B------:R-:W-:Y:S01]  /*3bc0*/  @!P1 IMAD.IADD R4, R4, 0x1, -R61.reuse ;  /* 0x0000000104049824 */ /* 0x100fe200078e0a3d */
[----:B------:R-:W-:Y:S01]  /*3bd0*/  ISETP.GT.U32.AND P1, PT, R61, R5, PT ;  /* 0x000000053d00720c */ /* 0x000fe20003f24070 */
[----:B------:R-:W-:Y:S01]  /*3be0*/  @!P0 IMAD.IADD R3, R3, 0x1, -R61 ;  /* 0x0000000103038824 */ /* 0x000fe200078e0a3d */
[----:B------:R-:W-:-:S07]  /*3bf0*/  ISETP.GT.U32.AND P0, PT, R61, R6, PT ;  /* 0x000000063d00720c */ /* 0x000fce0003f04070 */
[--C-:B------:R-:W-:Y:S01]  /*3c00*/  @!P4 IMAD.IADD R10, R10, 0x1, -R61.reuse ;  /* 0x000000010a0ac824 */ /* 0x100fe200078e0a3d */
[----:B------:R-:W-:Y:S01]  /*3c10*/  ISETP.GT.U32.AND P4, PT, R61, R0, PT ;  /* 0x000000003d00720c */ /* 0x000fe20003f84070 */
[--C-:B------:R-:W-:Y:S01]  /*3c20*/  @!P3 IMAD.IADD R2, R2, 0x1, -R61.reuse ;  /* 0x000000010202b824 */ /* 0x100fe200078e0a3d */
[----:B------:R0:W-:Y:S01]  /*3c30*/  STL [R1+0x2c], R4 ;  /* 0x00002c0401007387 */ /* 0x0001e20000100800 */
[--C-:B------:R-:W-:Y:S02]  /*3c40*/  @!P5 IMAD.IADD R39, R39, 0x1, -R61.reuse ;  /* 0x000000012727d824 */ /* 0x100fe400078e0a3d */
[--C-:B------:R-:W-:Y:S01]  /*3c50*/  @!P1 IMAD.IADD R5, R5, 0x1, -R61.reuse ;  /* 0x0000000105059824 */ /* 0x100fe200078e0a3d */
[----:B0-----:R-:W2:Y:S07]  /*3c60*/  LDL.LU R4, [R1+0x1718] ;  /* 0x0017180001047983 */ /* 0x001eae0000300800 */
[--C-:B------:R-:W-:Y:S01]  /*3c70*/  @!P4 IMAD.IADD R0, R0, 0x1, -R61.reuse ;  /* 0x000000010000c824 */ /* 0x100fe200078e0a3d */
[----:B------:R0:W-:Y:S01]  /*3c80*/  STL [R1+0x28], R3 ;  /* 0x0000280301007387 */ /* 0x0001e20000100800 */
[----:B------:R-:W-:-:S03]  /*3c90*/  @!P0 IMAD.IADD R6, R6, 0x1, -R61 ;  /* 0x0000000106068824 */ /* 0x000fc600078e0a3d */
[----:B0-----:R-:W3:Y:S04]  /*3ca0*/  LDL.LU R3, [R1+0x1714] ;  /* 0x0017140001037983 */ /* 0x001ee80000300800 */
[----:B------:R0:W-:Y:S04]  /*3cb0*/  STL [R1+0x24], R2 ;  /* 0x0000240201007387 */ /* 0x0001e80000100800 */
[----:B0-----:R-:W5:Y:S04]  /*3cc0*/  LDL.LU R2, [R1+0x1710] ;  /* 0x0017100001027983 */ /* 0x001f680000300800 */
[----:B------:R-:W-:Y:S04]  /*3cd0*/  STL [R1+0x20], R39 ;  /* 0x0000202701007387 */ /* 0x000fe80000100800 */
[----:B------:R0:W-:Y:S04]  /*3ce0*/  STL [R1+0x1c], R0 ;  /* 0x00001c0001007387 */ /* 0x0001e80000100800 */
[----:B0-----:R-:W2:Y:S01]  /*3cf0*/  LDL.LU R0, [R1+0x170c] ;  /* 0x00170c0001007983 */ /* 0x001ea20000300800 */
[----:B------:R-:W-:-:S13]  /*3d00*/  ISETP.GT.U32.AND P3, PT, R61, R8, PT ;  /* 0x000000083d00720c */ /* 0x000fda0003f64070 */
[----:B------:R-:W-:Y:S01]  /*3d10*/  @!P3 IMAD.IADD R8, R8, 0x1, -R61 ;  /* 0x000000010808b824 */ /* 0x000fe200078e0a3d */
[----:B----4-:R-:W-:-:S13]  /*3d20*/  ISETP.GT.U32.AND P2, PT, R61, R52, PT ;  /* 0x000000343d00720c */ /* 0x010fda0003f44070 */
[----:B------:R-:W-:-:S05]  /*3d30*/  @!P2 IMAD.IADD R52, R52, 0x1, -R61 ;  /* 0x000000013434a824 */ /* 0x000fca00078e0a3d */
[----:B------:R-:W-:Y:S04]  /*3d40*/  STL [R1+0x16d4], R52 ;  /* 0x0016d43401007387 */ /* 0x000fe80000100800 */
[----:B------:R0:W-:Y:S04]  /*3d50*/  STL [R1+0x14], R5 ;  /* 0x0000140501007387 */ /* 0x0001e80000100800 */
[----:B0-----:R-:W4:Y:S04]  /*3d60*/  LDL.LU R5, [R1+0x1708] ;  /* 0x0017080001057983 */ /* 0x001f280000300800 */
[----:B------:R0:W-:Y:S04]  /*3d70*/  STL [R1+0x10], R6 ;  /* 0x0000100601007387 */ /* 0x0001e80000100800 */
[----:B0-----:R-:W4:Y:S04]  /*3d80*/  LDL.LU R6, [R1+0x1704] ;  /* 0x0017040001067983 */ /* 0x001f280000300800 */
[----:B------:R0:W-:Y:S04]  /*3d90*/  STL [R1+0xc], R8 ;  /* 0x00000c0801007387 */ /* 0x0001e80000100800 */
[----:B0-----:R-:W4:Y:S01]  /*3da0*/  LDL.LU R8, [R1+0x1700] ;  /* 0x0017000001087983 */ /* 0x001f220000300800 */
[----:B------:R-:W-:-:S02]  /*3db0*/  ISETP.GT.U32.AND P6, PT, R61, R55, PT ;  /* 0x000000373d00720c */ /* 0x000fc40003fc4070 */
[----:B------:R-:W-:-:S11]  /*3dc0*/  ISETP.GT.U32.AND P5, PT, R61, R10, PT ;  /* 0x0000000a3d00720c */ /* 0x000fd60003fa4070 */
[--C-:B------:R-:W-:Y:S02]  /*3dd0*/  @!P6 IMAD.IADD R55, R55, 0x1, -R61.reuse ;  /* 0x000000013737e824 */ /* 0x100fe400078e0a3d */
[----:B------:R-:W-:-:S03]  /*3de0*/  @!P5 IMAD.IADD R10, R10, 0x1, -R61 ;  /* 0x000000010a0ad824 */ /* 0x000fc600078e0a3d */
[C---:B------:R-:W-:Y:S02]  /*3df0*/  ISETP.GT.U32.AND P6, PT, R61.reuse, R55, PT ;  /* 0x000000373d00720c */ /* 0x040fe40003fc4070 */
[----:B------:R0:W-:Y:S01]  /*3e00*/  STL [R1+0x8], R10 ;  /* 0x0000080a01007387 */ /* 0x0001e20000100800 */
[----:B------:R-:W-:-:S03]  /*3e10*/  ISETP.GT.U32.AND P4, PT, R61, R13, PT ;  /* 0x0000000d3d00720c */ /* 0x000fc60003f84070 */
[----:B0-----:R-:W4:Y:S07]  /*3e20*/  LDL.LU R10, [R1+0x16fc] ;  /* 0x0016fc00010a7983 */ /* 0x001f2e0000300800 */
[----:B------:R-:W-:-:S03]  /*3e30*/  @!P6 IMAD.IADD R55, R55, 0x1, -R61 ;  /* 0x000000013737e824 */ /* 0x000fc600078e0a3d */
[----:B------:R-:W-:Y:S01]  /*3e40*/  @!P4 IMAD.IADD R13, R13, 0x1, -R61 ;  /* 0x000000010d0dc824 */ /* 0x000fe200078e0a3d */
[C---:B-----5:R-:W-:Y:S01]  /*3e50*/  ISETP.GT.U32.AND P1, PT, R61.reuse, R2, PT ;  /* 0x000000023d00720c */ /* 0x060fe20003f24070 */
[----:B------:R0:W-:Y:S01]  /*3e60*/  STL [R1+0x4], R55 ;  /* 0x0000043701007387 */ /* 0x0001e20000100800 */
[C---:B---3--:R-:W-:Y:S02]  /*3e70*/  ISETP.GT.U32.AND P0, PT, R61.reuse, R3, PT ;  /* 0x000000033d00720c */ /* 0x048fe40003f04070 */
[C---:B------:R-:W-:Y:S02]  /*3e80*/  ISETP.GT.U32.AND P4, PT, R61.reuse, R7, PT ;  /* 0x000000073d00720c */ /* 0x040fe40003f84070 */
[----:B--2---:R-:W-:-:S07]  /*3e90*/  ISETP.GT.U32.AND P2, PT, R61, R0, PT ;  /* 0x000000003d00720c */ /* 0x004fce0003f44070 */
[----:B------:R-:W-:Y:S01]  /*3ea0*/  @!P1 IMAD.IADD R2, R2, 0x1, -R61 ;  /* 0x0000000102029824 */ /* 0x000fe200078e0a3d */
[----:B------:R-:W-:-:S05]  /*3eb0*/  ISETP.GT.U32.AND P1, PT, R61, R9, PT ;  /* 0x000000093d00720c */ /* 0x000fca0003f24070 */
[--C-:B------:R-:W-:Y:S02]  /*3ec0*/  @!P2 IMAD.IADD R0, R0, 0x1, -R61.reuse ;  /* 0x000000010000a824 */ /* 0x100fe400078e0a3d */
[--C-:B------:R-:W-:Y:S02]  /*3ed0*/  @!P0 IMAD.IADD R3, R3, 0x1, -R61.reuse ;  /* 0x0000000103038824 */ /* 0x100fe400078e0a3d */
[----:B------:R-:W-:Y:S01]  /*3ee0*/  @!P4 IMAD.IADD R7, R7, 0x1, -R61 ;  /* 0x000000010707c824 */ /* 0x000fe200078e0a3d */
[----:B------:R-:W-:-:S03]  /*3ef0*/  ISETP.GT.U32.AND P4, PT, R61, R0, PT ;  /* 0x000000003d00720c */ /* 0x000fc60003f84070 */
[----:B------:R-:W-:Y:S01]  /*3f00*/  @!P1 IMAD.IADD R9, R9, 0x1, -R61 ;  /* 0x0000000109099824 */ /* 0x000fe200078e0a3d */
[----:B------:R-:W-:Y:S02]  /*3f10*/  ISETP.GT.U32.AND P1, PT, R61, R3, PT ;  /* 0x000000033d00720c */ /* 0x000fe40003f24070 */
[----:B------:R-:W-:Y:S02]  /*3f20*/  IABS R57, R60 ;  /* 0x0000003c00397213 */ /* 0x000fe40000000000 */
[----:B------:R-:W-:Y:S02]  /*3f30*/  IABS R58, R58 ;  /* 0x0000003a003a7213 */ /* 0x000fe40000000000 */
[----:B------:R-:W-:Y:S02]  /*3f40*/  IABS R59, R59 ;  /* 0x0000003b003b7213 */ /* 0x000fe40000000000 */
[----:B------:R-:W-:Y:S01]  /*3f50*/  IABS R60, R26 ;  /* 0x0000001a003c7213 */ /* 0x000fe20000000000 */
[----:B------:R-:W-:-:S04]  /*3f60*/  IMAD.HI.U32 R26, R56, R57, RZ ;  /* 0x00000039381a7227 */ /* 0x000fc800078e00ff */
[--C-:B------:R-:W-:Y:S02]  /*3f70*/  @!P4 IMAD.IADD R0, R0, 0x1, -R61.reuse ;  /* 0x000000010000c824 */ /* 0x100fe400078e0a3d */
[----:B------:R-:W-:Y:S02]  /*3f80*/  @!P1 IMAD.IADD R3, R3, 0x1, -R61 ;  /* 0x0000000103039824 */ /* 0x000fe400078e0a3d */
[----:B------:R-:W-:-:S04]  /*3f90*/  IMAD.HI.U32 R30, R56, R58, RZ ;  /* 0x0000003a381e7227 */ /* 0x000fc800078e00ff */
[----:B------:R-:W-:-:S04]  /*3fa0*/  IMAD.HI.U32 R39, R56, R59, RZ ;  /* 0x0000003b38277227 */ /* 0x000fc800078e00ff */
[----:B0-----:R-:W-:-:S04]  /*3fb0*/  IMAD.HI.U32 R55, R56, R60, RZ ;  /* 0x0000003c38377227 */ /* 0x001fc800078e00ff */
[----:B------:R-:W-:-:S04]  /*3fc0*/  IMAD.HI.U32 R52, R56, R54, RZ ;  /* 0x0000003638347227 */ /* 0x000fc800078e00ff */
[----:B------:R-:W-:Y:S01]  /*3fd0*/  IMAD.MOV R56, RZ, RZ, -R26 ;  /* 0x000000ffff387224 */ /* 0x000fe200078e0a1a */
[----:B----4-:R-:W-:-:S13]  /*3fe0*/  ISETP.GT.U32.AND P6, PT, R61, R6, PT ;  /* 0x000000063d00720c */ /* 0x010fda0003fc4070 */
[----:B------:R-:W-:Y:S01]  /*3ff0*/  @!P6 IMAD.IADD R6, R6, 0x1, -R61 ;  /* 0x000000010606e824 */ /* 0x000fe200078e0a3d */
[----:B------:R-:W-:-:S13]  /*4000*/  ISETP.GT.U32.AND P6, PT, R61, R13, PT ;  /* 0x0000000d3d00720c */ /* 0x000fda0003fc4070 */
[----:B------:R-:W-:-:S05]  /*4010*/  @!P6 IMAD.IADD R13, R13, 0x1, -R61 ;  /* 0x000000010d0de824 */ /* 0x000fca00078e0a3d */
[----:B------:R0:W-:Y:S04]  /*4020*/  STL [R1], R13 ;  /* 0x0000000d01007387 */ /* 0x0001e80000100800 */
[----:B0-----:R-:W2:Y:S01]  /*4030*/  LDL.LU R13, [R1+0x16f8] ;  /* 0x0016f800010d7983 */ /* 0x001ea20000300800 */
[----:B------:R-:W-:-:S13]  /*4040*/  ISETP.GT.U32.AND P2, PT, R61, R8, PT ;  /* 0x000000083d00720c */ /* 0x000fda0003f44070 */
[----:B------:R-:W-:Y:S01]  /*4050*/  @!P2 IMAD.IADD R8, R8, 0x1, -R61 ;  /* 0x000000010808a824 */ /* 0x000fe200078e0a3d */
[----:B------:R-:W-:Y:S01]  /*4060*/  ISETP.GT.U32.AND P2, PT, R61, R2, PT ;  /* 0x000000023d00720c */ /* 0x000fe20003f44070 */
[----:B------:R-:W-:-:S12]  /*4070*/  STL [R1+0x16d8], R0 ;  /* 0x0016d80001007387 */ /* 0x000fd80000100800 */
[----:B------:R-:W-:-:S05]  /*4080*/  @!P2 IMAD.IADD R2, R2, 0x1, -R61 ;  /* 0x000000010202a824 */ /* 0x000fca00078e0a3d */
[----:B------:R-:W-:Y:S04]  /*4090*/  STL [R1+0x16e4], R2 ;  /* 0x0016e40201007387 */ /* 0x000fe80000100800 */
[----:B------:R0:W-:Y:S04]  /*40a0*/  STL [R1+0x16e8], R3 ;  /* 0x0016e80301007387 */ /* 0x0001e80000100800 */
[----:B------:R-:W3:Y:S01]  /*40b0*/  LDL.LU R26, [R1+0x16f4] ;  /* 0x0016f400011a7983 */ /* 0x000ee20000300800 */
[----:B0-----:R-:W-:-:S03]  /*40c0*/  IMAD.MOV R3, RZ, RZ, -R30 ;  /* 0x000000ffff037224 */ /* 0x001fc600078e0a1e */
[----:B------:R-:W4:Y:S01]  /*40d0*/  LDL.LU R30, [R1+0x16f0] ;  /* 0x0016f000011e7983 */ /* 0x000f220000300800 */
[----:B------:R-:W-:-:S03]  /*40e0*/  IMAD.MOV R2, RZ, RZ, -R39 ;  /* 0x000000ffff027224 */ /* 0x000fc600078e0a27 */
[----:B------:R-:W5:Y:S01]  /*40f0*/  LDL.LU R39, [R1+0x16ec] ;  /* 0x0016ec0001277983 */ /* 0x000f620000300800 */
[----:B------:R-:W-:Y:S01]  /*4100*/  IMAD.MOV R0, RZ, RZ, -R52 ;  /* 0x000000ffff007224 */ /* 0x000fe200078e0a34 */
[----:B------:R-:W-:Y:S01]  /*4110*/  IABS R52, c[0x0][0x178] ;  /* 0x00005e0000347a13 */ /* 0x000fe20000000000 */
[----:B------:R-:W-:-:S04]  /*4120*/  IMAD.MOV R55, RZ, RZ, -R55 ;  /* 0x000000ffff377224 */ /* 0x000fc800078e0a37 */
[C---:B------:R-:W-:Y:S02]  /*4130*/  IMAD R56, R52.reuse, R56, R57 ;  /* 0x0000003834387224 */ /* 0x040fe400078e0239 */
[C---:B------:R-:W-:Y:S02]  /*4140*/  IMAD R57, R52.reuse, R3, R58 ;  /* 0x0000000334397224 */ /* 0x040fe400078e023a */
[----:B------:R-:W5:Y:S01]  /*4150*/  LDL.LU R3, [R1+0x16e8] ;  /* 0x0016e80001037983 */ /* 0x000f620000300800 */
[C---:B------:R-:W-:Y:S02]  /*4160*/  IMAD R58, R52.reuse, R2, R59 ;  /* 0x00000002343a7224 */ /* 0x040fe400078e023b */
[C---:B------:R-:W-:Y:S01]  /*4170*/  IMAD R59, R52.reuse, R55, R60 ;  /* 0x00000037343b7224 */ /* 0x040fe200078e023c */
[----:B------:R-:W5:Y:S01]  /*4180*/  LDL.LU R2, [R1+0x16e4] ;  /* 0x0016e40001027983 */ /* 0x000f620000300800 */
[----:B------:R-:W-:-:S03]  /*4190*/  IMAD R60, R52, R0, R54 ;  /* 0x00000000343c7224 */ /* 0x000fc600078e0236 */
[----:B------:R-:W5:Y:S04]  /*41a0*/  LDL.LU R55, [R1+0x16e0] ;  /* 0x0016e00001377983 */ /* 0x000f680000300800 */
[----:B------:R-:W5:Y:S01]  /*41b0*/  LDL.LU R54, [R1+0x16dc] ;  /* 0x0016dc0001367983 */ /* 0x000f620000300800 */
[C---:B------:R-:W-:Y:S02]  /*41c0*/  ISETP.GT.U32.AND P3, PT, R61.reuse, R4, PT ;  /* 0x000000043d00720c */ /* 0x040fe40003f64070 */
[C---:B------:R-:W-:Y:S02]  /*41d0*/  ISETP.GT.U32.AND P5, PT, R61.reuse, R5, PT ;  /* 0x000000053d00720c */ /* 0x040fe40003fa4070 */
[----:B------:R-:W-:-:S09]  /*41e0*/  ISETP.GT.U32.AND P0, PT, R61, R10, PT ;  /* 0x0000000a3d00720c */ /* 0x000fd20003f04070 */
[--C-:B------:R-:W-:Y:S01]  /*41f0*/  @!P3 IMAD.IADD R4, R4, 0x1, -R61.reuse ;  /* 0x000000010404b824 */ /* 0x100fe200078e0a3d */
[----:B------:R-:W-:Y:S01]  /*4200*/  ISETP.GT.U32.AND P3, PT, R61, R11, PT ;  /* 0x0000000b3d00720c */ /* 0x000fe20003f64070 */
[--C-:B------:R-:W-:Y:S01]  /*4210*/  @!P5 IMAD.IADD R5, R5, 0x1, -R61.reuse ;  /* 0x000000010505d824 */ /* 0x100fe200078e0a3d */
[C---:B------:R-:W-:Y:S01]  /*4220*/  ISETP.GT.U32.AND P5, PT, R61.reuse, R12, PT ;  /* 0x0000000c3d00720c */ /* 0x040fe20003fa4070 */
[----:B------:R-:W-:Y:S01]  /*4230*/  @!P0 IMAD.IADD R10, R10, 0x1, -R61 ;  /* 0x000000010a0a8824 */ /* 0x000fe200078e0a3d */
[----:B------:R-:W-:-:S09]  /*4240*/  ISETP.GT.U32.AND P0, PT, R61, R4, PT ;  /* 0x000000043d00720c */ /* 0x000fd20003f04070 */
[--C-:B------:R-:W-:Y:S01]  /*4250*/  @!P3 IMAD.IADD R11, R11, 0x1, -R61.reuse ;  /* 0x000000010b0bb824 */ /* 0x100fe200078e0a3d */
[C---:B------:R-:W-:Y:S01]  /*4260*/  ISETP.GT.U32.AND P3, PT, R61.reuse, R5, PT ;  /* 0x000000053d00720c */ /* 0x040fe20003f64070 */
[--C-:B------:R-:W-:Y:S01]  /*4270*/  @!P5 IMAD.IADD R12, R12, 0x1, -R61.reuse ;  /* 0x000000010c0cd824 */ /* 0x100fe200078e0a3d */
[C---:B------:R-:W-:Y:S01]  /*4280*/  ISETP.GT.U32.AND P5, PT, R61.reuse, R6, PT ;  /* 0x000000063d00720c */ /* 0x040fe20003fa4070 */
[----:B------:R-:W-:Y:S01]  /*4290*/  @!P0 IMAD.IADD R4, R4, 0x1, -R61 ;  /* 0x0000000104048824 */ /* 0x000fe200078e0a3d */
[C---:B------:R-:W-:Y:S02]  /*42a0*/  ISETP.GT.U32.AND P1, PT, R61.reuse, R9, PT ;  /* 0x000000093d00720c */ /* 0x040fe40003f24070 */
[C---:B------:R-:W-:Y:S02]  /*42b0*/  ISETP.GT.U32.AND P0, PT, R61.reuse, R10, PT ;  /* 0x0000000a3d00720c */ /* 0x040fe40003f04070 */
[C---:B------:R-:W-:Y:S02]  /*42c0*/  ISETP.GT.U32.AND P4, PT, R61.reuse, R7, PT ;  /* 0x000000073d00720c */ /* 0x040fe40003f84070 */
[----:B------:R-:W-:-:S03]  /*42d0*/  ISETP.GT.U32.AND P2, PT, R61, R8, PT ;  /* 0x000000083d00720c */ /* 0x000fc60003f44070 */
[--C-:B------:R-:W-:Y:S01]  /*42e0*/  @!P3 IMAD.IADD R5, R5, 0x1, -R61.reuse ;  /* 0x000000010505b824 */ /* 0x100fe200078e0a3d */
[C---:B------:R-:W-:Y:S01]  /*42f0*/  ISETP.GT.U32.AND P3, PT, R61.reuse, R11, PT ;  /* 0x0000000b3d00720c */ /* 0x040fe20003f64070 */
[--C-:B------:R-:W-:Y:S01]  /*4300*/  @!P5 IMAD.IADD R6, R6, 0x1, -R61.reuse ;  /* 0x000000010606d824 */ /* 0x100fe200078e0a3d */
[----:B------:R-:W-:Y:S01]  /*4310*/  ISETP.GT.U32.AND P6, PT, R61, R12, PT ;  /* 0x0000000c3d00720c */ /* 0x000fe20003fc4070 */
[--C-:B------:R-:W-:Y:S01]  /*4320*/  @!P1 IMAD.IADD R9, R9, 0x1, -R61.reuse ;  /* 0x0000000109099824 */ /* 0x100fe200078e0a3d */
[C---:B------:R-:W-:Y:S01]  /*4330*/  ISETP.GT.U32.AND P1, PT, R61.reuse, R16, PT ;  /* 0x000000103d00720c */ /* 0x040fe20003f24070 */
[--C-:B------:R-:W-:Y:S01]  /*4340*/  @!P0 IMAD.IADD R10, R10, 0x1, -R61.reuse ;  /* 0x000000010a0a8824 */ /* 0x100fe200078e0a3d */
[----:B------:R-:W-:Y:S01]  /*4350*/  ISETP.GT.U32.AND P0, PT, R61, R17, PT ;  /* 0x000000113d00720c */ /* 0x000fe20003f04070 */
[--C-:B------:R-:W-:Y:S01]  /*4360*/  @!P4 IMAD.IADD R7, R7, 0x1, -R61.reuse ;  /* 0x000000010707c824 */ /* 0x100fe200078e0a3d */
[C---:B------:R-:W-:Y:S01]  /*4370*/  ISETP.GT.U32.AND P4, PT, R61.reuse, R14, PT ;  /* 0x0000000e3d00720c */ /* 0x040fe20003f84070 */
[----:B------:R-:W-:Y:S01]  /*4380*/  @!P2 IMAD.IADD R8, R8, 0x1, -R61 ;  /* 0x000000010808a824 */ /* 0x000fe200078e0a3d */
[----:B------:R-:W-:-:S03]  /*4390*/  ISETP.GT.U32.AND P2, PT, R61, R15, PT ;  /* 0x0000000f3d00720c */ /* 0x000fc60003f44070 */
[--C-:B------:R-:W-:Y:S01]  /*43a0*/  @!P3 IMAD.IADD R11, R11, 0x1, -R61.reuse ;  /* 0x000000010b0bb824 */ /* 0x100fe200078e0a3d */
[C---:B------:R-:W-:Y:S01]  /*43b0*/  ISETP.GT.U32.AND P3, PT, R61.reuse, R18, PT ;  /* 0x000000123d00720c */ /* 0x040fe20003f64070 */
        /* <DEDUP_REMOVED lines=8> */
[----:B------:R-:W-:Y:S01]  /*4440*/  @!P2 IMAD.IADD R15, R15, 0x1, -R61 ;  /* 0x000000010f0fa824 */ /* 0x000fe200078e0a3d */
[----:B------:R-:W-:-:S03]  /*4450*/  ISETP.GT.U32.AND P2, PT, R61, R22, PT ;  /* 0x000000163d00720c */ /* 0x000fc60003f44070 */
[--C-:B------:R-:W-:Y:S01]  /*4460*/  @!P3 IMAD.IADD R18, R18, 0x1, -R61.reuse ;  /* 0x000000011212b824 */ /* 0x100fe200078e0a3d */
[----:B------:R-:W-:Y:S01]  /*4470*/  ISETP.GT.U32.AND P3, PT, R61, R25, PT ;  /* 0x000000193d00720c */ /* 0x000fe20003f64070 */
[--C-:B------:R-:W-:Y:S02]  /*4480*/  @!P6 IMAD.IADD R19, R19, 0x1, -R61.reuse ;  /* 0x000000011313e824 */ /* 0x100fe400078e0a3d */
        /* <DEDUP_REMOVED lines=8> */
[----:B------:R-:W-:Y:S01]  /*4510*/  @!P3 IMAD.IADD R25, R25, 0x1, -R61 ;  /* 0x000000011919b824 */ /* 0x000fe200078e0a3d */
[----:B------:R-:W-:-:S03]  /*4520*/  ISETP.GT.U32.AND P3, PT, R61, R19, PT ;  /* 0x000000133d00720c */ /* 0x000fc60003f64070 */
        /* <DEDUP_REMOVED lines=8> */
[----:B------:R-:W-:-:S04]  /*45b0*/  @!P3 IMAD.IADD R19, R19, 0x1, -R61 ;  /* 0x000000011313b824 */ /* 0x000fc800078e0a3d */
[--C-:B------:R-:W-:Y:S02]  /*45c0*/  @!P1 IMAD.IADD R23, R23, 0x1, -R61.reuse ;  /* 0x0000000117179824 */ /* 0x100fe400078e0a3d */
[--C-:B------:R-:W-:Y:S01]  /*45d0*/  @!P0 IMAD.IADD R24, R24, 0x1, -R61.reuse ;  /* 0x0000000118188824 */ /* 0x100fe200078e0a3d */
[----:B------:R-:W-:Y:S01]  /*45e0*/  ISETP.GT.U32.AND P0, PT, R61, R31, PT ;  /* 0x0000001f3d00720c */ /* 0x000fe20003f04070 */
[--C-:B------:R-:W-:Y:S01]  /*45f0*/  @!P4 IMAD.IADD R25, R25, 0x1, -R61.reuse ;  /* 0x000000011919c824 */ /* 0x100fe200078e0a3d */
[C---:B------:R-:W-:Y:S01]  /*4600*/  ISETP.GT.U32.AND P4, PT, R61.reuse, R32, PT ;  /* 0x000000203d00720c */ /* 0x040fe20003f84070 */
[----:B------:R-:W-:Y:S01]  /*4610*/  @!P2 IMAD.IADD R22, R22, 0x1, -R61 ;  /* 0x000000011616a824 */ /* 0x000fe200078e0a3d */
[----:B------:R-:W-:-:S09]  /*4620*/  ISETP.GT.U32.AND P2, PT, R61, R29, PT ;  /* 0x0000001d3d00720c */ /* 0x000fd20003f44070 */
[--C-:B------:R-:W-:Y:S01]  /*4630*/  @!P0 IMAD.IADD R31, R31, 0x1, -R61.reuse ;  /* 0x000000011f1f8824 */ /* 0x100fe200078e0a3d */
[----:B------:R-:W-:Y:S01]  /*4640*/  ISETP.GT.U32.AND P0, PT, R61, R38, PT ;  /* 0x000000263d00720c */ /* 0x000fe20003f04070 */
[--C-:B------:R-:W-:Y:S02]  /*4650*/  @!P4 IMAD.IADD R32, R32, 0x1, -R61.reuse ;  /* 0x000000012020c824 */ /* 0x100fe400078e0a3d */
[----:B------:R-:W-:Y:S01]  /*4660*/  @!P2 IMAD.IADD R29, R29, 0x1, -R61 ;  /* 0x000000011d1da824 */ /* 0x000fe200078e0a3d */
[----:B------:R-:W-:-:S09]  /*4670*/  ISETP.GT.U32.AND P2, PT, R61, R36, PT ;  /* 0x000000243d00720c */ /* 0x000fd20003f44070 */
[----:B------:R-:W-:Y:S01]  /*4680*/  @!P0 IMAD.IADD R38, R38, 0x1, -R61 ;  /* 0x0000000126268824 */ /* 0x000fe200078e0a3d */
[----:B------:R-:W-:-:S03]  /*4690*/  ISETP.GT.U32.AND P0, PT, R61, R32, PT ;  /* 0x000000203d00720c */ /* 0x000fc60003f04070 */
[----:B------:R-:W-:Y:S01]  /*46a0*/  @!P2 IMAD.IADD R36, R36, 0x1, -R61 ;  /* 0x000000012424a824 */ /* 0x000fe200078e0a3d */
[----:B--2---:R-:W-:-:S13]  /*46b0*/  ISETP.GT.U32.AND P5, PT, R61, R13, PT ;  /* 0x0000000d3d00720c */ /* 0x004fda0003fa4070 */
[----:B------:R-:W-:Y:S01]  /*46c0*/  @!P5 IMAD.IADD R13, R13, 0x1, -R61 ;  /* 0x000000010d0dd824 */ /* 0x000fe200078e0a3d */
[----:B------:R-:W-:-:S04]  /*46d0*/  ISETP.GT.U32.AND P5, PT, R61, R20, PT ;  /* 0x000000143d00720c */ /* 0x000fc80003fa4070 */
[----:B------:R-:W-:-:S09]  /*46e0*/  ISETP.GT.U32.AND P6, PT, R61, R13, PT ;  /* 0x0000000d3d00720c */ /* 0x000fd20003fc4070 */
[----:B------:R-:W-:Y:S01]  /*46f0*/  @!P5 IMAD.IADD R20, R20, 0x1, -R61 ;  /* 0x000000011414d824 */ /* 0x000fe200078e0a3d */
[----:B------:R-:W-:-:S03]  /*4700*/  ISETP.GT.U32.AND P5, PT, R61, R14, PT ;  /* 0x0000000e3d00720c */ /* 0x000fc60003fa4070 */
[----:B------:R-:W-:Y:S01]  /*4710*/  @!P6 IMAD.IADD R13, R13, 0x1, -R61 ;  /* 0x000000010d0de824 */ /* 0x000fe200078e0a3d */
[----:B------:R-:W-:-:S09]  /*4720*/  ISETP.GT.U32.AND P6, PT, R61, R20, PT ;  /* 0x000000143d00720c */ /* 0x000fd20003fc4070 */
[--C-:B------:R-:W-:Y:S01]  /*4730*/  @!P5 IMAD.IADD R14, R14, 0x1, -R61.reuse ;  /* 0x000000010e0ed824 */ /* 0x100fe200078e0a3d */
[C---:B------:R-:W-:Y:S02]  /*4740*/  ISETP.GT.U32.AND P5, PT, R61.reuse, R21, PT ;  /* 0x000000153d00720c */ /* 0x040fe40003fa4070 */
[C---:B---3--:R-:W-:Y:S01]  /*4750*/  ISETP.GT.U32.AND P3, PT, R61.reuse, R26, PT ;  /* 0x0000001a3d00720c */ /* 0x048fe20003f64070 */
[----:B------:R-:W-:Y:S01]  /*4760*/  @!P6 IMAD.IADD R20, R20, 0x1, -R61 ;  /* 0x000000011414e824 */ /* 0x000fe200078e0a3d */
[C---:B------:R-:W-:Y:S02]  /*4770*/  ISETP.GT.U32.AND P6, PT, R61.reuse, R27, PT ;  /* 0x0000001b3d00720c */ /* 0x040fe40003fc4070 */
[----:B----4-:R-:W-:-:S07]  /*4780*/  ISETP.GT.U32.AND P1, PT, R61, R30, PT ;  /* 0x0000001e3d00720c */ /* 0x010fce0003f24070 */
[--C-:B------:R-:W-:Y:S01]  /*4790*/  @!P5 IMAD.IADD R21, R21, 0x1, -R61.reuse ;  /* 0x000000011515d824 */ /* 0x100fe200078e0a3d */
[C---:B------:R-:W-:Y:S01]  /*47a0*/  ISETP.GT.U32.AND P5, PT, R61.reuse, R28, PT ;  /* 0x0000001c3d00720c */ /* 0x040fe20003fa4070 */
[--C-:B------:R-:W-:Y:S01]  /*47b0*/  @!P3 IMAD.IADD R26, R26, 0x1, -R61.reuse ;  /* 0x000000011a1ab824 */ /* 0x100fe200078e0a3d */
[----:B------:R-:W-:Y:S01]  /*47c0*/  ISETP.GT.U32.AND P3, PT, R61, R33, PT ;  /* 0x000000213d00720c */ /* 0x000fe20003f64070 */
[--C-:B------:R-:W-:Y:S01]  /*47d0*/  @!P6 IMAD.IADD R27, R27, 0x1, -R61.reuse ;  /* 0x000000011b1be824 */ /* 0x100fe200078e0a3d */
[C---:B------:R-:W-:Y:S01]  /*47e0*/  ISETP.GT.U32.AND P6, PT, R61.reuse, R34, PT ;  /* 0x000000223d00720c */ /* 0x040fe20003fc4070 */
[----:B------:R-:W-:Y:S01]  /*47f0*/  @!P1 IMAD.IADD R30, R30, 0x1, -R61 ;  /* 0x000000011e1e9824 */ /* 0x000fe200078e0a3d */
[----:B------:R-:W-:-:S07]  /*4800*/  ISETP.GT.U32.AND P1, PT, R61, R37, PT ;  /* 0x000000253d00720c */ /* 0x000fce0003f24070 */
[--C-:B------:R-:W-:Y:S01]  /*4810*/  @!P5 IMAD.IADD R28, R28, 0x1, -R61.reuse ;  /* 0x000000011c1cd824 */ /* 0x100fe200078e0a3d */
[----:B------:R-:W-:Y:S01]  /*4820*/  ISETP.GT.U32.AND P5, PT, R61, R35, PT ;  /* 0x000000233d00720c */ /* 0x000fe20003fa4070 */
[--C-:B------:R-:W-:Y:S01]  /*4830*/  @!P3 IMAD.IADD R33, R33, 0x1, -R61.reuse ;  /* 0x000000012121b824 */ /* 0x100fe200078e0a3d */
[C---:B------:R-:W-:Y:S02]  /*4840*/  ISETP.GT.U32.AND P3, PT, R61.reuse, R27, PT ;  /* 0x0000001b3d00720c */ /* 0x040fe40003f64070 */
[----:B------:R-:W-:Y:S01]  /*4850*/  ISETP.GT.U32.AND P4, PT, R61, R26, PT ;  /* 0x0000001a3d00720c */ /* 0x000fe20003f84070 */
[--C-:B------:R-:W-:Y:S02]  /*4860*/  @!P6 IMAD.IADD R34, R34, 0x1, -R61.reuse ;  /* 0x000000012222e824 */ /* 0x100fe400078e0a3d */
[----:B------:R-:W-:Y:S01]  /*4870*/  @!P1 IMAD.IADD R37, R37, 0x1, -R61 ;  /* 0x0000000125259824 */ /* 0x000fe200078e0a3d */
[----:B------:R-:W-:-:S05]  /*4880*/  ISETP.GT.U32.AND P1, PT, R61, R31, PT ;  /* 0x0000001f3d00720c */ /* 0x000fca0003f24070 */
[--C-:B------:R-:W-:Y:S01]  /*4890*/  @!P5 IMAD.IADD R35, R35, 0x1, -R61.reuse ;  /* 0x000000012323d824 */ /* 0x100fe200078e0a3d */
[----:B------:R-:W-:Y:S01]  /*48a0*/  ISETP.GT.U32.AND P5, PT, R61, R29, PT ;  /* 0x0000001d3d00720c */ /* 0x000fe20003fa4070 */
[--C-:B------:R-:W-:Y:S01]  /*48b0*/  @!P3 IMAD.IADD R27, R27, 0x1, -R61.reuse ;  /* 0x000000011b1bb824 */ /* 0x100fe200078e0a3d */
[C---:B------:R-:W-:Y:S01]  /*48c0*/  ISETP.GT.U32.AND P3, PT, R61.reuse, R33, PT ;  /* 0x000000213d00720c */ /* 0x040fe20003f64070 */
[--C-:B------:R-:W-:Y:S01]  /*48d0*/  @!P4 IMAD.IADD R26, R26, 0x1, -R61.reuse ;  /* 0x000000011a1ac824 */ /* 0x100fe200078e0a3d */
[C---:B------:R-:W-:Y:S02]  /*48e0*/  ISETP.GT.U32.AND P2, PT, R61.reuse, R30, PT ;  /* 0x0000001e3d00720c */ /* 0x040fe40003f44070 */
[C---:B------:R-:W-:Y:S02]  /*48f0*/  ISETP.GT.U32.AND P4, PT, R61.reuse, R34, PT ;  /* 0x000000223d00720c */ /* 0x040fe40003f84070 */
[----:B------:R-:W-:Y:S01]  /*4900*/  ISETP.GT.U32.AND P6, PT, R61, R28, PT ;  /* 0x0000001c3d00720c */ /* 0x000fe20003fc4070 */
[--C-:B------:R-:W-:Y:S01]  /*4910*/  @!P1 IMAD.IADD R31, R31, 0x1, -R61.reuse ;  /* 0x000000011f1f9824 */ /* 0x100fe200078e0a3d */
[----:B------:R-:W-:Y:S01]  /*4920*/  ISETP.GT.U32.AND P1, PT, R61, R37, PT ;  /* 0x000000253d00720c */ /* 0x000fe20003f24070 */
[----:B------:R-:W-:-:S02]  /*4930*/  @!P0 IMAD.IADD R32, R32, 0x1, -R61 ;  /* 0x0000000120208824 */ /* 0x000fc400078e0a3d */
[--C-:B------:R-:W-:Y:S01]  /*4940*/  @!P5 IMAD.IADD R29, R29, 0x1, -R61.reuse ;  /* 0x000000011d1dd824 */ /* 0x100fe200078e0a3d */
[----:B------:R-:W-:Y:S01]  /*4950*/  ISETP.GT.U32.AND P5, PT, R61, R35, PT ;  /* 0x000000233d00720c */ /* 0x000fe20003fa4070 */
[--C-:B------:R-:W-:Y:S01]  /*4960*/  @!P3 IMAD.IADD R33, R33, 0x1, -R61.reuse ;  /* 0x000000012121b824 */ /* 0x100fe200078e0a3d */
[C---:B-----5:R-:W-:Y:S01]  /*4970*/  ISETP.GT.U32.AND P0, PT, R61.reuse, R39, PT ;  /* 0x000000273d00720c */ /* 0x060fe20003f04070 */
[--C-:B------:R-:W-:Y:S01]  /*4980*/  @!P2 IMAD.IADD R30, R30, 0x1, -R61.reuse ;  /* 0x000000011e1ea824 */ /* 0x100fe200078e0a3d */
[C---:B------:R-:W-:Y:S01]  /*4990*/  ISETP.GT.U32.AND P3, PT, R61.reuse, R40, PT ;  /* 0x000000283d00720c */ /* 0x040fe20003f64070 */
[--C-:B------:R-:W-:Y:S01]  /*49a0*/  @!P4 IMAD.IADD R34, R34, 0x1, -R61.reuse ;  /* 0x000000012222c824 */ /* 0x100fe200078e0a3d */
[C---:B------:R-:W-:Y:S02]  /*49b0*/  ISETP.GT.U32.AND P2, PT, R61.reuse, R36, PT ;  /* 0x000000243d00720c */ /* 0x040fe40003f44070 */
[C---:B------:R-:W-:Y:S01]  /*49c0*/  ISETP.GT.U32.AND P4, PT, R61.reuse, R41, PT ;  /* 0x000000293d00720c */ /* 0x040fe20003f84070 */
[--C-:B------:R-:W-:Y:S01]  /*49d0*/  @!P6 IMAD.IADD R28, R28, 0x1, -R61.reuse ;  /* 0x000000011c1ce824 */ /* 0x100fe200078e0a3d */
[----:B------:R-:W-:Y:S01]  /*49e0*/  ISETP.GT.U32.AND P6, PT, R61, R38, PT ;  /* 0x000000263d00720c */ /* 0x000fe20003fc4070 */
[----:B------:R-:W-:-:S02]  /*49f0*/  @!P1 IMAD.IADD R37, R37, 0x1, -R61 ;  /* 0x0000000125259824 */ /* 0x000fc400078e0a3d */
[--C-:B------:R-:W-:Y:S01]  /*4a00*/  @!P5 IMAD.IADD R35, R35, 0x1, -R61.reuse ;  /* 0x000000012323d824 */ /* 0x100fe200078e0a3d */
[----:B------:R-:W-:Y:S01]  /*4a10*/  ISETP.GT.U32.AND P5, PT, R61, R42, PT ;  /* 0x0000002a3d00720c */ /* 0x000fe20003fa4070 */
[--C-:B------:R-:W-:Y:S01]  /*4a20*/  @!P0 IMAD.IADD R39, R39, 0x1, -R61.reuse ;  /* 0x0000000127278824 */ /* 0x100fe200078e0a3d */
[C---:B------:R-:W-:Y:S01]  /*4a30*/  ISETP.GT.U32.AND P1, PT, R61.reuse, R44, PT ;  /* 0x0000002c3d00720c */ /* 0x040fe20003f24070 */
[--C-:B------:R-:W-:Y:S01]  /*4a40*/  @!P3 IMAD.IADD R40, R40, 0x1, -R61.reuse ;  /* 0x000000012828b824 */ /* 0x100fe200078e0a3d */
[C---:B------:R-:W-:Y:S01]  /*4a50*/  ISETP.GT.U32.AND P0, PT, R61.reuse, R46, PT ;  /* 0x0000002e3d00720c */ /* 0x040fe20003f04070 */
[--C-:B------:R-:W-:Y:S01]  /*4a60*/  @!P2 IMAD.IADD R36, R36, 0x1, -R61.reuse ;  /* 0x000000012424a824 */ /* 0x100fe200078e0a3d */
[----:B------:R-:W-:Y:S01]  /*4a70*/  ISETP.GT.U32.AND P3, PT, R61, R47, PT ;  /* 0x0000002f3d00720c */ /* 0x000fe20003f64070 */
[--C-:B------:R-:W-:Y:S01]  /*4a80*/  @!P4 IMAD.IADD R41, R41, 0x1, -R61.reuse ;  /* 0x000000012929c824 */ /* 0x100fe200078e0a3d */
[C---:B------:R-:W-:Y:S02]  /*4a90*/  ISETP.GT.U32.AND P2, PT, R61.reuse, R43, PT ;  /* 0x0000002b3d00720c */ /* 0x040fe40003f44070 */
[C---:B------:R-:W-:Y:S01]  /*4aa0*/  ISETP.GT.U32.AND P4, PT, R61.reuse, R48, PT ;  /* 0x000000303d00720c */ /* 0x040fe20003f84070 */
[--C-:B------:R-:W-:Y:S01]  /*4ab0*/  @!P6 IMAD.IADD R38, R38, 0x1, -R61.reuse ;  /* 0x000000012626e824 */ /* 0x100fe200078e0a3d */
[----:B------:R-:W-:Y:S01]  /*4ac0*/  ISETP.GT.U32.AND P6, PT, R61, R45, PT ;  /* 0x0000002d3d00720c */ /* 0x000fe20003fc4070 */
[----:B------:R-:W-:-:S02]  /*4ad0*/  @!P5 IMAD.IADD R42, R42, 0x1, -R61 ;  /* 0x000000012a2ad824 */ /* 0x000fc400078e0a3d */
[--C-:B------:R-:W-:Y:S01]  /*4ae0*/  @!P1 IMAD.IADD R44, R44, 0x1, -R61.reuse ;  /* 0x000000012c2c9824 */ /* 0x100fe200078e0a3d */
[C---:B------:R-:W-:Y:S01]  /*4af0*/  ISETP.GT.U32.AND P1, PT, R61.reuse, R51, PT ;  /* 0x000000333d00720c */ /* 0x040fe20003f24070 */
[--C-:B------:R-:W-:Y:S01]  /*4b00*/  @!P0 IMAD.IADD R46, R46, 0x1, -R61.reuse ;  /* 0x000000012e2e8824 */ /* 0x100fe200078e0a3d */
[----:B------:R-:W-:Y:S01]  /*4b10*/  ISETP.GT.U32.AND P0, PT, R61, R40, PT ;  /* 0x000000283d00720c */ /* 0x000fe20003f04070 */
[--C-:B------:R-:W-:Y:S01]  /*4b20*/  @!P3 IMAD.IADD R47, R47, 0x1, -R61.reuse ;  /* 0x000000012f2fb824 */ /* 0x100fe200078e0a3d */
[----:B------:R-:W-:Y:S01]  /*4b30*/  ISETP.GT.U32.AND P3, PT, R61, R41, PT ;  /* 0x000000293d00720c */ /* 0x000fe20003f64070 */
[--C-:B------:R-:W-:Y:S01]  /*4b40*/  @!P2 IMAD.IADD R43, R43, 0x1, -R61.reuse ;  /* 0x000000012b2ba824 */ /* 0x100fe200078e0a3d */
[C---:B------:R-:W-:Y:S01]  /*4b50*/  ISETP.GT.U32.AND P2, PT, R61.reuse, R50, PT ;  /* 0x000000323d00720c */ /* 0x040fe20003f44070 */
[--C-:B------:R-:W-:Y:S01]  /*4b60*/  @!P4 IMAD.IADD R48, R48, 0x1, -R61.reuse ;  /* 0x000000013030c824 */ /* 0x100fe200078e0a3d */
[----:B------:R-:W-:Y:S01]  /*4b70*/  ISETP.GT.U32.AND P4, PT, R61, R42, PT ;  /* 0x0000002a3d00720c */ /* 0x000fe20003f84070 */
[----:B------:R-:W-:Y:S01]  /*4b80*/  @!P6 IMAD.IADD R45, R45, 0x1, -R61 ;  /* 0x000000012d2de824 */ /* 0x000fe200078e0a3d */
[----:B------:R-:W-:-:S02]  /*4b90*/  ISETP.GT.U32.AND P6, PT, R61, R39, PT ;  /* 0x000000273d00720c */ /* 0x000fc40003fc4070 */
[----:B------:R-:W-:Y:S01]  /*4ba0*/  ISETP.GT.U32.AND P5, PT, R61, R49, PT ;  /* 0x000000313d00720c */ /* 0x000fe20003fa4070 */
[--C-:B------:R-:W-:Y:S01]  /*4bb0*/  @!P1 IMAD.IADD R51, R51, 0x1, -R61.reuse ;  /* 0x0000000133339824 */ /* 0x100fe200078e0a3d */
[C---:B------:R-:W-:Y:S01]  /*4bc0*/  ISETP.GT.U32.AND P1, PT, R61.reuse, R45, PT ;  /* 0x0000002d3d00720c */ /* 0x040fe20003f24070 */
        /* <DEDUP_REMOVED lines=9> */
[----:B------:R-:W-:Y:S01]  /*4c60*/  ISETP.GT.U32.AND P6, PT, R61, R50, PT ;  /* 0x000000323d00720c */ /* 0x000fe20003fc4070 */
[--C-:B------:R-:W-:Y:S01]  /*4c70*/  @!P5 IMAD.IADD R49, R49, 0x1, -R61.reuse ;  /* 0x000000013131d824 */ /* 0x100fe200078e0a3d */
[----:B------:R-:W-:Y:S01]  /*4c80*/  ISETP.GT.U32.AND P5, PT, R61, R43, PT ;  /* 0x0000002b3d00720c */ /* 0x000fe20003fa4070 */
[----:B------:R-:W-:-:S02]  /*4c90*/  @!P1 IMAD.IADD R45, R45, 0x1, -R61 ;  /* 0x000000012d2d9824 */ /* 0x000fc400078e0a3d */
[--C-:B------:R-:W-:Y:S01]  /*4ca0*/  @!P0 IMAD.IADD R46, R46, 0x1, -R61.reuse ;  /* 0x000000012e2e8824 */ /* 0x100fe200078e0a3d */
[----:B------:R-:W-:Y:S01]  /*4cb0*/  ISETP.GT.U32.AND P1, PT, R52, R53, PT ;  /* 0x000000353400720c */ /* 0x000fe20003f24070 */
[--C-:B------:R-:W-:Y:S01]  /*4cc0*/  @!P3 IMAD.IADD R47, R47, 0x1, -R61.reuse ;  /* 0x000000012f2fb824 */ /* 0x100fe200078e0a3d */
[----:B------:R-:W0:Y:S01]  /*4cd0*/  S2R R52, SR_TID.X ;  /* 0x0000000000347919 */ /* 0x000e220000002100 */
[--C-:B------:R-:W-:Y:S01]  /*4ce0*/  @!P2 IMAD.IADD R44, R44, 0x1, -R61.reuse ;  /* 0x000000012c2ca824 */ /* 0x100fe200078e0a3d */
[----:B------:R-:W-:Y:S01]  /*4cf0*/  ISETP.GT.U32.AND P2, PT, R61, R51, PT ;  /* 0x000000333d00720c */ /* 0x000fe20003f44070 */
[--C-:B------:R-:W-:Y:S01]  /*4d00*/  @!P4 IMAD.IADD R48, R48, 0x1, -R61.reuse ;  /* 0x000000013030c824 */ /* 0x100fe200078e0a3d */
[----:B------:R-:W-:Y:S04]  /*4d10*/  STL [R1+0x16d0], R45 ;  /* 0x0016d02d01007387 */ /* 0x000fe80000100800 */
[----:B------:R-:W-:Y:S04]  /*4d20*/  STL [R1+0x16cc], R46 ;  /* 0x0016cc2e01007387 */ /* 0x000fe80000100800 */
[----:B------:R-:W-:Y:S04]  /*4d30*/  STL [R1+0x16c8], R47 ;  /* 0x0016c82f01007387 */ /* 0x000fe80000100800 */
[----:B------:R1:W-:Y:S01]  /*4d40*/  STL [R1+0x16c4], R48 ;  /* 0x0016c43001007387 */ /* 0x0003e20000100800 */
[----:B------:R-:W-:-:S02]  /*4d50*/  @!P6 IMAD.IADD R50, R50, 0x1, -R61 ;  /* 0x000000013232e824 */ /* 0x000fc400078e0a3d */
[----:B------:R-:W-:Y:S01]  /*4d60*/  @!P5 IMAD.IADD R43, R43, 0x1, -R61 ;  /* 0x000000012b2bd824 */ /* 0x000fe200078e0a3d */
[----:B------:R-:W-:Y:S02]  /*4d70*/  ISETP.GT.U32.AND P5, PT, R61, R49, PT ;  /* 0x000000313d00720c */ /* 0x000fe40003fa4070 */
[----:B-1----:R-:W-:-:S04]  /*4d80*/  IABS R48, c[0x0][0x178] ;  /* 0x00005e0000307a13 */ /* 0x002fc80000000000 */
[C---:B------:R-:W-:Y:S01]  /*4d90*/  ISETP.GT.U32.AND P6, PT, R48.reuse, R54, PT ;  /* 0x000000363000720c */ /* 0x040fe20003fc4070 */
[----:B------:R-:W-:Y:S01]  /*4da0*/  @!P2 IMAD.IADD R51, R51, 0x1, -R61 ;  /* 0x000000013333a824 */ /* 0x000fe200078e0a3d */
[----:B------:R-:W-:Y:S01]  /*4db0*/  ISETP.GT.U32.AND P2, PT, R48, R55, PT ;  /* 0x000000373000720c */ /* 0x000fe20003f44070 */
[----:B------:R-:W-:Y:S01]  /*4dc0*/  @!P1 IMAD.IADD R53, R53, 0x1, -R48 ;  /* 0x0000000135359824 */ /* 0x000fe200078e0a30 */
[----:B0-----:R-:W-:-:S03]  /*4dd0*/  LOP3.LUT R45, R52, 0x7, RZ, 0xc0, !PT ;  /* 0x00000007342d7812 */ /* 0x001fc600078ec0ff */
[----:B------:R-:W-:Y:S02]  /*4de0*/  @!P5 IMAD.IADD R49, R49, 0x1, -R61 ;  /* 0x000000013131d824 */ /* 0x000fe400078e0a3d */
[C---:B------:R-:W-:Y:S02]  /*4df0*/  IMAD.SHL.U32 R61, R52.reuse, 0x8, RZ ;  /* 0x00000008343d7824 */ /* 0x040fe400078e00ff */
[----:B------:R-:W-:Y:S02]  /*4e00*/  IMAD.SHL.U32 R47, R52, 0x2, RZ ;  /* 0x00000002342f7824 */ /* 0x000fe400078e00ff */
[--C-:B------:R-:W-:Y:S01]  /*4e10*/  @!P6 IMAD.IADD R54, R54, 0x1, -R48.reuse ;  /* 0x000000013636e824 */ /* 0x100fe200078e0a30 */
[C---:B------:R-:W-:Y:S01]  /*4e20*/  ISETP.GT.U32.AND P6, PT, R48.reuse, R53, PT ;  /* 0x000000353000720c */ /* 0x040fe20003fc4070 */
[----:B------:R-:W-:Y:S02]  /*4e30*/  IMAD.MOV.U32 R52, RZ, RZ, 0x1f ;  /* 0x0000001fff347424 */ /* 0x000fe400078e00ff */
[----:B------:R-:W-:Y:S01]  /*4e40*/  @!P2 IMAD.IADD R55, R55, 0x1, -R48 ;  /* 0x000000013737a824 */ /* 0x000fe200078e0a30 */
[----:B------:R-:W-:-:S02]  /*4e50*/  ISETP.GT.U32.AND P2, PT, R48, R54, PT ;  /* 0x000000363000720c */ /* 0x000fc40003f44070 */
[----:B------:R-:W-:Y:S02]  /*4e60*/  LOP3.LUT R61, R61, 0x30, RZ, 0xc0, !PT ;  /* 0x000000303d3d7812 */ /* 0x000fe400078ec0ff */
[----:B------:R-:W-:Y:S01]  /*4e70*/  IADD3 R0, R52, c[0x0][0x180], RZ ;  /* 0x0000600034007a10 */ /* 0x000fe20007ffe0ff */
[C---:B------:R-:W-:Y:S02]  /*4e80*/  IMAD R46, R45.reuse, 0x210, RZ ;  /* 0x000002102d2e7824 */ /* 0x040fe400078e02ff */
[----:B------:R-:W-:Y:S01]  /*4e90*/  IMAD R61, R45, 0x40, R61 ;  /* 0x000000402d3d7824 */ /* 0x000fe200078e023d */
[----:B------:R-:W-:Y:S01]  /*4ea0*/  SHF.R.S32.HI R52, RZ, 0x1f, R0 ;  /* 0x0000001fff347819 */ /* 0x000fe20000011400 */
[----:B------:R-:W-:Y:S01]  /*4eb0*/  @!P6 IMAD.IADD R53, R53, 0x1, -R48 ;  /* 0x000000013535e824 */ /* 0x000fe200078e0a30 */
[----:B------:R-:W-:Y:S01]  /*4ec0*/  LOP3.LUT R46, R46, 0x10, R47, 0x78, !PT ;  /* 0x000000102e2e7812 */ /* 0x000fe200078e782f */
[----:B------:R-:W2:Y:S01]  /*4ed0*/  LDL R45, [R1+0x1658] ;  /* 0x00165800012d7983 */ /* 0x000ea20000100800 */
[----:B------:R-:W-:-:S02]  /*4ee0*/  LEA.HI R52, R52, R0, RZ, 0x5 ;  /* 0x0000000034347211 */ /* 0x000fc400078f28ff */
[----:B------:R-:W-:Y:S01]  /*4ef0*/  LOP3.LUT R47, R61, 0x30, R47, 0x78, !PT ;  /* 0x000000303d2f7812 */ /* 0x000fe200078e782f */
[----:B------:R0:W-:Y:S01]  /*4f00*/  STL [R1+0x1690], R53 ;  /* 0x0016903501007387 */ /* 0x0001e20000100800 */
[----:B------:R-:W-:-:S03]  /*4f10*/  @!P2 IMAD.IADD R54, R54, 0x1, -R48 ;  /* 0x000000013636a824 */ /* 0x000fc600078e0a30 */
[----:B0-----:R-:W3:Y:S04]  /*4f20*/  LDL R53, [R1+0x166c] ;  /* 0x00166c0001357983 */ /* 0x001ee80000100800 */
[----:B------:R-:W4:Y:S04]  /*4f30*/  LDL.LU R0, [R1+0x16d8] ;  /* 0x0016d80001007983 */ /* 0x000f280000300800 */
[----:B------:R-:W5:Y:S04]  /*4f40*/  LDL.LU R52, [R1+0x16d4] ;  /* 0x0016d40001347983 */ /* 0x000f680000300800 */
[----:B------:R-:W2:Y:S04]  /*4f50*/  LDL R46, [R1+0x1654] ;  /* 0x00165400012e7983 */ /* 0x000ea80000100800 */
[----:B------:R-:W2:Y:S04]  /*4f60*/  LDL R61, [R1+0x1660] ;  /* 0x00166000013d7983 */ /* 0x000ea80000100800 */
[----:B------:R-:W2:Y:S04]  /*4f70*/  LDL R47, [R1+0x1650] ;  /* 0x00165000012f7983 */ /* 0x000ea80000100800 */
[----:B------:R0:W-:Y:S04]  /*4f80*/  STL [R1+0x1694], R54 ;  /* 0x0016943601007387 */ /* 0x0001e80000100800 */
[----:B0-----:R-:W2:Y:S01]  /*4f90*/  LDL R54, [R1+0x1668] ;  /* 0x0016680001367983 */ /* 0x001ea20000100800 */
[----:B------:R-:W-:-:S02]  /*4fa0*/  ISETP.GT.U32.AND P5, PT, R48, R56, PT ;  /* 0x000000383000720c */ /* 0x000fc40003fa4070 */
[C---:B------:R-:W-:Y:S02]  /*4fb0*/  ISETP.GT.U32.AND P0, PT, R48.reuse, R59, PT ;  /* 0x0000003b3000720c */ /* 0x040fe40003f04070 */
[----:B------:R-:W-:-:S09]  /*4fc0*/  ISETP.GT.U32.AND P1, PT, R48, R60, PT ;  /* 0x0000003c3000720c */ /* 0x000fd20003f24070 */
[--C-:B------:R-:W-:Y:S02]  /*4fd0*/  @!P5 IMAD.IADD R56, R56, 0x1, -R48.reuse ;  /* 0x000000013838d824 */ /* 0x100fe400078e0a30 */
[--C-:B------:R-:W-:Y:S01]  /*4fe0*/  @!P0 IMAD.IADD R59, R59, 0x1, -R48.reuse ;  /* 0x000000013b3b8824 */ /* 0x100fe200078e0a30 */
[----:B------:R-:W-:Y:S01]  /*4ff0*/  ISETP.GT.U32.AND P0, PT, R48, R55, PT ;  /* 0x000000373000720c */ /* 0x000fe20003f04070 */
[----:B------:R-:W-:Y:S01]  /*5000*/  @!P1 IMAD.IADD R60, R60, 0x1, -R48 ;  /* 0x000000013c3c9824 */ /* 0x000fe200078e0a30 */
[----:B------:R-:W-:-:S11]  /*5010*/  ISETP.GT.U32.AND P1, PT, R48, R56, PT ;  /* 0x000000383000720c */ /* 0x000fd60003f24070 */
[--C-:B------:R-:W-:Y:S02]  /*5020*/  @!P0 IMAD.IADD R55, R55, 0x1, -R48.reuse ;  /* 0x0000000137378824 */ /* 0x100fe400078e0a30 */
[----:B------:R-:W-:Y:S01]  /*5030*/  @!P1 IMAD.IADD R56, R56, 0x1, -R48 ;  /* 0x0000000138389824 */ /* 0x000fe200078e0a30 */
[----:B---3--:R-:W-:Y:S02]  /*5040*/  ISETP.GE.AND P2, PT, R53, RZ, PT ;  /* 0x000000ff3500720c */ /* 0x008fe40003f46270 */
[----:B------:R-:W3:Y:S04]  /*5050*/  LDL R53, [R1+0x164c] ;  /* 0x00164c0001357983 */ /* 0x000ee80000100800 */
[----:B------:R0:W-:Y:S04]  /*5060*/  STL [R1+0x1698], R55 ;  /* 0x0016983701007387 */ /* 0x0001e80000100800 */
[----:B0-----:R-:W3:Y:S01]  /*5070*/  LDL R55, [R1+0x165c] ;  /* 0x00165c0001377983 */ /* 0x001ee20000100800 */
[----:B--2---:R-:W-:-:S03]  /*5080*/  ISETP.GE.AND P0, PT, R54, RZ, PT ;  /* 0x000000ff3600720c */ /* 0x004fc60003f06270 */
[----:B------:R-:W2:Y:S04]  /*5090*/  LDL R54, [R1+0x1648] ;  /* 0x0016480001367983 */ /* 0x000ea80000100800 */
[----:B------:R0:W-:Y:S04]  /*50a0*/  STL [R1+0x169c], R56 ;  /* 0x00169c3801007387 */ /* 0x0001e80000100800 */
[----:B0-----:R-:W2:Y:S01]  /*50b0*/  LDL R56, [R1+0x1664] ;  /* 0x0016640001387983 */ /* 0x001ea20000100800 */
[C---:B------:R-:W-:Y:S02]  /*50c0*/  ISETP.GT.U32.AND P4, PT, R48.reuse, R57, PT ;  /* 0x000000393000720c */ /* 0x040fe40003f84070 */
[----:B------:R-:W-:-:S02]  /*50d0*/  ISETP.GT.U32.AND P3, PT, R48, R58, PT ;  /* 0x0000003a3000720c */ /* 0x000fc40003f64070 */
[----:B------:R-:W-:-:S09]  /*50e0*/  ISETP.GT.U32.AND P6, PT, R48, R59, PT ;  /* 0x0000003b3000720c */ /* 0x000fd20003fc4070 */
[--C-:B------:R-:W-:Y:S02]  /*50f0*/  @!P4 IMAD.IADD R57, R57, 0x1, -R48.reuse ;  /* 0x000000013939c824 */ /* 0x100fe400078e0a30 */
[----:B------:R-:W-:-:S03]  /*5100*/  @!P3 IMAD.IADD R58, R58, 0x1, -R48 ;  /* 0x000000013a3ab824 */ /* 0x000fc600078e0a30 */
[C---:B------:R-:W-:Y:S02]  /*5110*/  ISETP.GT.U32.AND P3, PT, R48.reuse, R57, PT ;  /* 0x000000393000720c */ /* 0x040fe40003f64070 */
[C---:B------:R-:W-:Y:S02]  /*5120*/  ISETP.GT.U32.AND P4, PT, R48.reuse, R58, PT ;  /* 0x0000003a3000720c */ /* 0x040fe40003f84070 */
[----:B------:R-:W-:Y:S01]  /*5130*/  ISETP.GT.U32.AND P5, PT, R48, R60, PT ;  /* 0x0000003c3000720c */ /* 0x000fe20003fa4070 */
[--C-:B------:R-:W-:Y:S01]  /*5140*/  @!P6 IMAD.IADD R59, R59, 0x1, -R48.reuse ;  /* 0x000000013b3be824 */ /* 0x100fe200078e0a30 */
[----:B------:R-:W-:Y:S02]  /*5150*/  ISETP.GE.AND P1, PT, R61, RZ, PT ;  /* 0x000000ff3d00720c */ /* 0x000fe40003f26270 */
[----:B------:R-:W4:Y:S05]  /*5160*/  LDL R61, [R1+0x1644] ;  /* 0x00164400013d7983 */ /* 0x000f2a0000100800 */
[----:B------:R-:W-:-:S02]  /*5170*/  @!P3 IMAD.IADD R57, R57, 0x1, -R48 ;  /* 0x000000013939b824 */ /* 0x000fc400078e0a30 */
[--C-:B------:R-:W-:Y:S02]  /*5180*/  @!P4 IMAD.IADD R58, R58, 0x1, -R48.reuse ;  /* 0x000000013a3ac824 */ /* 0x100fe400078e0a30 */
[----:B------:R-:W-:Y:S01]  /*5190*/  @!P5 IMAD.IADD R60, R60, 0x1, -R48 ;  /* 0x000000013c3cd824 */ /* 0x000fe200078e0a30 */
[----:B------:R-:W-:Y:S04]  /*51a0*/  STL [R1+0x16a0], R57 ;  /* 0x0016a03901007387 */ /* 0x000fe80000100800 */
[----:B------:R-:W-:Y:S04]  /*51b0*/  STL [R1+0x16a4], R58 ;  /* 0x0016a43a01007387 */ /* 0x000fe80000100800 */
[----:B------:R-:W-:Y:S01]  /*51c0*/  STL [R1+0x16a8], R59 ;  /* 0x0016a83b01007387 */ /* 0x000fe20000100800 */
[----:B------:R-:W-:-:S03]  /*51d0*/  ISETP.GE.AND P3, PT, R45, RZ, PT ;  /* 0x000000ff2d00720c */ /* 0x000fc60003f66270 */
[----:B------:R-:W4:Y:S04]  /*51e0*/  LDL R48, [R1+0x1640] ;  /* 0x0016400001307983 */ /* 0x000f280000100800 */
[----:B------:R-:W-:Y:S01]  /*51f0*/  STL [R1+0x16ac], R60 ;  /* 0x0016ac3c01007387 */ /* 0x000fe20000100800 */
[----:B---3--:R-:W-:Y:S02]  /*5200*/  ISETP.GE.AND P4, PT, R55, RZ, PT ;  /* 0x000000ff3700720c */ /* 0x008fe40003f86270 */
[----:B--2---:R-:W-:Y:S02]  /*5210*/  ISETP.GE.AND P5, PT, R56, RZ, PT ;  /* 0x000000ff3800720c */ /* 0x004fe40003fa6270 */
[----:B------:R-:W2:Y:S04]  /*5220*/  LDL.LU R56, [R1+0x2c] ;  /* 0x00002c0001387983 */ /* 0x000ea80000300800 */
[----:B------:R-:W3:Y:S04]  /*5230*/  LDL R45, [R1+0x163c] ;  /* 0x00163c00012d7983 */ /* 0x000ee80000100800 */
[----:B------:R-:W3:Y:S01]  /*5240*/  LDL.LU R55, [R1+0x28] ;  /* 0x0000280001377983 */ /* 0x000ee20000300800 */
[----:B--2---:R-:W-:Y:S01]  /*5250*/  @!P2 IMAD.MOV R56, RZ, RZ, -R56 ;  /* 0x000000ffff38a224 */ /* 0x004fe200078e0a38 */
[----:B------:R-:W-:-:S04]  /*5260*/  ISETP.GE.AND P2, PT, R46, RZ, PT ;  /* 0x000000ff2e00720c */ /* 0x000fc80003f46270 */
[----:B------:R0:W-:Y:S01]  /*5270*/  STL [R1+0x2c], R56 ;  /* 0x00002c3801007387 */ /* 0x0001e20000100800 */
[----:B---3--:R-:W-:Y:S01]  /*5280*/  @!P0 IMAD.MOV R55, RZ, RZ, -R55 ;  /* 0x000000ffff378224 */ /* 0x008fe200078e0a37 */
[----:B------:R-:W-:Y:S02]  /*5290*/  ISETP.GE.AND P0, PT, R47, RZ, PT ;  /* 0x000000ff2f00720c */ /* 0x000fe40003f06270 */
[----:B0-----:R-:W2:Y:S04]  /*52a0*/  LDL.LU R56, [R1+0x24] ;  /* 0x0000240001387983 */ /* 0x001ea80000300800 */
[----:B------:R-:W3:Y:S04]  /*52b0*/  LDL R46, [R1+0x1638] ;  /* 0x00163800012e7983 */ /* 0x000ee80000100800 */
[----:B------:R0:W-:Y:S04]  /*52c0*/  STL [R1+0x28], R55 ;  /* 0x0000283701007387 */ /* 0x0001e80000100800 */
[----:B0-----:R-:W3:Y:S04]  /*52d0*/  LDL.LU R55, [R1+0x20] ;  /* 0x0000200001377983 */ /* 0x001ee80000300800 */
[----:B------:R-:W4:Y:S04]  /*52e0*/  LDL R47, [R1+0x1634] ;  /* 0x00163400012f7983 */ /* 0x000f280000100800 */
[----:B------:R-:W4:Y:S01]  /*52f0*/  LDL.LU R60, [R1+0x1c] ;  /* 0x00001c00013c7983 */ /* 0x000f220000300800 */
[----:B-----5:R-:W-:-:S04]  /*5300*/  IMAD.MOV.U32 R59, RZ, RZ, R52 ;  /* 0x000000ffff3b7224 */ /* 0x020fc800078e0034 */
[----:B------:R-:W-:Y:S02]  /*5310*/  @!P3 IMAD.MOV R59, RZ, RZ, -R59 ;  /* 0x000000ffff3bb224 */ /* 0x000fe400078e0a3b */
[----:B--2---:R-:W-:Y:S01]  /*5320*/  @!P1 IMAD.MOV R56, RZ, RZ, -R56 ;  /* 0x000000ffff389224 */ /* 0x004fe200078e0a38 */
[----:B------:R-:W-:-:S04]  /*5330*/  ISETP.GE.AND P1, PT, R53, RZ, PT ;  /* 0x000000ff3500720c */ /* 0x000fc80003f26270 */
[----:B------:R-:W-:Y:S04]  /*5340*/  STL [R1+0x24], R56 ;  /* 0x0000243801007387 */ /* 0x000fe80000100800 */
[----:B------:R-:W2:Y:S04]  /*5350*/  LDL R53, [R1+0x1630] ;  /* 0x0016300001357983 */ /* 0x000ea80000100800 */
[----:B------:R-:W5:Y:S01]  /*5360*/  LDL R52, [R1+0x162c] ;  /* 0x00162c0001347983 */ /* 0x000f620000100800 */
[----:B---3--:R-:W-:Y:S02]  /*5370*/  @!P5 IMAD.MOV R55, RZ, RZ, -R55 ;  /* 0x000000ffff37d224 */ /* 0x008fe400078e0a37 */
[----:B----4-:R-:W-:-:S03]  /*5380*/  @!P4 IMAD.MOV R60, RZ, RZ, -R60 ;  /* 0x000000ffff3cc224 */ /* 0x010fc600078e0a3c */
[----:B------:R-:W-:Y:S04]  /*5390*/  STL [R1+0x20], R55 ;  /* 0x0000203701007387 */ /* 0x000fe80000100800 */
[----:B------:R0:W-:Y:S04]  /*53a0*/  STL [R1+0x16b0], R60 ;  /* 0x0016b03c01007387 */ /* 0x0001e80000100800 */
[----:B------:R-:W3:Y:S04]  /*53b0*/  LDL.LU R58, [R1+0x14] ;  /* 0x00001400013a7983 */ /* 0x000ee80000300800 */
[----:B0-----:R-:W4:Y:S04]  /*53c0*/  LDL R60, [R1+0x1624] ;  /* 0x00162400013c7983 */ /* 0x001f280000100800 */
[----:B------:R0:W-:Y:S04]  /*53d0*/  STL [R1+0x16b4], R59 ;  /* 0x0016b43b01007387 */ /* 0x0001e80000100800 */
[----:B0-----:R-:W2:Y:S04]  /*53e0*/  LDL R59, [R1+0x1628] ;  /* 0x00162800013b7983 */ /* 0x001ea80000100800 */
[----:B------:R-:W2:Y:S01]  /*53f0*/  LDL.LU R57, [R1+0x10] ;  /* 0x0000100001397983 */ /* 0x000ea20000300800 */
[----:B------:R-:W-:-:S03]  /*5400*/  ISETP.GE.AND P3, PT, R48, RZ, PT ;  /* 0x000000ff3000720c */ /* 0x000fc60003f66270 */
[----:B------:R-:W4:Y:S01]  /*5410*/  LDL R48, [R1+0x1620] ;  /* 0x0016200001307983 */ /* 0x000f220000100800 */
[----:B---3--:R-:W-:Y:S01]  /*5420*/  @!P2 IMAD.MOV R58, RZ, RZ, -R58 ;  /* 0x000000ffff3aa224 */ /* 0x008fe200078e0a3a */
[----:B------:R-:W-:-:S04]  /*5430*/  ISETP.GE.AND P2, PT, R45, RZ, PT ;  /* 0x000000ff2d00720c */ /* 0x000fc80003f46270 */
[----:B------:R0:W-:Y:S04]  /*5440*/  STL [R1+0x16b8], R58 ;  /* 0x0016b83a01007387 */ /* 0x0001e80000100800 */
[----:B------:R-:W3:Y:S04]  /*5450*/  LDL.LU R56, [R1+0xc] ;  /* 0x00000c0001387983 */ /* 0x000ee80000300800 */
[----:B------:R-:W4:Y:S01]  /*5460*/  LDL R45, [R1+0x161c] ;  /* 0x00161c00012d7983 */ /* 0x000f220000100800 */
[----:B--2---:R-:W-:Y:S01]  /*5470*/  @!P0 IMAD.MOV R57, RZ, RZ, -R57 ;  /* 0x000000ffff398224 */ /* 0x004fe200078e0a39 */
[----:B------:R-:W-:-:S04]  /*5480*/  ISETP.GE.AND P0, PT, R46, RZ, PT ;  /* 0x000000ff2e00720c */ /* 0x000fc80003f06270 */
[----:B------:R1:W-:Y:S04]  /*5490*/  STL [R1+0x16bc], R57 ;  /* 0x0016bc3901007387 */ /* 0x0003e80000100800 */
[----:B------:R-:W2:Y:S04]  /*54a0*/  LDL R46, [R1+0x1618] ;  /* 0x00161800012e7983 */ /* 0x000ea80000100800 */
[----:B------:R-:W2:Y:S01]  /*54b0*/  LDL.LU R55, [R1+0x8] ;  /* 0x0000080001377983 */ /* 0x000ea20000300800 */
[----:B------:R-:W-:Y:S02]  /*54c0*/  ISETP.GE.AND P5, PT, R54, RZ, PT ;  /* 0x000000ff3600720c */ /* 0x000fe40003fa6270 */
[----:B------:R-:W-:Y:S01]  /*54d0*/  ISETP.GE.AND P4, PT, R61, RZ, PT ;  /* 0x000000ff3d00720c */ /* 0x000fe20003f86270 */
[----:B---3--:R-:W-:Y:S01]  /*54e0*/  @!P1 IMAD.MOV R56, RZ, RZ, -R56 ;  /* 0x000000ffff389224 */ /* 0x008fe200078e0a38 */
[----:B------:R-:W-:-:S02]  /*54f0*/  ISETP.GE.AND P1, PT, R47, RZ, PT ;  /* 0x000000ff2f00720c */ /* 0x000fc40003f26270 */
[----:B------:R-:W3:Y:S04]  /*5500*/  LDL R47, [R1+0x1614] ;  /* 0x00161400012f7983 */ /* 0x000ee80000100800 */
[----:B------:R-:W3:Y:S03]  /*5510*/  LDL.LU R54, [R1+0x4] ;  /* 0x0000040001367983 */ /* 0x000ee60000300800 */
[----:B--2---:R-:W-:Y:S01]  /*5520*/  @!P5 IMAD.MOV R55, RZ, RZ, -R55 ;  /* 0x000000ffff37d224 */ /* 0x004fe200078e0a37 */
[----:B------:R-:W-:Y:S02]  /*5530*/  ISETP.GE.AND P5, PT, R53, RZ, PT ;  /* 0x000000ff3500720c */ /* 0x000fe40003fa6270 */
[----:B------:R-:W2:Y:S04]  /*5540*/  LDL R53, [R1+0x1610] ;  /* 0x0016100001357983 */ /* 0x000ea80000100800 */
[----:B------:R-:W2:Y:S01]  /*5550*/  LDL.LU R61, [R1] ;  /* 0x00000000013d7983 */ /* 0x000ea20000300800 */
[----:B------:R-:W-:Y:S01]  /*5560*/  @!P2 IMAD.MOV R0, RZ, RZ, -R0 ;  /* 0x000000ffff00a224 */ /* 0x000fe200078e0a00 */
[----:B----4-:R-:W-:Y:S01]  /*5570*/  ISETP.GE.AND P2, PT, R60, RZ, PT ;  /* 0x000000ff3c00720c */ /* 0x010fe20003f46270 */
[----:B------:R-:W-:Y:S01]  /*5580*/  @!P1 IMAD.MOV R3, RZ, RZ, -R3 ;  /* 0x000000ffff039224 */ /* 0x000fe200078e0a03 */
[----:B------:R-:W4:Y:S01]  /*5590*/  LDL R60, [R1+0x1604] ;  /* 0x00160400013c7983 */ /* 0x000f220000100800 */
[----:B------:R-:W-:-:S03]  /*55a0*/  ISETP.GE.AND P1, PT, R45, RZ, PT ;  /* 0x000000ff2d00720c */ /* 0x000fc60003f26270 */
[----:B------:R-:W4:Y:S01]  /*55b0*/  LDL R45, [R1+0x1600] ;  /* 0x00160000012d7983 */ /* 0x000f220000100800 */
[----:B------:R-:W-:Y:S01]  /*55c0*/  @!P5 IMAD.MOV R4, RZ, RZ, -R4 ;  /* 0x000000ffff04d224 */ /* 0x000fe200078e0a04 */
[----:B------:R-:W-:Y:S02]  /*55d0*/  ISETP.GE.AND P5, PT, R46, RZ, PT ;  /* 0x000000ff2e00720c */ /* 0x000fe40003fa6270 */
[----:B------:R-:W4:Y:S01]  /*55e0*/  LDL R46, [R1+0x15f8] ;  /* 0x0015f800012e7983 */ /* 0x000f220000100800 */
[----:B------:R-:W-:-:S03]  /*55f0*/  @!P0 IMAD.MOV R2, RZ, RZ, -R2 ;  /* 0x000000ffff028224 */ /* 0x000fc600078e0a02 */
[----:B0-----:R-:W4:Y:S01]  /*5600*/  LDL R58, [R1+0x1588] ;  /* 0x00158800013a7983 */ /* 0x001f220000100800 */
[----:B---3--:R-:W-:Y:S01]  /*5610*/  @!P4 IMAD.MOV R54, RZ, RZ, -R54 ;  /* 0x000000ffff36c224 */ /* 0x008fe200078e0a36 */
[----:B-----5:R-:W-:Y:S02]  /*5620*/  ISETP.GE.AND P4, PT, R52, RZ, PT ;  /* 0x000000ff3400720c */ /* 0x020fe40003f86270 */
[----:B------:R-:W3:Y:S01]  /*5630*/  LDL R52, [R1+0x160c] ;  /* 0x00160c0001347983 */ /* 0x000ee20000100800 */
[----:B--2---:R-:W-:Y:S01]  /*5640*/  @!P3 IMAD.MOV R61, RZ, RZ, -R61 ;  /* 0x000000ffff3db224 */ /* 0x004fe200078e0a3d */
[----:B------:R-:W-:Y:S02]  /*5650*/  ISETP.GE.AND P3, PT, R59, RZ, PT ;  /* 0x000000ff3b00720c */ /* 0x000fe40003f66270 */
[----:B------:R-:W2:Y:S01]  /*5660*/  LDL R59, [R1+0x1608] ;  /* 0x00160800013b7983 */ /* 0x000ea20000100800 */
[----:B------:R-:W-:-:S06]  /*5670*/  ISETP.GE.AND P0, PT, R48, RZ, PT ;  /* 0x000000ff3000720c */ /* 0x000fcc0003f06270 */
[----:B------:R-:W-:Y:S01]  /*5680*/  @!P4 IMAD.MOV R5, RZ, RZ, -R5 ;  /* 0x000000ffff05c224 */ /* 0x000fe200078e0a05 */
[----:B------:R-:W5:Y:S01]  /*5690*/  LDL R48, [R1+0x15fc] ;  /* 0x0015fc0001307983 */ /* 0x000f620000100800 */
[----:B------:R-:W-:-:S03]  /*56a0*/  ISETP.GE.AND P4, PT, R47, RZ, PT ;  /* 0x000000ff2f00720c */ /* 0x000fc60003f86270 */
[----:B------:R-:W5:Y:S01]  /*56b0*/  LDL R47, [R1+0x15f4] ;  /* 0x0015f400012f7983 */ /* 0x000f620000100800 */
[----:B------:R-:W-:Y:S02]  /*56c0*/  @!P2 IMAD.MOV R7, RZ, RZ, -R7 ;  /* 0x000000ffff07a224 */ /* 0x000fe400078e0a07 */
[----:B------:R-:W-:Y:S01]  /*56d0*/  @!P3 IMAD.MOV R6, RZ, RZ, -R6 ;  /* 0x000000ffff06b224 */ /* 0x000fe200078e0a06 */
[----:B------:R-:W-:Y:S02]  /*56e0*/  ISETP.GE.AND P3, PT, R53, RZ, PT ;  /* 0x000000ff3500720c */ /* 0x000fe40003f66270 */
[----:B------:R-:W5:Y:S01]  /*56f0*/  LDL R53, [R1+0x15f0] ;  /* 0x0015f00001357983 */ /* 0x000f620000100800 */
[----:B------:R-:W-:Y:S02]  /*5700*/  @!P0 IMAD.MOV R8, RZ, RZ, -R8 ;  /* 0x000000ffff088224 */ /* 0x000fe400078e0a08 */
        /* <DEDUP_REMOVED lines=9> */
[----:B---3--:R-:W-:-:S03]  /*57a0*/  ISETP.GE.AND P2, PT, R52, RZ, PT ;  /* 0x000000ff3400720c */ /* 0x008fc60003f46270 */
[----:B------:R-:W3:Y:S01]  /*57b0*/  LDL R52, [R1+0x15ec] ;  /* 0x0015ec0001347983 */ /* 0x000ee20000100800 */
[----:B--2---:R-:W-:-:S03]  /*57c0*/  ISETP.GE.AND P0, PT, R59, RZ, PT ;  /* 0x000000ff3b00720c */ /* 0x004fc60003f06270 */
[----:B------:R-:W2:Y:S01]  /*57d0*/  LDL R59, [R1+0x15e8] ;  /* 0x0015e800013b7983 */ /* 0x000ea20000100800 */
[----:B------:R-:W-:Y:S01]  /*57e0*/  @!P5 IMAD.MOV R10, RZ, RZ, -R10 ;  /* 0x000000ffff0ad224 */ /* 0x000fe200078e0a0a */
[----:B-----5:R-:W-:-:S04]  /*57f0*/  ISETP.GE.AND P5, PT, R48, RZ, PT ;  /* 0x000000ff3000720c */ /* 0x020fc80003fa6270 */
        /* <DEDUP_REMOVED lines=74> */
[----:B------:R-:W-:Y:S01]  /*5ca0*/  ISETP.GE.AND P2, PT, R47, RZ, PT ;  /* 0x000000ff2f00720c */ /* 0x000fe20003f46270 */
[----:B------:R-:W-:Y:S02]  /*5cb0*/  @!P1 IMAD.MOV R39, RZ, RZ, -R39 ;  /* 0x000000ffff279224 */ /* 0x000fe400078e0a27 */
[----:B------:R-:W5:Y:S01]  /*5cc0*/  LDL R47, [R1+0x1584] ;  /* 0x00158400012f7983 */ /* 0x000f620000100800 */
[----:B------:R-:W-:Y:S01]  /*5cd0*/  @!P0 IMAD.MOV R38, RZ, RZ, -R38 ;  /* 0x000000ffff268224 */ /* 0x000fe200078e0a26 */
[----:B------:R-:W-:Y:S01]  /*5ce0*/  ISETP.GE.AND P0, PT, R53, RZ, PT ;  /* 0x000000ff3500720c */ /* 0x000fe20003f06270 */
[----:B------:R-:W-:Y:S01]  /*5cf0*/  @!P4 IMAD.MOV R41, RZ, RZ, -R41 ;  /* 0x000000ffff29c224 */ /* 0x000fe200078e0a29 */
[----:B------:R-:W5:Y:S01]  /*5d00*/  LDL R53, [R1+0x1558] ;  /* 0x0015580001357983 */ /* 0x000f620000100800 */
[----:B------:R-:W-:Y:S01]  /*5d10*/  @!P5 IMAD.MOV R40, RZ, RZ, -R40 ;  /* 0x000000ffff28d224 */ /* 0x000fe200078e0a28 */
[----:B------:R-:W-:Y:S01]  /*5d20*/  ISETP.GE.AND P5, PT, R58, RZ, PT ;  /* 0x000000ff3a00720c */ /* 0x000fe20003fa6270 */
[----:B------:R-:W-:Y:S01]  /*5d30*/  @!P3 IMAD.MOV R42, RZ, RZ, -R42 ;  /* 0x000000ffff2ab224 */ /* 0x000fe200078e0a2a */
[----:B----4-:R-:W-:-:S02]  /*5d40*/  ISETP.GE.AND P3, PT, R60, RZ, PT ;  /* 0x000000ff3c00720c */ /* 0x010fc40003f66270 */
[----:B------:R-:W-:Y:S01]  /*5d50*/  @!P2 IMAD.MOV R43, RZ, RZ, -R43 ;  /* 0x000000ffff2ba224 */ /* 0x000fe200078e0a2b */
[----:B------:R-:W-:-:S04]  /*5d60*/  ISETP.GE.AND P2, PT, R45, RZ, PT ;  /* 0x000000ff2d00720c */ /* 0x000fc80003f46270 */
[----:B------:R-:W-:Y:S01]  /*5d70*/  @!P0 IMAD.MOV R44, RZ, RZ, -R44 ;  /* 0x000000ffff2c8224 */ /* 0x000fe200078e0a2c */
[----:B------:R-:W-:Y:S02]  /*5d80*/  ISETP.GE.AND P0, PT, R46, RZ, PT ;  /* 0x000000ff2e00720c */ /* 0x000fe40003f06270 */
[----:B---3--:R-:W-:Y:S02]  /*5d90*/  ISETP.GE.AND P1, PT, R52, RZ, PT ;  /* 0x000000ff3400720c */ /* 0x008fe40003f26270 */
[----:B------:R-:W3:Y:S04]  /*5da0*/  LDL R52, [R1+0x155c] ;  /* 0x00155c0001347983 */ /* 0x000ee80000100800 */
[----:B-1----:R-:W4:Y:S04]  /*5db0*/  LDL.LU R57, [R1+0x2c] ;  /* 0x00002c0001397983 */ /* 0x002f280000300800 */
[----:B------:R-:W3:Y:S01]  /*5dc0*/  LDL.LU R58, [R1+0x28] ;  /* 0x00002800013a7983 */ /* 0x000ee20000300800 */
[----:B--2---:R-:W-:-:S03]  /*5dd0*/  ISETP.GE.AND P4, PT, R59, RZ, PT ;  /* 0x000000ff3b00720c */ /* 0x004fc60003f86270 */
[----:B------:R-:W2:Y:S04]  /*5de0*/  LDL.LU R59, [R1+0x24] ;  /* 0x00002400013b7983 */ /* 0x000ea80000300800 */
[----:B------:R-:W2:Y:S04]  /*5df0*/  LDL.LU R60, [R1+0x20] ;  /* 0x00002000013c7983 */ /* 0x000ea80000300800 */
[----:B------:R-:W2:Y:S04]  /*5e00*/  LDL.LU R45, [R1+0x16d0] ;  /* 0x0016d000012d7983 */ /* 0x000ea80000300800 */
[----:B------:R-:W3:Y:S01]  /*5e10*/  LDL.LU R46, [R1+0x16cc] ;  /* 0x0016cc00012e7983 */ /* 0x000ee20000300800 */
[----:B--2---:R-:W-:Y:S01]  /*5e20*/  @!P1 IMAD.MOV R45, RZ, RZ, -R45 ;  /* 0x000000ffff2d9224 */ /* 0x004fe200078e0a2d */
[----:B-----5:R-:W-:-:S02]  /*5e30*/  ISETP.GE.AND P1, PT, R47, RZ, PT ;  /* 0x000000ff2f00720c */ /* 0x020fc40003f26270 */
[----:B------:R-:W2:Y:S01]  /*5e40*/  LDL.LU R47, [R1+0x16c8] ;  /* 0x0016c800012f7983 */ /* 0x000ea20000300800 */
[----:B---3--:R-:W-:Y:S01]  /*5e50*/  @!P5 IMAD.MOV R46, RZ, RZ, -R46 ;  /* 0x000000ffff2ed224 */ /* 0x008fe200078e0a2e */
[----:B------:R-:W-:Y:S02]  /*5e60*/  ISETP.GE.AND P5, PT, R48, RZ, PT ;  /* 0x000000ff3000720c */ /* 0x000fe40003fa6270 */
[----:B------:R-:W3:Y:S01]  /*5e70*/  LDL.LU R48, [R1+0x16c4] ;  /* 0x0016c40001307983 */ /* 0x000ee20000300800 */
[----:B------:R-:W-:Y:S01]  /*5e80*/  @!P2 IMAD.MOV R49, RZ, RZ, -R49 ;  /* 0x000000ffff31a224 */ /* 0x000fe200078e0a31 */
[----:B------:R-:W-:Y:S02]  /*5e90*/  ISETP.GE.AND P2, PT, R53, RZ, PT ;  /* 0x000000ff3500720c */ /* 0x000fe40003f46270 */
[----:B------:R-:W-:Y:S01]  /*5ea0*/  LOP3.LUT R53, RZ, c[0x0][0x17c], RZ, 0x33, !PT ;  /* 0x00005f00ff357a12 */ /* 0x000fe200078e33ff */
[----:B--2---:R-:W-:Y:S01]  /*5eb0*/  @!P4 IMAD.MOV R47, RZ, RZ, -R47 ;  /* 0x000000ffff2fc224 */ /* 0x004fe200078e0a2f */
[----:B------:R-:W-:-:S04]  /*5ec0*/  ISETP.NE.AND P4, PT, RZ, c[0x0][0x17c], PT ;  /* 0x00005f00ff007a0c */ /* 0x000fc80003f85270 */
[C---:B----4-:R-:W-:Y:S01]  /*5ed0*/  SEL R57, R53.reuse, R57, !P4 ;  /* 0x0000003935397207 */ /* 0x050fe20006000000 */
[----:B---3--:R-:W-:Y:S01]  /*5ee0*/  @!P3 IMAD.MOV R48, RZ, RZ, -R48 ;  /* 0x000000ffff30b224 */ /* 0x008fe200078e0a30 */
[C---:B------:R-:W-:Y:S02]  /*5ef0*/  SEL R58, R53.reuse, R58, !P4 ;  /* 0x0000003a353a7207 */ /* 0x040fe40006000000 */
[----:B------:R-:W-:Y:S02]  /*5f00*/  ISETP.GE.AND P3, PT, R52, RZ, PT ;  /* 0x000000ff3400720c */ /* 0x000fe40003f66270 */
[----:B------:R-:W2:Y:S01]  /*5f10*/  LDL.LU R52, [R1+0x16c0] ;  /* 0x0016c00001347983 */ /* 0x000ea20000300800 */
[C---:B------:R-:W-:Y:S02]  /*5f20*/  SEL R59, R53.reuse, R59, !P4 ;  /* 0x0000003b353b7207 */ /* 0x040fe40006000000 */
[C---:B------:R-:W-:Y:S01]  /*5f30*/  SEL R60, R53.reuse, R60, !P4 ;  /* 0x0000003c353c7207 */ /* 0x040fe20006000000 */
[----:B------:R0:W-:Y:S04]  /*5f40*/  STL [R1+0x60], R57 ;  /* 0x0000603901007387 */ /* 0x0001e80000100800 */
[----:B0-----:R-:W3:Y:S04]  /*5f50*/  LDL.LU R57, [R1+0x16bc] ;  /* 0x0016bc0001397983 */ /* 0x001ee80000300800 */
[----:B------:R0:W-:Y:S04]  /*5f60*/  STL [R1+0x5c], R58 ;  /* 0x00005c3a01007387 */ /* 0x0001e80000100800 */
[----:B0-----:R-:W4:Y:S04]  /*5f70*/  LDL.LU R58, [R1+0x16b8] ;  /* 0x0016b800013a7983 */ /* 0x001f280000300800 */
[----:B------:R0:W-:Y:S04]  /*5f80*/  STL [R1+0x58], R59 ;  /* 0x0000583b01007387 */ /* 0x0001e80000100800 */
[----:B0-----:R-:W5:Y:S04]  /*5f90*/  LDL.LU R59, [R1+0x16b4] ;  /* 0x0016b400013b7983 */ /* 0x001f680000300800 */
[----:B------:R0:W-:Y:S04]  /*5fa0*/  STL [R1+0x54], R60 ;  /* 0x0000543c01007387 */ /* 0x0001e80000100800 */
[----:B0-----:R-:W2:Y:S01]  /*5fb0*/  LDL.LU R60, [R1+0x16b0] ;  /* 0x0016b000013c7983 */ /* 0x001ea20000300800 */
[----:B------:R-:W-:-:S02]  /*5fc0*/  SEL R56, R53, R56, !P4 ;  /* 0x0000003835387207 */ /* 0x000fc40006000000 */
[C---:B------:R-:W-:Y:S02]  /*5fd0*/  SEL R55, R53.reuse, R55, !P4 ;  /* 0x0000003735377207 */ /* 0x040fe40006000000 */
[C---:B------:R-:W-:Y:S02]  /*5fe0*/  SEL R54, R53.reuse, R54, !P4 ;  /* 0x0000003635367207 */ /* 0x040fe40006000000 */
[C---:B------:R-:W-:Y:S02]  /*5ff0*/  SEL R61, R53.reuse, R61, !P4 ;  /* 0x0000003d353d7207 */ /* 0x040fe40006000000 */
[C---:B---3--:R-:W-:Y:S02]  /*6000*/  SEL R57, R53.reuse, R57, !P4 ;  /* 0x0000003935397207 */ /* 0x048fe40006000000 */
[C---:B----4-:R-:W-:Y:S02]  /*6010*/  SEL R58, R53.reuse, R58, !P4 ;  /* 0x0000003a353a7207 */ /* 0x050fe40006000000 */
[----:B-----5:R-:W-:-:S02]  /*6020*/  SEL R59, R53, R59, !P4 ;  /* 0x0000003b353b7207 */ /* 0x020fc40006000000 */
[----:B--2---:R-:W-:-:S05]  /*6030*/  SEL R60, R53, R60, !P4 ;  /* 0x0000003c353c7207 */ /* 0x004fca0006000000 */
[----:B------:R0:W-:Y:S04]  /*6040*/  STL [R1+0x50], R60 ;  /* 0x0000503c01007387 */ /* 0x0001e80000100800 */
[----:B0-----:R-:W2:Y:S04]  /*6050*/  LDL.LU R60, [R1+0x16ac] ;  /* 0x0016ac00013c7983 */ /* 0x001ea80000300800 */
[----:B------:R0:W-:Y:S04]  /*6060*/  STL [R1+0x4c], R59 ;  /* 0x00004c3b01007387 */ /* 0x0001e80000100800 */
[----:B0-----:R-:W3:Y:S04]  /*6070*/  LDL.LU R59, [R1+0x16a8] ;  /* 0x0016a800013b7983 */ /* 0x001ee80000300800 */
[----:B------:R0:W-:Y:S04]  /*6080*/  STL [R1+0x48], R58 ;  /* 0x0000483a01007387 */ /* 0x0001e80000100800 */
[----:B0-----:R-:W4:Y:S04]  /*6090*/  LDL.LU R58, [R1+0x16a4] ;  /* 0x0016a400013a7983 */ /* 0x001f280000300800 */
[----:B------:R0:W-:Y:S04]  /*60a0*/  STL [R1+0x44], R57 ;  /* 0x0000443901007387 */ /* 0x0001e80000100800 */
[----:B0-----:R-:W5:Y:S04]  /*60b0*/  LDL.LU R57, [R1+0x16a0] ;  /* 0x0016a00001397983 */ /* 0x001f680000300800 */
[----:B------:R0:W-:Y:S04]  /*60c0*/  STL [R1+0x40], R56 ;  /* 0x0000403801007387 */ /* 0x0001e80000100800 */
[----:B0-----:R-:W2:Y:S04]  /*60d0*/  LDL.LU R56, [R1+0x169c] ;  /* 0x00169c0001387983 */ /* 0x001ea80000300800 */
[----:B------:R0:W-:Y:S04]  /*60e0*/  STL [R1+0x3c], R55 ;  /* 0x00003c3701007387 */ /* 0x0001e80000100800 */
[----:B0-----:R-:W2:Y:S04]  /*60f0*/  LDL.LU R55, [R1+0x1698] ;  /* 0x0016980001377983 */ /* 0x001ea80000300800 */
[----:B------:R0:W-:Y:S04]  /*6100*/  STL [R1+0x38], R54 ;  /* 0x0000383601007387 */ /* 0x0001e80000100800 */
[----:B0-----:R-:W2:Y:S04]  /*6110*/  LDL.LU R54, [R1+0x1694] ;  /* 0x0016940001367983 */ /* 0x001ea80000300800 */
[----:B------:R-:W2:Y:S04]  /*6120*/  LDL.LU R53, [R1+0x1690] ;  /* 0x0016900001357983 */ /* 0x000ea80000300800 */
[----:B------:R0:W-:Y:S02]  /*6130*/  STL [R1+0x34], R61 ;  /* 0x0000343d01007387 */ /* 0x0001e40000100800 */
[----:B0-----:R-:W-:-:S04]  /*6140*/  LOP3.LUT R61, RZ, c[0x0][0x17c], RZ, 0x33, !PT ;  /* 0x00005f00ff3d7a12 */ /* 0x001fc800078e33ff */
[----:B------:R-:W-:-:S05]  /*6150*/  SEL R0, R61, R0, !P4 ;  /* 0x000000003d007207 */ /* 0x000fca0006000000 */
[----:B------:R0:W-:Y:S02]  /*6160*/  STL [R1+0x30], R0 ;  /* 0x0000300001007387 */ /* 0x0001e40000100800 */
[C---:B0-----:R-:W-:Y:S02]  /*6170*/  SEL R0, R61.reuse, R2, !P4 ;  /* 0x000000023d007207 */ /* 0x041fe40006000000 */
[----:B------:R-:W-:-:S03]  /*6180*/  SEL R2, R61, R3, !P4 ;  /* 0x000000033d027207 */ /* 0x000fc60006000000 */
[----:B------:R0:W-:Y:S01]  /*6190*/  STL [R1+0x2c], R0 ;  /* 0x00002c0001007387 */ /* 0x0001e20000100800 */
[----:B------:R-:W-:-:S03]  /*61a0*/  SEL R3, R61, R5, !P4 ;  /* 0x000000053d037207 */ /* 0x000fc60006000000 */
[----:B------:R1:W-:Y:S01]  /*61b0*/  STL [R1+0x28], R2 ;  /* 0x0000280201007387 */ /* 0x0003e20000100800 */
[C---:B0-----:R-:W-:Y:S02]  /*61c0*/  SEL R0, R61.reuse, R4, !P4 ;  /* 0x000000043d007207 */ /* 0x041fe40006000000 */
[----:B-1----:R-:W-:-:S03]  /*61d0*/  SEL R2, R61, R6, !P4 ;  /* 0x000000063d027207 */ /* 0x002fc60006000000 */
[----:B------:R0:W-:Y:S04]  /*61e0*/  STL [R1+0x24], R0 ;  /* 0x0000240001007387 */ /* 0x0001e80000100800 */
[----:B------:R1:W-:Y:S01]  /*61f0*/  STL [R1+0x20], R3 ;  /* 0x0000200301007387 */ /* 0x0003e20000100800 */
[----:B0-----:R-:W-:Y:S02]  /*6200*/  SEL R0, R61, R7, !P4 ;  /* 0x000000073d007207 */ /* 0x001fe40006000000 */
[----:B------:R-:W-:Y:S01]  /*6210*/  LOP3.LUT R7, RZ, c[0x0][0x17c], RZ, 0x33, !PT ;  /* 0x00005f00ff077a12 */ /* 0x000fe200078e33ff */
[----:B------:R0:W-:Y:S04]  /*6220*/  STL [R1+0x1c], R2 ;  /* 0x00001c0201007387 */ /* 0x0001e80000100800 */
[----:B------:R0:W-:Y:S01]  /*6230*/  STL [R1+0x18], R0 ;  /* 0x0000180001007387 */ /* 0x0001e20000100800 */
[----:B-1----:R-:W-:-:S02]  /*6240*/  SEL R3, R7, R10, !P4 ;  /* 0x0000000a07037207 */ /* 0x002fc40006000000 */
[C---:B0-----:R-:W-:Y:S02]  /*6250*/  SEL R2, R7.reuse, R8, !P4 ;  /* 0x0000000807027207 */ /* 0x041fe40006000000 */
[----:B------:R-:W-:-:S03]  /*6260*/  SEL R0, R7, R9, !P4 ;  /* 0x0000000907007207 */ /* 0x000fc60006000000 */
[----:B------:R0:W-:Y:S04]  /*6270*/  STL [R1+0x14], R2 ;  /* 0x0000140201007387 */ /* 0x0001e80000100800 */
[----:B------:R1:W-:Y:S01]  /*6280*/  STL [R1+0x10], R0 ;  /* 0x0000100001007387 */ /* 0x0003e20000100800 */
[----:B0-----:R-:W-:-:S03]  /*6290*/  SEL R2, R7, R11, !P4 ;  /* 0x0000000b07027207 */ /* 0x001fc60006000000 */
[----:B------:R0:W-:Y:S01]  /*62a0*/  STL [R1+0xc], R3 ;  /* 0x00000c0301007387 */ /* 0x0001e20000100800 */
[----:B-1----:R-:W-:-:S03]  /*62b0*/  SEL R0, R7, R12, !P4 ;  /* 0x0000000c07007207 */ /* 0x002fc60006000000 */
[----:B------:R-:W3:Y:S04]  /*62c0*/  LDL R6, [R1+0x1554] ;  /* 0x0015540001067983 */ /* 0x000ee80000100800 */
[----:B------:R-:W-:Y:S04]  /*62d0*/  STL [R1+0x8], R2 ;  /* 0x0000080201007387 */ /* 0x000fe80000100800 */
[----:B------:R-:W3:Y:S04]  /*62e0*/  LDL R5, [R1+0xc4c] ;  /* 0x000c4c0001057983 */ /* 0x000ee80000100800 */
[----:B------:R1:W-:Y:S04]  /*62f0*/  STL [R1+0x4], R0 ;  /* 0x0000040001007387 */ /* 0x0003e80000100800 */
[----:B------:R-:W3:Y:S04]  /*6300*/  LDL R4, [R1+0xb80] ;  /* 0x000b800001047983 */ /* 0x000ee80000100800 */
[----:B0-----:R-:W3:Y:S04]  /*6310*/  LDL R3, [R1+0xb7c] ;  /* 0x000b7c0001037983 */ /* 0x001ee80000100800 */
[----:B-1----:R-:W3:Y:S04]  /*6320*/  LDL R0, [R1+0xb8c] ;  /* 0x000b8c0001007983 */ /* 0x002ee80000100800 */
[----:B------:R-:W4:Y:S01]  /*6330*/  LDL R2, [R1+0xb74] ;  /* 0x000b740001027983 */ /* 0x000f220000100800 */
[----:B------:R-:W-:Y:S01]  /*6340*/  @!P0 IMAD.MOV R50, RZ, RZ, -R50 ;  /* 0x000000ffff328224 */ /* 0x000fe200078e0a32 */
[----:B------:R-:W-:-:S02]  /*6350*/  SEL R61, R7, R13, !P4 ;  /* 0x0000000d073d7207 */ /* 0x000fc40006000000 */
[C---:B------:R-:W-:Y:S02]  /*6360*/  SEL R14, R7.reuse, R14, !P4 ;  /* 0x0000000e070e7207 */ /* 0x040fe40006000000 */
[C---:B------:R-:W-:Y:S02]  /*6370*/  SEL R15, R7.reuse, R15, !P4 ;  /* 0x0000000f070f7207 */ /* 0x040fe40006000000 */
[C---:B------:R-:W-:Y:S01]  /*6380*/  SEL R16, R7.reuse, R16, !P4 ;  /* 0x0000001007107207 */ /* 0x040fe20006000000 */
[----:B------:R-:W-:Y:S01]  /*6390*/  STL [R1+0x1674], R61 ;  /* 0x0016743d01007387 */ /* 0x000fe20000100800 */
[C---:B------:R-:W-:Y:S01]  /*63a0*/  SEL R17, R7.reuse, R17, !P4 ;  /* 0x0000001107117207 */ /* 0x040fe20006000000 */
[----:B------:R-:W-:Y:S01]  /*63b0*/  @!P1 IMAD.MOV R51, RZ, RZ, -R51 ;  /* 0x000000ffff339224 */ /* 0x000fe200078e0a33 */
[C---:B------:R-:W-:Y:S01]  /*63c0*/  SEL R18, R7.reuse, R18, !P4 ;  /* 0x0000001207127207 */ /* 0x040fe20006000000 */
[----:B------:R-:W-:Y:S01]  /*63d0*/  @!P5 IMAD.MOV R52, RZ, RZ, -R52 ;  /* 0x000000ffff34d224 */ /* 0x000fe200078e0a34 */
[----:B------:R0:W-:Y:S01]  /*63e0*/  STL [R1+0x1678], R14 ;  /* 0x0016780e01007387 */ /* 0x0001e20000100800 */
[----:B------:R-:W-:-:S03]  /*63f0*/  SEL R19, R7, R19, !P4 ;  /* 0x0000001307137207 */ /* 0x000fc60006000000 */
[----:B------:R-:W-:Y:S01]  /*6400*/  STL [R1+0x167c], R15 ;  /* 0x00167c0f01007387 */ /* 0x000fe20000100800 */
[----:B------:R-:W-:-:S03]  /*6410*/  SEL R20, R7, R20, !P4 ;  /* 0x0000001407147207 */ /* 0x000fc60006000000 */
[----:B------:R-:W-:Y:S01]  /*6420*/  STL [R1+0x1680], R16 ;  /* 0x0016801001007387 */ /* 0x000fe20000100800 */
[----:B------:R-:W-:-:S03]  /*6430*/  SEL R21, R7, R21, !P4 ;  /* 0x0000001507157207 */ /* 0x000fc60006000000 */
[----:B------:R-:W-:Y:S01]  /*6440*/  STL [R1+0x1684], R17 ;  /* 0x0016841101007387 */ /* 0x000fe20000100800 */
[C---:B------:R-:W-:Y:S02]  /*6450*/  SEL R22, R7.reuse, R22, !P4 ;  /* 0x0000001607167207 */ /* 0x040fe40006000000 */
[C---:B------:R-:W-:Y:S01]  /*6460*/  SEL R23, R7.reuse, R23, !P4 ;  /* 0x0000001707177207 */ /* 0x040fe20006000000 */
[----:B------:R-:W-:Y:S01]  /*6470*/  STL [R1+0x1688], R18 ;  /* 0x0016881201007387 */ /* 0x000fe20000100800 */
[C---:B------:R-:W-:Y:S02]  /*6480*/  SEL R24, R7.reuse, R24, !P4 ;  /* 0x0000001807187207 */ /* 0x040fe40006000000 */
[C---:B------:R-:W-:Y:S01]  /*6490*/  SEL R25, R7.reuse, R25, !P4 ;  /* 0x0000001907197207 */ /* 0x040fe20006000000 */
[----:B------:R1:W-:Y:S01]  /*64a0*/  STL [R1+0x168c], R19 ;  /* 0x00168c1301007387 */ /* 0x0003e20000100800 */
[C---:B------:R-:W-:Y:S02]  /*64b0*/  SEL R26, R7.reuse, R26, !P4 ;  /* 0x0000001a071a7207 */ /* 0x040fe40006000000 */
[C---:B------:R-:W-:Y:S01]  /*64c0*/  SEL R27, R7.reuse, R27, !P4 ;  /* 0x0000001b071b7207 */ /* 0x040fe20006000000 */
[----:B------:R-:W5:Y:S01]  /*64d0*/  LDL.LU R12, [R1+0x60] ;  /* 0x00006000010c7983 */ /* 0x000f620000300800 */
[----:B------:R-:W-:-:S02]  /*64e0*/  SEL R28, R7, R28, !P4 ;  /* 0x0000001c071c7207 */ /* 0x000fc40006000000 */
[C---:B------:R-:W-:Y:S01]  /*64f0*/  SEL R29, R7.reuse, R29, !P4 ;  /* 0x0000001d071d7207 */ /* 0x040fe20006000000 */
[----:B------:R-:W5:Y:S01]  /*6500*/  LDL.LU R11, [R1+0x5c] ;  /* 0x00005c00010b7983 */ /* 0x000f620000300800 */
[C---:B------:R-:W-:Y:S02]  /*6510*/  SEL R30, R7.reuse, R30, !P4 ;  /* 0x0000001e071e7207 */ /* 0x040fe40006000000 */
[C---:B------:R-:W-:Y:S01]  /*6520*/  SEL R31, R7.reuse, R31, !P4 ;  /* 0x0000001f071f7207 */ /* 0x040fe20006000000 */
[----:B------:R-:W5:Y:S01]  /*6530*/  LDL.LU R10, [R1+0x58] ;  /* 0x00005800010a7983 */ /* 0x000f620000300800 */
[C---:B------:R-:W-:Y:S02]  /*6540*/  SEL R32, R7.reuse, R32, !P4 ;  /* 0x0000002007207207 */ /* 0x040fe40006000000 */
[C---:B------:R-:W-:Y:S01]  /*6550*/  SEL R33, R7.reuse, R33, !P4 ;  /* 0x0000002107217207 */ /* 0x040fe20006000000 */
[----:B------:R-:W5:Y:S01]  /*6560*/  LDL.LU R9, [R1+0x54] ;  /* 0x0000540001097983 */ /* 0x000f620000300800 */
[----:B------:R-:W-:-:S02]  /*6570*/  SEL R34, R7, R34, !P4 ;  /* 0x0000002207227207 */ /* 0x000fc40006000000 */
[C---:B------:R-:W-:Y:S01]  /*6580*/  SEL R35, R7.reuse, R35, !P4 ;  /* 0x0000002307237207 */ /* 0x040fe20006000000 */
[----:B------:R-:W5:Y:S01]  /*6590*/  LDL.LU R8, [R1+0x50] ;  /* 0x0000500001087983 */ /* 0x000f620000300800 */
[C---:B------:R-:W-:Y:S02]  /*65a0*/  SEL R36, R7.reuse, R36, !P4 ;  /* 0x0000002407247207 */ /* 0x040fe40006000000 */
[C---:B------:R-:W-:Y:S02]  /*65b0*/  SEL R37, R7.reuse, R37, !P4 ;  /* 0x0000002507257207 */ /* 0x040fe40006000000 */
[C---:B------:R-:W-:Y:S02]  /*65c0*/  SEL R38, R7.reuse, R38, !P4 ;  /* 0x0000002607267207 */ /* 0x040fe40006000000 */
[C---:B------:R-:W-:Y:S02]  /*65d0*/  SEL R39, R7.reuse, R39, !P4 ;  /* 0x0000002707277207 */ /* 0x040fe40006000000 */
[----:B------:R-:W-:-:S02]  /*65e0*/  SEL R40, R7, R40, !P4 ;  /* 0x0000002807287207 */ /* 0x000fc40006000000 */
[C---:B------:R-:W-:Y:S02]  /*65f0*/  SEL R41, R7.reuse, R41, !P4 ;  /* 0x0000002907297207 */ /* 0x040fe40006000000 */
        /* <DEDUP_REMOVED lines=11> */
[----:B------:R-:W5:Y:S01]  /*66b0*/  LDL.LU R7, [R1+0x4c] ;  /* 0x00004c0001077983 */ /* 0x000f620000300800 */
[----:B--2---:R-:W-:Y:S02]  /*66c0*/  IMAD.MOV.U32 R13, RZ, RZ, R53 ;  /* 0x000000ffff0d7224 */ /* 0x004fe400078e0035 */
[----:B------:R-:W-:-:S04]  /*66d0*/  IMAD.MOV.U32 R53, RZ, RZ, R54 ;  /* 0x000000ffff357224 */ /* 0x000fc800078e0036 */
[----:B------:R-:W-:Y:S01]  /*66e0*/  @!P2 IMAD.MOV R53, RZ, RZ, -R53 ;  /* 0x000000ffff35a224 */ /* 0x000fe200078e0a35 */
[----:B------:R-:W-:Y:S01]  /*66f0*/  ISETP.NE.AND P2, PT, RZ, c[0x0][0x178], PT ;  /* 0x00005e00ff007a0c */ /* 0x000fe20003f45270 */
[----:B------:R-:W-:Y:S02]  /*6700*/  @!P3 IMAD.MOV R13, RZ, RZ, -R13 ;  /* 0x000000ffff0db224 */ /* 0x000fe400078e0a0d */
[----:B------:R-:W-:Y:S01]  /*6710*/  IMAD.MOV.U32 R54, RZ, RZ, R55 ;  /* 0x000000ffff367224 */ /* 0x000fe200078e0037 */
[----:B---3--:R-:W-:Y:S02]  /*6720*/  ISETP.GE.AND P6, PT, R0, RZ, PT ;  /* 0x000000ff0000720c */ /* 0x008fe40003fc6270 */
[----:B------:R-:W2:Y:S01]  /*6730*/  S2R R0, SR_TID.X ;  /* 0x0000000000007919 */ /* 0x000ea20000002100 */
[----:B------:R-:W-:Y:S02]  /*6740*/  ISETP.GE.AND P0, PT, R5, RZ, PT ;  /* 0x000000ff0500720c */ /* 0x000fe40003f06270 */
[----:B------:R-:W-:-:S02]  /*6750*/  ISETP.GE.AND P5, PT, R4, RZ, PT ;  /* 0x000000ff0400720c */ /* 0x000fc40003fa6270 */
[----:B------:R-:W-:Y:S02]  /*6760*/  ISETP.GE.AND P4, PT, R3, RZ, PT ;  /* 0x000000ff0300720c */ /* 0x000fe40003f86270 */
[----:B------:R-:W-:Y:S02]  /*6770*/  ISETP.GE.AND P1, PT, R6, RZ, PT ;  /* 0x000000ff0600720c */ /* 0x000fe40003f26270 */
[----:B----4-:R-:W-:Y:S01]  /*6780*/  ISETP.GE.AND P3, PT, R2, RZ, PT ;  /* 0x000000ff0200720c */ /* 0x010fe20003f66270 */
[----:B------:R-:W3:Y:S04]  /*6790*/  LDL.LU R6, [R1+0x48] ;  /* 0x0000480001067983 */ /* 0x000ee80000300800 */
[----:B------:R-:W-:Y:S01]  /*67a0*/  @!P0 IMAD.MOV R56, RZ, RZ, -R56 ;  /* 0x000000ffff388224 */ /* 0x000fe200078e0a38 */
[----:B------:R-:W4:Y:S01]  /*67b0*/  LDL.LU R5, [R1+0x44] ;  /* 0x0000440001057983 */ /* 0x000f220000300800 */
[----:B--2---:R-:W-:-:S03]  /*67c0*/  LOP3.LUT R0, R0, 0x1f, RZ, 0xc0, !PT ;  /* 0x0000001f00007812 */ /* 0x004fc600078ec0ff */
[----:B------:R-:W2:Y:S02]  /*67d0*/  LDL.LU R4, [R1+0x40] ;  /* 0x0000400001047983 */ /* 0x000ea40000300800 */
[----:B------:R-:W-:Y:S01]  /*67e0*/  IMAD R3, R0, c[0x0][0x18c], RZ ;  /* 0x0000630000037a24 */ /* 0x000fe200078e02ff */
[----:B------:R-:W-:Y:S01]  /*67f0*/  LOP3.LUT R0, RZ, c[0x0][0x178], RZ, 0x33, !PT ;  /* 0x00005e00ff007a12 */ /* 0x000fe200078e33ff */
[----:B------:R-:W2:Y:S01]  /*6800*/  LDL.LU R55, [R1+0x38] ;  /* 0x0000380001377983 */ /* 0x000ea20000300800 */
[----:B-----5:R-:W-:Y:S02]  /*6810*/  @!P6 IMAD.MOV R57, RZ, RZ, -R57 ;  /* 0x000000ffff39e224 */ /* 0x020fe400078e0a39 */
[----:B0-----:R-:W-:Y:S01]  /*6820*/  SEL R14, R0, R56, !P2 ;  /* 0x00000038000e7207 */ /* 0x001fe20005000000 */
[----:B------:R-:W-:Y:S01]  /*6830*/  @!P5 IMAD.MOV R58, RZ, RZ, -R58 ;  /* 0x000000ffff3ad224 */ /* 0x000fe200078e0a3a */
[----:B------:R-:W5:Y:S01]  /*6840*/  LDL.LU R56, [R1+0x34] ;  /* 0x0000340001387983 */ /* 0x000f620000300800 */
[----:B------:R-:W-:-:S03]  /*6850*/  @!P4 IMAD.MOV R59, RZ, RZ, -R59 ;  /* 0x000000ffff3bc224 */ /* 0x000fc600078e0a3b */
[----:B-1----:R-:W2:Y:S01]  /*6860*/  LDL.LU R19, [R1+0x20] ;  /* 0x0000200001137983 */ /* 0x002ea20000300800 */
[----:B------:R-:W-:-:S03]  /*6870*/  SEL R57, R0, R57, !P2 ;  /* 0x0000003900397207 */ /* 0x000fc60005000000 */
[----:B------:R0:W-:Y:S01]  /*6880*/  STL [R1+0x64], R14 ;  /* 0x0000640e01007387 */ /* 0x0001e20000100800 */
[----:B------:R-:W-:-:S03]  /*6890*/  SEL R58, R0, R58, !P2 ;  /* 0x0000003a003a7207 */ /* 0x000fc60005000000 */
[----:B------:R-:W2:Y:S04]  /*68a0*/  LDL.LU R18, [R1+0x1c] ;  /* 0x00001c0001127983 */ /* 0x000ea80000300800 */
[----:B------:R-:W2:Y:S01]  /*68b0*/  LDL.LU R17, [R1+0x18] ;  /* 0x0000180001117983 */ /* 0x000ea20000300800 */
[----:B------:R-:W-:-:S03]  /*68c0*/  @!P1 IMAD.MOV R54, RZ, RZ, -R54 ;  /* 0x000000ffff369224 */ /* 0x000fc600078e0a36 */
[----:B------:R-:W2:Y:S01]  /*68d0*/  LDL.LU R16, [R1+0x14] ;  /* 0x0000140001107983 */ /* 0x000ea20000300800 */
[----:B------:R-:W-:-:S03]  /*68e0*/  SEL R59, R0, R59, !P2 ;  /* 0x0000003b003b7207 */ /* 0x000fc60005000000 */
[----:B------:R-:W2:Y:S01]  /*68f0*/  LDL.LU R15, [R1+0x10] ;  /* 0x00001000010f7983 */ /* 0x000ea20000300800 */
[----:B------:R-:W-:-:S03]  /*6900*/  @!P3 IMAD.MOV R60, RZ, RZ, -R60 ;  /* 0x000000ffff3cb224 */ /* 0x000fc600078e0a3c */
[----:B0-----:R-:W2:Y:S04]  /*6910*/  LDL.LU R14, [R1+0xc] ;  /* 0x00000c00010e7983 */ /* 0x001ea80000300800 */
[----:B------:R-:W2:Y:S04]  /*6920*/  LDL.LU R61, [R1+0x8] ;  /* 0x00000800013d7983 */ /* 0x000ea80000300800 */
[----:B------:R0:W-:Y:S01]  /*6930*/  STL [R1+0x68], R57 ;  /* 0x0000683901007387 */ /* 0x0001e20000100800 */
[C---:B------:R-:W-:Y:S02]  /*6940*/  SEL R13, R0.reuse, R13, !P2 ;  /* 0x0000000d000d7207 */ /* 0x040fe40005000000 */
[----:B------:R-:W-:-:S02]  /*6950*/  SEL R53, R0, R53, !P2 ;  /* 0x0000003500357207 */ /* 0x000fc40005000000 */
[C---:B------:R-:W-:Y:S01]  /*6960*/  SEL R54, R0.reuse, R54, !P2 ;  /* 0x0000003600367207 */ /* 0x040fe20005000000 */
[----:B0-----:R-:W2:Y:S01]  /*6970*/  LDL.LU R57, [R1+0x30] ;  /* 0x0000300001397983 */ /* 0x001ea20000300800 */
[----:B------:R-:W-:-:S03]  /*6980*/  SEL R0, R0, R60, !P2 ;  /* 0x0000003c00007207 */ /* 0x000fc60005000000 */
[----:B------:R0:W-:Y:S04]  /*6990*/  STL [R1+0x6c], R58 ;  /* 0x00006c3a01007387 */ /* 0x0001e80000100800 */
[----:B0-----:R-:W2:Y:S04]  /*69a0*/  LDL.LU R58, [R1+0x2c] ;  /* 0x00002c00013a7983 */ /* 0x001ea80000300800 */
[----:B------:R0:W-:Y:S04]  /*69b0*/  STL [R1+0x74], R59 ;  /* 0x0000743b01007387 */ /* 0x0001e80000100800 */
[----:B0-----:R-:W2:Y:S04]  /*69c0*/  LDL.LU R59, [R1+0x28] ;  /* 0x00002800013b7983 */ /* 0x001ea80000300800 */
[----:B------:R-:W2:Y:S01]  /*69d0*/  LDL.LU R60, [R1+0x24] ;  /* 0x00002400013c7983 */ /* 0x000ea20000300800 */
[----:B------:R-:W-:-:S03]  /*69e0*/  LEA R2, P1, R3, c[0x0][0x168], 0x1 ;  /* 0x00005a0003027a11 */ /* 0x000fc600078208ff */
[----:B------:R0:W-:Y:S02]  /*69f0*/  STL [R1+0x70], R0 ;  /* 0x0000700001007387 */ /* 0x0001e40000100800 */
[----:B0-----:R-:W-:Y:S02]  /*6a00*/  LEA.HI.X.SX32 R0, R3, c[0x0][0x16c], 0x1, P1 ;  /* 0x00005b0003007a11 */ /* 0x001fe400008f0eff */
[----:B------:R-:W3:Y:S01]  /*6a10*/  LDL.LU R3, [R1+0x3c] ;  /* 0x00003c0001037983 */ /* 0x000ee20000300800 */
[----:B--2---:R-:W-:-:S05]  /*6a20*/  IMAD R60, R60, c[0x0][0x190], RZ ;  /* 0x000064003c3c7a24 */ /* 0x004fca00078e02ff */
[----:B------:R0:W-:Y:S04]  /*6a30*/  STL [R1+0x1670], R60 ;  /* 0x0016703c01007387 */ /* 0x0001e80000100800 */
[----:B0-----:R-:W2:Y:S01]  /*6a40*/  LDL.LU R60, [R1+0x4] ;  /* 0x00000400013c7983 */ /* 0x001ea20000300800 */
[----:B------:R-:W-:Y:S02]  /*6a50*/  IMAD R19, R19, c[0x0][0x190], RZ ;  /* 0x0000640013137a24 */ /* 0x000fe400078e02ff */
[----:B------:R-:W-:Y:S02]  /*6a60*/  IMAD R18, R18, c[0x0][0x190], RZ ;  /* 0x0000640012127a24 */ /* 0x000fe400078e02ff */
[----:B------:R-:W-:Y:S01]  /*6a70*/  IMAD R17, R17, c[0x0][0x190], RZ ;  /* 0x0000640011117a24 */ /* 0x000fe200078e02ff */
[----:B------:R0:W-:Y:S01]  /*6a80*/  STL [R1], R19 ;  /* 0x0000001301007387 */ /* 0x0001e20000100800 */
[----:B------:R-:W-:-:S02]  /*6a90*/  IMAD R16, R16, c[0x0][0x190], RZ ;  /* 0x0000640010107a24 */ /* 0x000fc400078e02ff */
[----:B------:R-:W-:Y:S02]  /*6aa0*/  IMAD R15, R15, c[0x0][0x190], RZ ;  /* 0x000064000f0f7a24 */ /* 0x000fe400078e02ff */
[----:B------:R-:W-:Y:S01]  /*6ab0*/  IMAD R14, R14, c[0x0][0x190], RZ ;  /* 0x000064000e0e7a24 */ /* 0x000fe200078e02ff */
[----:B0-----:R-:W2:Y:S04]  /*6ac0*/  LDL.LU R19, [R1+0x168c] ;  /* 0x00168c0001137983 */ /* 0x001ea80000300800 */
[----:B------:R0:W-:Y:S01]  /*6ad0*/  STL [R1+0x1c], R18 ;  /* 0x00001c1201007387 */ /* 0x0001e20000100800 */
[----:B------:R-:W-:Y:S02]  /*6ae0*/  IMAD R61, R61, c[0x0][0x190], RZ ;  /* 0x000064003d3d7a24 */ /* 0x000fe400078e02ff */
[----:B------:R-:W-:Y:S01]  /*6af0*/  IMAD R12, R12, c[0x0][0x190], RZ ;  /* 0x000064000c0c7a24 */ /* 0x000fe200078e02ff */
[----:B0-----:R-:W2:Y:S04]  /*6b00*/  LDL.LU R18, [R1+0x1688] ;  /* 0x0016880001127983 */ /* 0x001ea80000300800 */
[----:B------:R0:W-:Y:S04]  /*6b10*/  STL [R1+0x18], R17 ;  /* 0x0000181101007387 */ /* 0x0001e80000100800 */
[----:B0-----:R-:W2:Y:S04]  /*6b20*/  LDL.LU R17, [R1+0x1684] ;  /* 0x0016840001117983 */ /* 0x001ea80000300800 */
[----:B------:R0:W-:Y:S01]  /*6b30*/  STL [R1+0x14], R16 ;  /* 0x0000141001007387 */ /* 0x0001e20000100800 */
[----:B------:R-:W-:-:S03]  /*6b40*/  IMAD R11, R11, c[0x0][0x190], RZ ;  /* 0x000064000b0b7a24 */ /* 0x000fc600078e02ff */
[----:B0-----:R-:W2:Y:S04]  /*6b50*/  LDL.LU R16, [R1+0x1680] ;  /* 0x0016800001107983 */ /* 0x001ea80000300800 */
[----:B------:R0:W-:Y:S04]  /*6b60*/  STL [R1+0x10], R15 ;  /* 0x0000100f01007387 */ /* 0x0001e80000100800 */
[----:B0-----:R-:W2:Y:S04]  /*6b70*/  LDL.LU R15, [R1+0x167c] ;  /* 0x00167c00010f7983 */ /* 0x001ea80000300800 */
[----:B------:R0:W-:Y:S04]  /*6b80*/  STL [R1+0xc], R14 ;  /* 0x00000c0e01007387 */ /* 0x0001e80000100800 */
[----:B0-----:R-:W2:Y:S04]  /*6b90*/  LDL.LU R14, [R1+0x1678] ;  /* 0x00167800010e7983 */ /* 0x001ea80000300800 */
[----:B------:R0:W-:Y:S01]  /*6ba0*/  STL [R1+0x8], R61 ;  /* 0x0000083d01007387 */ /* 0x0001e20000100800 */
[----:B------:R-:W-:-:S03]  /*6bb0*/  IMAD R10, R10, c[0x0][0x190], RZ ;  /* 0x000064000a0a7a24 */ /* 0x000fc600078e02ff */
[----:B0-----:R-:W2:Y:S01]  /*6bc0*/  LDL.LU R61, [R1+0x1674] ;  /* 0x00167400013d7983 */ /* 0x001ea20000300800 */
[----:B------:R-:W-:Y:S02]  /*6bd0*/  IMAD R9, R9, c[0x0][0x190], RZ ;  /* 0x0000640009097a24 */ /* 0x000fe400078e02ff */
[----:B------:R-:W-:Y:S02]  /*6be0*/  IMAD R8, R8, c[0x0][0x190], RZ ;  /* 0x0000640008087a24 */ /* 0x000fe400078e02ff */
[----:B------:R-:W-:Y:S02]  /*6bf0*/  IMAD R7, R7, c[0x0][0x190], RZ ;  /* 0x0000640007077a24 */ /* 0x000fe400078e02ff */
[----:B---3--:R-:W-:Y:S02]  /*6c00*/  IMAD R6, R6, c[0x0][0x190], RZ ;  /* 0x0000640006067a24 */ /* 0x008fe400078e02ff */
[----:B----4-:R-:W-:Y:S02]  /*6c10*/  IMAD R5, R5, c[0x0][0x190], RZ ;  /* 0x0000640005057a24 */ /* 0x010fe400078e02ff */
[----:B------:R-:W-:-:S02]  /*6c20*/  IMAD R4, R4, c[0x0][0x190], RZ ;  /* 0x0000640004047a24 */ /* 0x000fc400078e02ff */
[----:B------:R-:W-:Y:S02]  /*6c30*/  IMAD R3, R3, c[0x0][0x190], RZ ;  /* 0x0000640003037a24 */ /* 0x000fe400078e02ff */
[----:B------:R-:W-:Y:S02]  /*6c40*/  IMAD R55, R55, c[0x0][0x190], RZ ;  /* 0x0000640037377a24 */ /* 0x000fe400078e02ff */
[----:B-----5:R-:W-:Y:S02]  /*6c50*/  IMAD R56, R56, c[0x0][0x190], RZ ;  /* 0x0000640038387a24 */ /* 0x020fe400078e02ff */
[----:B------:R-:W-:Y:S02]  /*6c60*/  IMAD R57, R57, c[0x0][0x190], RZ ;  /* 0x0000640039397a24 */ /* 0x000fe400078e02ff */
[----:B------:R-:W-:Y:S02]  /*6c70*/  IMAD R58, R58, c[0x0][0x190], RZ ;  /* 0x000064003a3a7a24 */ /* 0x000fe400078e02ff */
[----:B------:R-:W-:-:S02]  /*6c80*/  IMAD R59, R59, c[0x0][0x190], RZ ;  /* 0x000064003b3b7a24 */ /* 0x000fc400078e02ff */
[----:B--2---:R-:W-:-:S05]  /*6c90*/  IMAD R60, R60, c[0x0][0x190], RZ ;  /* 0x000064003c3c7a24 */ /* 0x004fca00078e02ff */
[----:B------:R0:W-:Y:S02]  /*6ca0*/  STL [R1+0x4], R60 ;  /* 0x0000043c01007387 */ /* 0x0001e40000100800 */
[----:B0-----:R-:W-:-:S05]  /*6cb0*/  LEA R60, P5, R12, R2, 0x1 ;  /* 0x000000020c3c7211 */ /* 0x001fca00078a08ff */
        /* <DEDUP_REMOVED lines=13> */
[----:B0-----:R-:W-:Y:S02]  /*6d90*/  LEA.HI.X.SX32 R60, R12, R0, 0x1, P5 ;  /* 0x000000000c3c7211 */ /* 0x001fe400028f0eff */
[----:B------:R-:W-:-:S03]  /*6da0*/  LEA R12, P5, R5, R2, 0x1 ;  /* 0x00000002050c7211 */ /* 0x000fc600078a08ff */
[----:B------:R0:W-:Y:S02]  /*6db0*/  STL [R1+0xb90], R60 ;  /* 0x000b903c01007387 */ /* 0x0001e40000100800 */
[----:B0-----:R-:W-:Y:S02]  /*6dc0*/  LEA.HI.X.SX32 R60, R11, R0, 0x1, P6 ;  /* 0x000000000b3c7211 */ /* 0x001fe400030f0eff */
[----:B------:R-:W2:Y:S04]  /*6dd0*/  LDL.LU R11, [R1+0x8] ;  /* 0x00000800010b7983 */ /* 0x000ea80000300800 */
[----:B------:R0:W-:Y:S04]  /*6de0*/  STL [R1+0x1540], R12 ;  /* 0x0015400c01007387 */ /* 0x0001e80000100800 */
[----:B0-----:R-:W3:Y:S04]  /*6df0*/  LDL.LU R12, [R1+0x4] ;  /* 0x00000400010c7983 */ /* 0x001ee80000300800 */
[----:B------:R0:W-:Y:S02]  /*6e00*/  STL [R1+0xb98], R60 ;  /* 0x000b983c01007387 */ /* 0x0001e40000100800 */
[----:B0-----:R-:W-:-:S05]  /*6e10*/  LEA R60, P6, R4, R2, 0x1 ;  /* 0x00000002043c7211 */ /* 0x001fca00078c08ff */
[----:B------:R0:W-:Y:S02]  /*6e20*/  STL [R1+0x153c], R60 ;  /* 0x00153c3c01007387 */ /* 0x0001e40000100800 */
[----:B0-----:R-:W-:Y:S02]  /*6e30*/  LEA.HI.X.SX32 R60, R10, R0, 0x1, P0 ;  /* 0x000000000a3c7211 */ /* 0x001fe400000f0eff */
[----:B------:R-:W4:Y:S04]  /*6e40*/  LDL.LU R10, [R1+0xc] ;  /* 0x00000c00010a7983 */ /* 0x000f280000300800 */
[----:B------:R0:W-:Y:S02]  /*6e50*/  STL [R1+0xba0], R60 ;  /* 0x000ba03c01007387 */ /* 0x0001e40000100800 */
[----:B0-----:R-:W-:-:S05]  /*6e60*/  LEA R60, P0, R3, R2, 0x1 ;  /* 0x00000002033c7211 */ /* 0x001fca00078008ff */
[----:B------:R0:W-:Y:S02]  /*6e70*/  STL [R1+0x1538], R60 ;  /* 0x0015383c01007387 */ /* 0x0001e40000100800 */
[----:B0-----:R-:W-:Y:S02]  /*6e80*/  LEA.HI.X.SX32 R60, R9, R0, 0x1, P1 ;  /* 0x00000000093c7211 */ /* 0x001fe400008f0eff */
[----:B------:R-:W5:Y:S04]  /*6e90*/  LDL.LU R9, [R1+0x10] ;  /* 0x0000100001097983 */ /* 0x000f680000300800 */
[----:B------:R0:W-:Y:S02]  /*6ea0*/  STL [R1+0xba8], R60 ;  /* 0x000ba83c01007387 */ /* 0x0001e40000100800 */
[----:B0-----:R-:W-:-:S05]  /*6eb0*/  LEA R60, P1, R55, R2, 0x1 ;  /* 0x00000002373c7211 */ /* 0x001fca00078208ff */
[----:B------:R0:W-:Y:S02]  /*6ec0*/  STL [R1+0x1534], R60 ;  /* 0x0015343c01007387 */ /* 0x0001e40000100800 */
[----:B0-----:R-:W-:Y:S02]  /*6ed0*/  LEA.HI.X.SX32 R60, R8, R0, 0x1, P2 ;  /* 0x00000000083c7211 */ /* 0x001fe400010f0eff */
[----:B------:R-:W2:Y:S04]  /*6ee0*/  LDL.LU R8, [R1+0x14] ;  /* 0x0000140001087983 */ /* 0x000ea80000300800 */
        /* <DEDUP_REMOVED lines=14> */
[----:B------:R-:W2:Y:S04]  /*6fd0*/  LDL.LU R5, [R1] ;  /* 0x0000000001057983 */ /* 0x000ea80000300800 */
[----:B------:R0:W-:Y:S02]  /*6fe0*/  STL [R1+0xbb8], R60 ;  /* 0x000bb83c01007387 */ /* 0x0001e40000100800 */
[----:B0-----:R-:W-:-:S05]  /*6ff0*/  LEA R60, P5, R59, R2, 0x1 ;  /* 0x000000023b3c7211 */ /* 0x001fca00078a08ff */
[----:B------:R0:W-:Y:S04]  /*7000*/  STL [R1+0x13a4], R60 ;  /* 0x0013a43c01007387 */ /* 0x0001e80000100800 */
[----:B0-----:R-:W2:Y:S01]  /*7010*/  LDL.LU R60, [R1+0x1670] ;  /* 0x00167000013c7983 */ /* 0x001ea20000300800 */
[----:B------:R-:W-:-:S05]  /*7020*/  LEA.HI.X.SX32 R4, R4, R0, 0x1, P6 ;  /* 0x0000000004047211 */ /* 0x000fca00030f0eff */
[----:B------:R2:W-:Y:S01]  /*7030*/  STL [R1+0x1334], R4 ;  /* 0x0013340401007387 */ /* 0x0005e20000100800 */
[-C--:B------:R-:W-:Y:S02]  /*7040*/  LEA.HI.X.SX32 R3, R3, R0.reuse, 0x1, P0 ;  /* 0x0000000003037211 */ /* 0x080fe400000f0eff */
[----:B------:R-:W-:Y:S01]  /*7050*/  LEA.HI.X.SX32 R55, R55, R0, 0x1, P1 ;  /* 0x0000000037377211 */ /* 0x000fe200008f0eff */
[----:B------:R-:W-:Y:S02]  /*7060*/  IMAD R61, R61, c[0x0][0x190], RZ ;  /* 0x000064003d3d7a24 */ /* 0x000fe400078e02ff */
[----:B------:R-:W-:Y:S02]  /*7070*/  IMAD R14, R14, c[0x0][0x190], RZ ;  /* 0x000064000e0e7a24 */ /* 0x000fe400078e02ff */
[----:B------:R-:W-:Y:S02]  /*7080*/  IMAD R15, R15, c[0x0][0x190], RZ ;  /* 0x000064000f0f7a24 */ /* 0x000fe400078e02ff */
[----:B------:R-:W-:-:S02]  /*7090*/  IMAD R16, R16, c[0x0][0x190], RZ ;  /* 0x0000640010107a24 */ /* 0x000fc400078e02ff */
[----:B------:R-:W-:Y:S02]  /*70a0*/  IMAD R17, R17, c[0x0][0x190], RZ ;  /* 0x0000640011117a24 */ /* 0x000fe400078e02ff */
[----:B------:R-:W-:Y:S02]  /*70b0*/  IMAD R18, R18, c[0x0][0x190], RZ ;  /* 0x0000640012127a24 */ /* 0x000fe400078e02ff */
        /* <DEDUP_REMOVED lines=33> */
[----:B------:R-:W-:Y:S01]  /*72d0*/  IMAD R52, R52, c[0x0][0x190], RZ ;  /* 0x0000640034347a24 */ /* 0x000fe200078e02ff */
[----:B--2---:R-:W-:-:S05]  /*72e0*/  LEA R4, P6, R60, R2, 0x1 ;  /* 0x000000023c047211 */ /* 0x004fca00078c08ff */
[----:B------:R0:W-:Y:S04]  /*72f0*/  STL [R1+0x13ac], R4 ;  /* 0x0013ac0401007387 */ /* 0x0001e80000100800 */
[----:B------:R1:W-:Y:S01]  /*7300*/  STL [R1+0x1358], R3 ;  /* 0x0013580301007387 */ /* 0x0003e20000100800 */
[-C--:B0-----:R-:W-:Y:S02]  /*7310*/  LEA R4, P0, R5, R2.reuse, 0x1 ;  /* 0x0000000205047211 */ /* 0x081fe400078008ff */
[----:B-1----:R-:W-:-:S03]  /*7320*/  LEA R3, P1, R6, R2, 0x1 ;  /* 0x0000000206037211 */ /* 0x002fc600078208ff */
[----:B------:R0:W-:Y:S04]  /*7330*/  STL [R1+0x13b4], R4 ;  /* 0x0013b40401007387 */ /* 0x0001e80000100800 */
[----:B------:R1:W-:Y:S04]  /*7340*/  STL [R1+0x135c], R55 ;  /* 0x00135c3701007387 */ /* 0x0003e80000100800 */
[----:B------:R2:W-:Y:S01]  /*7350*/  STL [R1+0x13bc], R3 ;  /* 0x0013bc0301007387 */ /* 0x0005e20000100800 */
[----:B0-----:R-:W-:Y:S02]  /*7360*/  LEA.HI.X.SX32 R4, R56, R0, 0x1, P2 ;  /* 0x0000000038047211 */ /* 0x001fe400010f0eff */
[----:B-1----:R-:W-:-:S03]  /*7370*/  LEA R55, P2, R7, R2, 0x1 ;  /* 0x0000000207377211 */ /* 0x002fc600078408ff */
[----:B------:R0:W-:Y:S01]  /*7380*/  STL [R1+0x1368], R4 ;  /* 0x0013680401007387 */ /* 0x0001e20000100800 */
[----:B--2---:R-:W-:-:S03]  /*7390*/  LEA.HI.X.SX32 R3, R57, R0, 0x1, P3 ;  /* 0x0000000039037211 */ /* 0x004fc600018f0eff */
[----:B------:R1:W-:Y:S04]  /*73a0*/  STL [R1+0x13c4], R55 ;  /* 0x0013c43701007387 */ /* 0x0003e80000100800 */
[----:B------:R5:W-:Y:S01]  /*73b0*/  STL [R1+0x1380], R3 ;  /* 0x0013800301007387 */ /* 0x000be20000100800 */
[----:B0-----:R-:W-:Y:S02]  /*73c0*/  LEA R4, P3, R8, R2, 0x1 ;  /* 0x0000000208047211 */ /* 0x001fe400078608ff */
[----:B-1----:R-:W-:-:S03]  /*73d0*/  LEA.HI.X.SX32 R55, R58, R0, 0x1, P4 ;  /* 0x000000003a377211 */ /* 0x002fc600020f0eff */
[----:B------:R0:W-:Y:S01]  /*73e0*/  STL [R1+0x13cc], R4 ;  /* 0x0013cc0401007387 */ /* 0x0001e20000100800 */
[----:B-----5:R-:W-:-:S03]  /*73f0*/  LEA R3, P4, R9, R2, 0x1 ;  /* 0x0000000209037211 */ /* 0x020fc600078808ff */
[----:B------:R4:W-:Y:S04]  /*7400*/  STL [R1+0x1390], R55 ;  /* 0x0013903701007387 */ /* 0x0009e80000100800 */
[----:B------:R1:W-:Y:S01]  /*7410*/  STL [R1+0x13d4], R3 ;  /* 0x0013d40301007387 */ /* 0x0003e20000100800 */
[----:B0-----:R-:W-:Y:S02]  /*7420*/  LEA.HI.X.SX32 R4, R59, R0, 0x1, P5 ;  /* 0x000000003b047211 */ /* 0x001fe400028f0eff */
[----:B----4-:R-:W-:-:S03]  /*7430*/  LEA R55, P5, R10, R2, 0x1 ;  /* 0x000000020a377211 */ /* 0x010fc600078a08ff */
[----:B------:R0:W-:Y:S01]  /*7440*/  STL [R1+0x13a0], R4 ;  /* 0x0013a00401007387 */ /* 0x0001e20000100800 */
[----:B-1----:R-:W-:-:S03]  /*7450*/  LEA.HI.X.SX32 R3, R60, R0, 0x1, P6 ;  /* 0x000000003c037211 */ /* 0x002fc600030f0eff */
[----:B------:R-:W-:Y:S01]  /*7460*/  STL [R1+0x13dc], R55 ;  /* 0x0013dc3701007387 */ /* 0x000fe20000100800 */
[----:B------:R-:W-:-:S03]  /*7470*/  LEA.HI.X.SX32 R5, R5, R0, 0x1, P0 ;  /* 0x0000000005057211 */ /* 0x000fc600000f0eff */
[----:B------:R3:W-:Y:S01]  /*7480*/  STL [R1+0x13a8], R3 ;  /* 0x0013a80301007387 */ /* 0x0007e20000100800 */
[----:B0-----:R-:W-:-:S05]  /*7490*/  LEA R4, P6, R11, R2, 0x1 ;  /* 0x000000020b047211 */ /* 0x001fca00078c08ff */
[----:B------:R0:W-:Y:S01]  /*74a0*/  STL [R1+0x13e4], R4 ;  /* 0x0013e40401007387 */ /* 0x0001e20000100800 */
[----:B---3--:R-:W-:-:S03]  /*74b0*/  LEA R3, P0, R12, R2, 0x1 ;  /* 0x000000020c037211 */ /* 0x008fc600078008ff */
        /* <DEDUP_REMOVED lines=11> */
[----:B--2---:R-:W-:-:S03]  /*7570*/  LEA R3, P3, R15, R2, 0x1 ;  /* 0x000000020f037211 */ /* 0x004fc600078608ff */
        /* <DEDUP_REMOVED lines=120> */
[----:B------:R-:W-:Y:S04]  /*7d00*/  STL [R1+0x14d8], R5 ;  /* 0x0014d80501007387 */ /* 0x000fe80000100800 */
[----:B------:R-:W2:Y:S01]  /*7d10*/  LDL.LU R7, [R1+0x64] ;  /* 0x0000640001077983 */ /* 0x000ea20000300800 */
[----:B0-----:R-:W-:-:S03]  /*7d20*/  LEA.HI.X.SX32 R4, R39, R0, 0x1, P6 ;  /* 0x0000000027047211 */ /* 0x001fc600030f0eff */
[----:B------:R0:W-:Y:S04]  /*7d30*/  STL [R1+0x1514], R3 ;  /* 0x0015140301007387 */ /* 0x0001e80000100800 */
[----:B------:R1:W-:Y:S01]  /*7d40*/  STL [R1+0x14e0], R4 ;  /* 0x0014e00401007387 */ /* 0x0003e20000100800 */
[----:B0-----:R-:W-:Y:S02]  /*7d50*/  LEA R3, P6, R46, R2, 0x1 ;  /* 0x000000022e037211 */ /* 0x001fe400078c08ff */
[----:B-1----:R-:W-:-:S03]  /*7d60*/  LEA.HI.X.SX32 R4, R40, R0, 0x1, P0 ;  /* 0x0000000028047211 */ /* 0x002fc600000f0eff */
[----:B------:R0:W-:Y:S01]  /*7d70*/  STL [R1+0x151c], R3 ;  /* 0x00151c0301007387 */ /* 0x0001e20000100800 */
[----:B------:R-:W-:-:S03]  /*7d80*/  LEA R5, P0, R47, R2, 0x1 ;  /* 0x000000022f057211 */ /* 0x000fc600078008ff */
[----:B------:R1:W-:Y:S01]  /*7d90*/  STL [R1+0x14e8], R4 ;  /* 0x0014e80401007387 */ /* 0x0003e20000100800 */
[----:B0-----:R-:W-:-:S03]  /*7da0*/  LEA.HI.X.SX32 R3, R41, R0, 0x1, P1 ;  /* 0x0000000029037211 */ /* 0x001fc600008f0eff */
[----:B------:R0:W-:Y:S01]  /*7db0*/  STL [R1+0x1520], R5 ;  /* 0x0015200501007387 */ /* 0x0001e20000100800 */
[----:B-1----:R-:W-:-:S03]  /*7dc0*/  LEA R4, P1, R48, R2, 0x1 ;  /* 0x0000000230047211 */ /* 0x002fc600078208ff */
[----:B------:R1:W-:Y:S01]  /*7dd0*/  STL [R1+0x14f0], R3 ;  /* 0x0014f00301007387 */ /* 0x0003e20000100800 */
[----:B0-----:R-:W-:-:S03]  /*7de0*/  LEA.HI.X.SX32 R5, R42, R0, 0x1, P2 ;  /* 0x000000002a057211 */ /* 0x001fc600010f0eff */
[----:B------:R0:W-:Y:S01]  /*7df0*/  STL [R1+0x1524], R4 ;  /* 0x0015240401007387 */ /* 0x0001e20000100800 */
[----:B-1----:R-:W-:-:S03]  /*7e00*/  LEA R3, P2, R49, R2, 0x1 ;  /* 0x0000000231037211 */ /* 0x002fc600078408ff */
[----:B------:R1:W-:Y:S04]  /*7e10*/  STL [R1+0x14f8], R5 ;  /* 0x0014f80501007387 */ /* 0x0003e80000100800 */
[----:B------:R-:W3:Y:S01]  /*7e20*/  LDL.LU R8, [R1+0x68] ;  /* 0x0000680001087983 */ /* 0x000ee20000300800 */
[----:B0-----:R-:W-:-:S03]  /*7e30*/  LEA.HI.X.SX32 R4, R43, R0, 0x1, P3 ;  /* 0x000000002b047211 */ /* 0x001fc600018f0eff */
[----:B------:R0:W-:Y:S01]  /*7e40*/  STL [R1+0x1528], R3 ;  /* 0x0015280301007387 */ /* 0x0001e20000100800 */
[----:B-1----:R-:W-:-:S03]  /*7e50*/  LEA.HI.X.SX32 R5, R44, R0, 0x1, P4 ;  /* 0x000000002c057211 */ /* 0x002fc600020f0eff */
[----:B------:R1:W-:Y:S01]  /*7e60*/  STL [R1+0x1500], R4 ;  /* 0x0015000401007387 */ /* 0x0003e20000100800 */
[-C--:B0-----:R-:W-:Y:S02]  /*7e70*/  LEA R3, P3, R50, R2.reuse, 0x1 ;  /* 0x0000000232037211 */ /* 0x081fe400078608ff */
[----:B-1----:R-:W-:-:S03]  /*7e80*/  LEA R4, P4, R51, R2, 0x1 ;  /* 0x0000000233047211 */ /* 0x002fc600078808ff */
[----:B------:R0:W-:Y:S04]  /*7e90*/  STL [R1+0x152c], R3 ;  /* 0x00152c0301007387 */ /* 0x0001e80000100800 */
[----:B------:R-:W-:Y:S01]  /*7ea0*/  STL [R1+0x1508], R5 ;  /* 0x0015080501007387 */ /* 0x000fe20000100800 */
[----:B0-----:R-:W-:-:S03]  /*7eb0*/  LEA.HI.X.SX32 R3, R45, R0, 0x1, P5 ;  /* 0x000000002d037211 */ /* 0x001fc600028f0eff */
[----:B------:R0:W-:Y:S04]  /*7ec0*/  STL [R1+0x1530], R4 ;  /* 0x0015300401007387 */ /* 0x0001e80000100800 */
[----:B------:R1:W-:Y:S01]  /*7ed0*/  STL [R1+0x1510], R3 ;  /* 0x0015100301007387 */ /* 0x0003e20000100800 */
[----:B0-----:R-:W-:Y:S02]  /*7ee0*/  LEA.HI.X.SX32 R4, R46, R0, 0x1, P6 ;  /* 0x000000002e047211 */ /* 0x001fe400030f0eff */
[----:B-1----:R-:W-:-:S03]  /*7ef0*/  LEA R3, P6, R52, R2, 0x1 ;  /* 0x0000000234037211 */ /* 0x002fc600078c08ff */
[----:B------:R-:W-:Y:S01]  /*7f00*/  STL [R1+0x1518], R4 ;  /* 0x0015180401007387 */ /* 0x000fe20000100800 */
[----:B------:R-:W-:-:S03]  /*7f10*/  LEA.HI.X.SX32 R2, R47, R0, 0x1, P0 ;  /* 0x000000002f027211 */ /* 0x000fc600000f0eff */
[----:B------:R-:W4:Y:S01]  /*7f20*/  LDL.LU R9, [R1+0x6c] ;  /* 0x00006c0001097983 */ /* 0x000f220000300800 */
[----:B------:R-:W-:-:S03]  /*7f30*/  IMAD.MOV.U32 R12, RZ, RZ, 0x1f ;  /* 0x0000001fff0c7424 */ /* 0x000fc600078e00ff */
[----:B------:R0:W-:Y:S04]  /*7f40*/  STL [R1+0x1420], R3 ;  /* 0x0014200301007387 */ /* 0x0001e80000100800 */
[----:B------:R1:W-:Y:S01]  /*7f50*/  STL [R1+0x1404], R2 ;  /* 0x0014040201007387 */ /* 0x0003e20000100800 */
[-C--:B0-----:R-:W-:Y:S02]  /*7f60*/  LEA.HI.X.SX32 R3, R48, R0.reuse, 0x1, P1 ;  /* 0x0000000030037211 */ /* 0x081fe400008f0eff */
[----:B-1----:R-:W-:-:S03]  /*7f70*/  LEA.HI.X.SX32 R2, R49, R0, 0x1, P2 ;  /* 0x0000000031027211 */ /* 0x002fc600010f0eff */
[----:B------:R-:W-:Y:S01]  /*7f80*/  STL [R1+0x1408], R3 ;  /* 0x0014080301007387 */ /* 0x000fe20000100800 */
[----:B------:R-:W-:-:S03]  /*7f90*/  IMAD R11, R12, c[0x0][0x188], RZ ;  /* 0x000062000c0b7a24 */ /* 0x000fc600078e02ff */
[----:B------:R-:W5:Y:S04]  /*7fa0*/  LDL.LU R10, [R1+0x74] ;  /* 0x00007400010a7983 */ /* 0x000f680000300800 */
[----:B------:R0:W-:Y:S04]  /*7fb0*/  STL [R1+0x1414], R2 ;  /* 0x0014140201007387 */ /* 0x0001e80000100800 */
[----:B------:R-:W5:Y:S01]  /*7fc0*/  LDL.LU R12, [R1+0x70] ;  /* 0x00007000010c7983 */ /* 0x000f620000300800 */
[----:B------:R-:W-:-:S05]  /*7fd0*/  IMAD R13, R13, c[0x0][0x184], RZ ;  /* 0x000061000d0d7a24 */ /* 0x000fca00078e02ff */
[----:B------:R-:W-:Y:S01]  /*7fe0*/  LEA R24, P5, R13, c[0x0][0x160], 0x1 ;  /* 0x000058000d187a11 */ /* 0x000fe200078a08ff */
[----:B------:R-:W-:Y:S01]  /*7ff0*/  IMAD R53, R53, c[0x0][0x184], RZ ;  /* 0x0000610035357a24 */ /* 0x000fe200078e02ff */
[-C--:B0-----:R-:W-:Y:S02]  /*8000*/  LEA.HI.X.SX32 R2, R50, R0.reuse, 0x1, P3 ;  /* 0x0000000032027211 */ /* 0x081fe400018f0eff */
[----:B------:R-:W-:Y:S01]  /*8010*/  LEA.HI.X.SX32 R25, R13, c[0x0][0x164], 0x1, P5 ;  /* 0x000059000d197a11 */ /* 0x000fe200028f0eff */
[----:B------:R-:W-:Y:S01]  /*8020*/  IMAD R54, R54, c[0x0][0x184], RZ ;  /* 0x0000610036367a24 */ /* 0x000fe200078e02ff */
[----:B------:R-:W-:Y:S02]  /*8030*/  LEA R22, P0, R53, c[0x0][0x160], 0x1 ;  /* 0x0000580035167a11 */ /* 0x000fe400078008ff */
[-C--:B------:R-:W-:Y:S01]  /*8040*/  LEA.HI.X.SX32 R5, R51, R0.reuse, 0x1, P4 ;  /* 0x0000000033057211 */ /* 0x080fe200020f0eff */
[----:B------:R-:W-:Y:S01]  /*8050*/  STL.64 [R1+0x808], R24 ;  /* 0x0008081801007387 */ /* 0x000fe20000100a00 */
[----:B------:R-:W-:-:S03]  /*8060*/  LEA.HI.X.SX32 R4, R52, R0, 0x1, P6 ;  /* 0x0000000034047211 */ /* 0x000fc600030f0eff */
[----:B------:R0:W-:Y:S01]  /*8070*/  STL [R1+0x1418], R2 ;  /* 0x0014180201007387 */ /* 0x0001e20000100800 */
[C---:B------:R-:W-:Y:S02]  /*8080*/  LEA R20, P1, R54.reuse, c[0x0][0x160], 0x1 ;  /* 0x0000580036147a11 */ /* 0x040fe400078208ff */
[----:B------:R-:W-:Y:S01]  /*8090*/  LEA.HI.X.SX32 R23, R53, c[0x0][0x164], 0x1, P0 ;  /* 0x0000590035177a11 */ /* 0x000fe200000f0eff */
[----:B------:R-:W-:Y:S01]  /*80a0*/  STL [R1+0x141c], R5 ;  /* 0x00141c0501007387 */ /* 0x000fe20000100800 */
[----:B------:R-:W-:Y:S01]  /*80b0*/  LEA.HI.X.SX32 R21, R54, c[0x0][0x164], 0x1, P1 ;  /* 0x0000590036157a11 */ /* 0x000fe200008f0eff */
[C---:B0-----:R-:W-:Y:S02]  /*80c0*/  IMAD.WIDE R2, R11.reuse, 0x2, R24 ;  /* 0x000000020b027825 */ /* 0x041fe400078e0218 */
[----:B------:R0:W-:Y:S04]  /*80d0*/  STL [R1+0x140c], R4 ;  /* 0x00140c0401007387 */ /* 0x0001e80000100800 */
[----:B------:R-:W-:Y:S04]  /*80e0*/  STL [R1+0x1410], R2 ;  /* 0x0014100201007387 */ /* 0x000fe80000100800 */
[----:B------:R1:W-:Y:S01]  /*80f0*/  STL [R1+0x1394], R3 ;  /* 0x0013940301007387 */ /* 0x0003e20000100800 */
[----:B0-----:R-:W-:-:S03]  /*8100*/  IMAD.WIDE R4, R11, 0x2, R20 ;  /* 0x000000020b047825 */ /* 0x001fc600078e0214 */
[----:B------:R-:W-:Y:S01]  /*8110*/  STL.64 [R1+0x800], R22 ;  /* 0x0008001601007387 */ /* 0x000fe20000100a00 */
[----:B-1----:R-:W-:-:S03]  /*8120*/  IMAD.WIDE R2, R11, 0x2, R22 ;  /* 0x000000020b027825 */ /* 0x002fc600078e0216 */
[----:B------:R-:W-:Y:S04]  /*8130*/  STL.64 [R1+0x7f8], R20 ;  /* 0x0007f81401007387 */ /* 0x000fe80000100a00 */
[----:B------:R-:W-:Y:S04]  /*8140*/  STL [R1+0x1398], R2 ;  /* 0x0013980201007387 */ /* 0x000fe80000100800 */
[----:B------:R0:W-:Y:S01]  /*8150*/  STL [R1+0x1384], R3 ;  /* 0x0013840301007387 */ /* 0x0001e20000100800 */
[----:B--2---:R-:W-:-:S05]  /*8160*/  IMAD R0, R7, c[0x0][0x184], RZ ;  /* 0x0000610007007a24 */ /* 0x004fca00078e02ff */
[----:B------:R-:W-:-:S04]  /*8170*/  LEA R18, P0, R0, c[0x0][0x160], 0x1 ;  /* 0x0000580000127a11 */ /* 0x000fc800078008ff */
[----:B------:R-:W-:-:S05]  /*8180*/  LEA.HI.X.SX32 R19, R0, c[0x0][0x164], 0x1, P0 ;  /* 0x0000590000137a11 */ /* 0x000fca00000f0eff */
[----:B------:R-:W-:Y:S01]  /*8190*/  STL.64 [R1+0x7f0], R18 ;  /* 0x0007f01201007387 */ /* 0x000fe20000100a00 */
[----:B0-----:R-:W-:-:S03]  /*81a0*/  IMAD.WIDE R2, R11, 0x2, R18 ;  /* 0x000000020b027825 */ /* 0x001fc600078e0212 */
[----:B------:R-:W-:Y:S04]  /*81b0*/  STL [R1+0x1388], R4 ;  /* 0x0013880401007387 */ /* 0x000fe80000100800 */
[----:B------:R-:W-:Y:S04]  /*81c0*/  STL [R1+0x1370], R5 ;  /* 0x0013700501007387 */ /* 0x000fe80000100800 */
[----:B------:R-:W-:Y:S04]  /*81d0*/  STL [R1+0x137c], R2 ;  /* 0x00137c0201007387 */ /* 0x000fe80000100800 */
[----:B------:R0:W-:Y:S01]  /*81e0*/  STL [R1+0x1374], R3 ;  /* 0x0013740301007387 */ /* 0x0001e20000100800 */
[----:B---3--:R-:W-:-:S05]  /*81f0*/  IMAD R6, R8, c[0x0][0x184], RZ ;  /* 0x0000610008067a24 */ /* 0x008fca00078e02ff */
[----:B------:R-:W-:-:S04]  /*8200*/  LEA R60, P0, R6, c[0x0][0x160], 0x1 ;  /* 0x00005800063c7a11 */ /* 0x000fc800078008ff */
[----:B------:R-:W-:-:S05]  /*8210*/  LEA.HI.X.SX32 R61, R6, c[0x0][0x164], 0x1, P0 ;  /* 0x00005900063d7a11 */ /* 0x000fca00000f0eff */
[----:B0-----:R-:W-:-:S05]  /*8220*/  IMAD.WIDE R2, R11, 0x2, R60 ;  /* 0x000000020b027825 */ /* 0x001fca00078e023c */
[----:B------:R-:W-:Y:S04]  /*8230*/  STL [R1+0x1378], R2 ;  /* 0x0013780201007387 */ /* 0x000fe80000100800 */
[----:B------:R0:W-:Y:S01]  /*8240*/  STL [R1+0x1360], R3 ;  /* 0x0013600301007387 */ /* 0x0001e20000100800 */
[----:B----4-:R-:W-:-:S05]  /*8250*/  IMAD R5, R9, c[0x0][0x184], RZ ;  /* 0x0000610009057a24 */ /* 0x010fca00078e02ff */
[----:B------:R-:W-:-:S04]  /*8260*/  LEA R16, P0, R5, c[0x0][0x160], 0x1 ;  /* 0x0000580005107a11 */ /* 0x000fc800078008ff */
[----:B------:R-:W-:Y:S01]  /*8270*/  LEA.HI.X.SX32 R17, R5, c[0x0][0x164], 0x1, P0 ;  /* 0x0000590005117a11 */ /* 0x000fe200000f0eff */
[----:B-----5:R-:W-:Y:S02]  /*8280*/  IMAD R4, R10, c[0x0][0x184], RZ ;  /* 0x000061000a047a24 */ /* 0x020fe400078e02ff */
[----:B------:R-:W-:-:S03]  /*8290*/  IMAD R0, R12, c[0x0][0x184], RZ ;  /* 0x000061000c007a24 */ /* 0x000fc600078e02ff */
[----:B------:R-:W-:Y:S02]  /*82a0*/  LEA R14, P1, R4, c[0x0][0x160], 0x1 ;  /* 0x00005800040e7a11 */ /* 0x000fe400078208ff */
[----:B------:R-:W-:Y:S02]  /*82b0*/  LEA R6, P2, R0, c[0x0][0x160], 0x1 ;  /* 0x0000580000067a11 */ /* 0x000fe400078408ff */
[----:B------:R-:W-:Y:S02]  /*82c0*/  LEA.HI.X.SX32 R15, R4, c[0x0][0x164], 0x1, P1 ;  /* 0x00005900040f7a11 */ /* 0x000fe400008f0eff */
[----:B------:R-:W-:Y:S01]  /*82d0*/  LEA.HI.X.SX32 R5, R0, c[0x0][0x164], 0x1, P2 ;  /* 0x0000590000057a11 */ /* 0x000fe200010f0eff */
[----:B------:R-:W-:Y:S01]  /*82e0*/  IMAD.MOV.U32 R12, RZ, RZ, c[0x0][0x188] ;  /* 0x00006200ff0c7624 */ /* 0x000fe200078e00ff */
[----:B------:R1:W-:Y:S01]  /*82f0*/  STL [R1+0xb88], R6 ;  /* 0x000b880601007387 */ /* 0x0003e20000100800 */
[----:B0-----:R-:W-:-:S03]  /*8300*/  IMAD.WIDE R2, R11, 0x2, R16 ;  /* 0x000000020b027825 */ /* 0x001fc600078e0210 */
[----:B------:R-:W-:Y:S01]  /*8310*/  STL.64 [R1+0x818], R16 ;  /* 0x0008181001007387 */ /* 0x000fe20000100a00 */
[----:B------:R-:W-:Y:S02]  /*8320*/  IMAD.MOV.U32 R8, RZ, RZ, R6 ;  /* 0x000000ffff087224 */ /* 0x000fe400078e0006 */
[----:B------:R-:W-:Y:S01]  /*8330*/  IMAD.MOV.U32 R9, RZ, RZ, R5 ;  /* 0x000000ffff097224 */ /* 0x000fe200078e0005 */
[----:B------:R-:W-:Y:S01]  /*8340*/  STL.64 [R1+0x810], R14 ;  /* 0x0008100e01007387 */ /* 0x000fe20000100a00 */
[----:B------:R-:W-:-:S03]  /*8350*/  IMAD R0, R12, 0x1e, RZ ;  /* 0x0000001e0c007824 */ /* 0x000fc600078e02ff */
[----:B------:R0:W-:Y:S01]  /*8360*/  STL [R1+0xb84], R5 ;  /* 0x000b840501007387 */ /* 0x0001e20000100800 */
[----:B-1----:R-:W-:-:S03]  /*8370*/  IMAD.WIDE R6, R11, 0x2, R8 ;  /* 0x000000020b067825 */ /* 0x002fc600078e0208 */
[----:B------:R-:W-:Y:S01]  /*8380*/  STL [R1+0x1364], R2 ;  /* 0x0013640201007387 */ /* 0x000fe20000100800 */
[----:B0-----:R-:W-:-:S03]  /*8390*/  IMAD.WIDE R4, R11, 0x2, R14 ;  /* 0x000000020b047825 */ /* 0x001fc600078e020e */
[----:B------:R0:W-:Y:S04]  /*83a0*/  STL [R1+0x1350], R3 ;  /* 0x0013500301007387 */ /* 0x0001e80000100800 */
[----:B------:R-:W-:Y:S04]  /*83b0*/  STL [R1+0x1354], R4 ;  /* 0x0013540401007387 */ /* 0x000fe80000100800 */
[----:B------:R1:W-:Y:S01]  /*83c0*/  STL [R1+0x1340], R5 ;  /* 0x0013400501007387 */ /* 0x0003e20000100800 */
[----:B0-----:R-:W-:-:S03]  /*83d0*/  IMAD.WIDE R2, R0, 0x2, R24 ;  /* 0x0000000200027825 */ /* 0x001fc600078e0218 */
[----:B------:R-:W-:Y:S04]  /*83e0*/  STL [R1+0x1348], R6 ;  /* 0x0013480601007387 */ /* 0x000fe80000100800 */
[----:B------:R0:W-:Y:S01]  /*83f0*/  STL [R1+0x1344], R7 ;  /* 0x0013440701007387 */ /* 0x0001e20000100800 */
[----:B-1----:R-:W-:-:S03]  /*8400*/  IMAD.WIDE R4, R0, 0x2, R22 ;  /* 0x0000000200047825 */ /* 0x002fc600078e0216 */
        /* <DEDUP_REMOVED lines=11> */
[----:B------:R-:W-:-:S03]  /*84c0*/  IMAD R10, R12, 0x1d, RZ ;  /* 0x0000001d0c0a7824 */ /* 0x000fc600078e02ff */
[----:B------:R-:W-:Y:S01]  /*84d0*/  STL [R1+0x1324], R4 ;  /* 0x0013240401007387 */ /* 0x000fe20000100800 */
[----:B-1----:R-:W-:-:S03]  /*84e0*/  IMAD.WIDE R6, R0, 0x2, R8 ;  /* 0x0000000200067825 */ /* 0x002fc600078e0208 */
[----:B------:R1:W-:Y:S01]  /*84f0*/  STL [R1+0xbc0], R5 ;  /* 0x000bc00501007387 */ /* 0x0003e20000100800 */
[----:B0-----:R-:W-:-:S05]  /*8500*/  IMAD.WIDE R2, R0, 0x2, R16 ;  /* 0x0000000200027825 */ /* 0x001fca00078e0210 */
[----:B------:R-:W-:Y:S01]  /*8510*/  STL [R1+0x131c], R2 ;  /* 0x00131c0201007387 */ /* 0x000fe20000100800 */
[----:B-1----:R-:W-:-:S03]  /*8520*/  IMAD.WIDE R4, R0, 0x2, R14 ;  /* 0x0000000200047825 */ /* 0x002fc600078e020e */
        /* <DEDUP_REMOVED lines=19> */
[----:B------:R-:W-:Y:S01]  /*8660*/  STL [R1+0xbfc], R4 ;  /* 0x000bfc0401007387 */ /* 0x000fe20000100800 */
[----:B------:R-:W-:-:S03]  /*8670*/  IMAD R0, R12, 0x1c, RZ ;  /* 0x0000001c0c007824 */ /* 0x000fc600078e02ff */
        /* <DEDUP_REMOVED lines=299> */
[----:B------:R-:W-:-:S03]  /*9930*/  IMAD.SHL.U32 R0, R12, 0x10, RZ ;  /* 0x000000100c007824 */ /* 0x000fc600078e00ff */
        /* <DEDUP_REMOVED lines=362> */
[----:B------:R-:W-:-:S03]  /*afe0*/  IMAD.WIDE R10, R0, 0x2, R18 ;  /* 0x00000002000a7825 */ /* 0x000fc600078e0212 */
        /* <DEDUP_REMOVED lines=9> */
[----:B------:R-:W0:Y:S01]  /*b080*/  S2R R56, SR_TID.X ;  /* 0x0000000000387919 */ /* 0x000e220000002100 */
[----:B-1----:R-:W-:-:S03]  /*b090*/  IMAD.WIDE R6, R0, 0x2, R14 ;  /* 0x0000000200067825 */ /* 0x002fc600078e020e */
[----:B------:R1:W-:Y:S04]  /*b0a0*/  STL [R1+0x12b4], R11 ;  /* 0x0012b40b01007387 */ /* 0x0003e80000100800 */
[----:B------:R-:W-:Y:S04]  /*b0b0*/  STL [R1+0x12c0], R2 ;  /* 0x0012c00201007387 */ /* 0x000fe80000100800 */
[----:B------:R2:W-:Y:S01]  /*b0c0*/  STL [R1+0x12bc], R3 ;  /* 0x0012bc0301007387 */ /* 0x0005e20000100800 */
[----:B-1----:R-:W-:-:S03]  /*b0d0*/  IMAD.WIDE R10, R0, 0x2, R8 ;  /* 0x00000002000a7825 */ /* 0x002fc600078e0208 */
[----:B------:R-:W-:Y:S04]  /*b0e0*/  STL [R1+0x12c8], R4 ;  /* 0x0012c80401007387 */ /* 0x000fe80000100800 */
[----:B------:R1:W-:Y:S01]  /*b0f0*/  STL [R1+0x12c4], R5 ;  /* 0x0012c40501007387 */ /* 0x0003e20000100800 */
[----:B--2---:R-:W-:-:S03]  /*b100*/  IMAD.WIDE R2, R12, 0x2, R24 ;  /* 0x000000020c027825 */ /* 0x004fc600078e0218 */
        /* <DEDUP_REMOVED lines=16> */
[----:B------:R-:W-:Y:S01]  /*b210*/  STL [R1+0x12f4], R11 ;  /* 0x0012f40b01007387 */ /* 0x000fe20000100800 */
[----:B--2---:R-:W-:-:S03]  /*b220*/  IMAD.WIDE R6, R12, 0x2, R14 ;  /* 0x000000020c067825 */ /* 0x004fc600078e020e */
[----:B------:R-:W-:Y:S04]  /*b230*/  STL [R1+0x1300], R2 ;  /* 0x0013000201007387 */ /* 0x000fe80000100800 */
[----:B------:R1:W-:Y:S04]  /*b240*/  STL [R1+0x12fc], R3 ;  /* 0x0012fc0301007387 */ /* 0x0003e80000100800 */
[----:B------:R0:W-:Y:S04]  /*b250*/  STL [R1+0x1308], R4 ;  /* 0x0013080401007387 */ /* 0x0001e80000100800 */
[----:B------:R-:W-:Y:S01]  /*b260*/  STL [R1+0x1304], R5 ;  /* 0x0013040501007387 */ /* 0x000fe20000100800 */
[----:B-1----:R-:W-:-:S03]  /*b270*/  IMAD.WIDE R2, R12, 0x2, R8 ;  /* 0x000000020c027825 */ /* 0x002fc600078e0208 */
[----:B------:R-:W-:Y:S04]  /*b280*/  STL [R1+0x1310], R6 ;  /* 0x0013100601007387 */ /* 0x000fe80000100800 */
[----:B------:R-:W-:Y:S01]  /*b290*/  STL [R1+0x130c], R7 ;  /* 0x00130c0701007387 */ /* 0x000fe20000100800 */
[----:B0-----:R-:W-:-:S03]  /*b2a0*/  IMAD.SHL.U32 R4, R56, 0x100, RZ ;  /* 0x0000010038047824 */ /* 0x001fc600078e00ff */
[----:B------:R0:W-:Y:S04]  /*b2b0*/  STL [R1+0x1318], R2 ;  /* 0x0013180201007387 */ /* 0x0001e80000100800 */
[----:B------:R-:W-:Y:S04]  /*b2c0*/  STL [R1+0x1314], R3 ;  /* 0x0013140301007387 */ /* 0x000fe80000100800 */
[----:B------:R-:W-:Y:S04]  /*b2d0*/  STL [R1+0xb70], RZ ;  /* 0x000b70ff01007387 */ /* 0x000fe80000100800 */
[----:B------:R-:W-:Y:S04]  /*b2e0*/  STL [R1+0x1c0], RZ ;  /* 0x0001c0ff01007387 */ /* 0x000fe80000100800 */
[----:B------:R1:W-:Y:S04]  /*b2f0*/  STL [R1+0x1570], R4 ;  /* 0x0015700401007387 */ /* 0x0003e80000100800 */
[----:B------:R-:W-:Y:S04]  /*b300*/  STL [R1+0x1c4], RZ ;  /* 0x0001c4ff01007387 */ /* 0x000fe80000100800 */
        /* <DEDUP_REMOVED lines=368> */
[----:B------:R-:W2:Y:S04]  /*ca10*/  S2R R55, SR_TID.X ;  /* 0x0000000000377919 */ /* 0x000ea80000002100 */
        /* <DEDUP_REMOVED lines=20> */
[----:B------:R-:W-:Y:S01]  /*cb60*/  STL [R1+0x3e8], RZ ;  /* 0x0003e8ff01007387 */ /* 0x000fe20000100800 */
[----:B--2---:R-:W-:-:S03]  /*cb70*/  LOP3.LUT R55, R55, 0x1f, RZ, 0xc0, !PT ;  /* 0x0000001f37377812 */ /* 0x004fc600078ec0ff */
[----:B------:R-:W-:Y:S04]  /*cb80*/  STL [R1+0x3ec], RZ ;  /* 0x0003ecff01007387 */ /* 0x000fe80000100800 */
[----:B------:R-:W-:Y:S04]  /*cb90*/  STL [R1+0x3d0], RZ ;  /* 0x0003d0ff01007387 */ /* 0x000fe80000100800 */
[----:B------:R-:W-:Y:S04]  /*cba0*/  STL [R1+0x3d4], RZ ;  /* 0x0003d4ff01007387 */ /* 0x000fe80000100800 */
[----:B------:R-:W-:Y:S04]  /*cbb0*/  STL [R1+0x3d8], RZ ;  /* 0x0003d8ff01007387 */ /* 0x000fe80000100800 */
[----:B------:R-:W-:Y:S01]  /*cbc0*/  STL [R1+0x3dc], RZ ;  /* 0x0003dcff01007387 */ /* 0x000fe20000100800 */
[----:B0-----:R-:W-:-:S03]  /*cbd0*/  IMAD.SHL.U32 R2, R55, 0x2, RZ ;  /* 0x0000000237027824 */ /* 0x001fc600078e00ff */
[----:B------:R-:W-:Y:S01]  /*cbe0*/  STL [R1+0x3c0], RZ ;  /* 0x0003c0ff01007387 */ /* 0x000fe20000100800 */
[----:B------:R-:W-:-:S03]  /*cbf0*/  IMAD.MOV.U32 R55, RZ, RZ, 0x1f ;  /* 0x0000001fff377424 */ /* 0x000fc600078e00ff */
[----:B------:R-:W-:Y:S04]  /*cc00*/  STL [R1+0x3c4], RZ ;  /* 0x0003c4ff01007387 */ /* 0x000fe80000100800 */
[----:B------:R-:W-:Y:S04]  /*cc10*/  STL [R1+0x3c8], RZ ;  /* 0x0003c8ff01007387 */ /* 0x000fe80000100800 */
[----:B------:R-:W-:Y:S04]  /*cc20*/  STL [R1+0x3cc], RZ ;  /* 0x0003ccff01007387 */ /* 0x000fe80000100800 */
[----:B------:R-:W-:Y:S04]  /*cc30*/  STL [R1+0x3b0], RZ ;  /* 0x0003b0ff01007387 */ /* 0x000fe80000100800 */
[----:B------:R-:W-:Y:S01]  /*cc40*/  STL [R1+0x3b4], RZ ;  /* 0x0003b4ff01007387 */ /* 0x000fe20000100800 */
[----:B------:R-:W-:-:S03]  /*cc50*/  IADD3 R58, R55, c[0x0][0x180], RZ ;  /* 0x00006000373a7a10 */ /* 0x000fc60007ffe0ff */
[----:B------:R-:W-:Y:S04]  /*cc60*/  STL [R1+0x3b8], RZ ;  /* 0x0003b8ff01007387 */ /* 0x000fe80000100800 */
[----:B------:R-:W-:Y:S04]  /*cc70*/  STL [R1+0x3bc], RZ ;  /* 0x0003bcff01007387 */ /* 0x000fe80000100800 */
[----:B------:R-:W-:Y:S04]  /*cc80*/  STL [R1+0x3a0], RZ ;  /* 0x0003a0ff01007387 */ /* 0x000fe80000100800 */
[----:B------:R-:W-:Y:S04]  /*cc90*/  STL [R1+0x3a4], RZ ;  /* 0x0003a4ff01007387 */ /* 0x000fe80000100800 */
[----:B------:R-:W-:Y:S04]  /*cca0*/  STL [R1+0x3a8], RZ ;  /* 0x0003a8ff01007387 */ /* 0x000fe80000100800 */
[----:B------:R-:W0:Y:S04]  /*ccb0*/  S2R R55, SR_TID.X ;  /* 0x0000000000377919 */ /* 0x000e280000002100 */
        /* <DEDUP_REMOVED lines=20> */
[----:B0-----:R-:W-:-:S03]  /*ce00*/  LOP3.LUT R55, R55, 0x7, RZ, 0xc0, !PT ;  /* 0x0000000737377812 */ /* 0x001fc600078ec0ff */
[----:B------:R-:W-:Y:S04]  /*ce10*/  STL [R1+0x58c], RZ ;  /* 0x00058cff01007387 */ /* 0x000fe80000100800 */
[----:B------:R-:W-:Y:S04]  /*ce20*/  STL [R1+0x570], RZ ;  /* 0x000570ff01007387 */ /* 0x000fe80000100800 */
[----:B------:R-:W-:Y:S04]  /*ce30*/  STL [R1+0x574], RZ ;  /* 0x000574ff01007387 */ /* 0x000fe80000100800 */
[----:B------:R-:W-:Y:S04]  /*ce40*/  STL [R1+0x578], RZ ;  /* 0x000578ff01007387 */ /* 0x000fe80000100800 */
[----:B------:R-:W-:Y:S01]  /*ce50*/  STL [R1+0x57c], RZ ;  /* 0x00057cff01007387 */ /* 0x000fe20000100800 */
[----:B------:R-:W-:-:S03]  /*ce60*/  IMAD R55, R55, 0x210, RZ ;  /* 0x0000021037377824 */ /* 0x000fc600078e02ff */
[----:B------:R-:W-:Y:S01]  /*ce70*/  STL [R1+0x560], RZ ;  /* 0x000560ff01007387 */ /* 0x000fe20000100800 */
[----:B------:R-:W-:-:S03]  /*ce80*/  IMAD.SHL.U32 R56, R56, 0x2, RZ ;  /* 0x0000000238387824 */ /* 0x000fc600078e00ff */
[----:B------:R-:W-:Y:S04]  /*ce90*/  STL [R1+0x564], RZ ;  /* 0x000564ff01007387 */ /* 0x000fe80000100800 */
[----:B------:R-:W-:Y:S04]  /*cea0*/  STL [R1+0x568], RZ ;  /* 0x000568ff01007387 */ /* 0x000fe80000100800 */
[----:B------:R-:W-:Y:S04]  /*ceb0*/  STL [R1+0x56c], RZ ;  /* 0x00056cff01007387 */ /* 0x000fe80000100800 */
[----:B------:R-:W-:Y:S01]  /*cec0*/  STL [R1+0x550], RZ ;  /* 0x000550ff01007387 */ /* 0x000fe20000100800 */
[----:B------:R-:W-:-:S03]  /*ced0*/  LOP3.LUT R55, R55, 0x10, R56, 0x78, !PT ;  /* 0x0000001037377812 */ /* 0x000fc600078e7838 */
[----:B------:R-:W-:Y:S04]  /*cee0*/  STL [R1+0x554], RZ ;  /* 0x000554ff01007387 */ /* 0x000fe80000100800 */
[----:B------:R-:W-:Y:S04]  /*cef0*/  STL [R1+0x558], RZ ;  /* 0x000558ff01007387 */ /* 0x000fe80000100800 */
[----:B------:R-:W-:Y:S04]  /*cf00*/  STL [R1+0x55c], RZ ;  /* 0x00055cff01007387 */ /* 0x000fe80000100800 */
[----:B------:R-:W-:Y:S01]  /*cf10*/  STL [R1+0x540], RZ ;  /* 0x000540ff01007387 */ /* 0x000fe20000100800 */
[----:B-1----:R-:W-:-:S03]  /*cf20*/  LOP3.LUT R4, R55, 0x1000, R4, 0xf8, !PT ;  /* 0x0000100037047812 */ /* 0x002fc600078ef804 */
        /* <DEDUP_REMOVED lines=8> */
[----:B------:R0:W-:Y:S04]  /*cfb0*/  STL [R1+0x844], R4 ;  /* 0x0008440401007387 */ /* 0x0001e80000100800 */
        /* <DEDUP_REMOVED lines=11> */
[----:B------:R1:W-:Y:S04]  /*d070*/  STL [R1], RZ ;  /* 0x000000ff01007387 */ /* 0x0003e80000100800 */
        /* <DEDUP_REMOVED lines=29> */
[----:B------:R-:W-:-:S03]  /*d250*/  SHF.R.S32.HI R57, RZ, 0x1f, R58 ;  /* 0x0000001fff397819 */ /* 0x000fc6000001143a */
[----:B------:R1:W-:Y:S04]  /*d260*/  STL [R1+0xb8], RZ ;  /* 0x0000b8ff01007387 */ /* 0x0003e80000100800 */
[----:B------:R1:W-:Y:S04]  /*d270*/  STL [R1+0xbc], RZ ;  /* 0x0000bcff01007387 */ /* 0x0003e80000100800 */
[----:B------:R1:W-:Y:S04]  /*d280*/  STL [R1+0xa0], RZ ;  /* 0x0000a0ff01007387 */ /* 0x0003e80000100800 */
[----:B------:R1:W-:Y:S01]  /*d290*/  STL [R1+0xa4], RZ ;  /* 0x0000a4ff01007387 */ /* 0x0003e20000100800 */
[----:B------:R-:W-:-:S03]  /*d2a0*/  LEA.HI R57, R57, R58, RZ, 0x5 ;  /* 0x0000003a39397211 */ /* 0x000fc600078f28ff */
[----:B------:R1:W-:Y:S04]  /*d2b0*/  STL [R1+0xa8], RZ ;  /* 0x0000a8ff01007387 */ /* 0x0003e80000100800 */
[----:B------:R1:W-:Y:S04]  /*d2c0*/  STL [R1+0xac], RZ ;  /* 0x0000acff01007387 */ /* 0x0003e80000100800 */
[----:B------:R1:W-:Y:S04]  /*d2d0*/  STL [R1+0x90], RZ ;  /* 0x000090ff01007387 */ /* 0x0003e80000100800 */
[----:B------:R1:W-:Y:S01]  /*d2e0*/  STL [R1+0x94], RZ ;  /* 0x000094ff01007387 */ /* 0x0003e20000100800 */
[----:B------:R-:W-:-:S03]  /*d2f0*/  SHF.R.S32.HI R5, RZ, 0x5, R57 ;  /* 0x00000005ff057819 */ /* 0x000fc60000011439 */
[----:B------:R1:W-:Y:S01]  /*d300*/  STL [R1+0x98], RZ ;  /* 0x000098ff01007387 */ /* 0x0003e20000100800 */
[----:B------:R-:W-:-:S03]  /*d310*/  LOP3.LUT R6, R2, 0x10, RZ, 0x3c, !PT ;  /* 0x0000001002067812 */ /* 0x000fc600078e3cff */
[----:B------:R1:W-:Y:S01]  /*d320*/  STL [R1+0x9c], RZ ;  /* 0x00009cff01007387 */ /* 0x0003e20000100800 */
[----:B------:R-:W-:-:S03]  /*d330*/  LOP3.LUT R5, R2, 0x20, RZ, 0x3c, !PT ;  /* 0x0000002002057812 */ /* 0x000fc600078e3cff */
[----:B------:R1:W-:Y:S01]  /*d340*/  STL [R1+0x80], RZ ;  /* 0x000080ff01007387 */ /* 0x0003e20000100800 */
[----:B------:R-:W-:-:S03]  /*d350*/  LOP3.LUT R6, R4, 0x20, RZ, 0x3c, !PT ;  /* 0x0000002004067812 */ /* 0x000fc600078e3cff */
[----:B------:R1:W-:Y:S01]  /*d360*/  STL [R1+0x84], RZ ;  /* 0x000084ff01007387 */ /* 0x0003e20000100800 */
[----:B------:R-:W-:-:S03]  /*d370*/  LOP3.LUT R5, R4, 0x40, RZ, 0x3c, !PT ;  /* 0x0000004004057812 */ /* 0x000fc600078e3cff */
[----:B------:R1:W-:Y:S01]  /*d380*/  STL [R1+0x88], RZ ;  /* 0x000088ff01007387 */ /* 0x0003e20000100800 */
[----:B0-----:R-:W-:-:S03]  /*d390*/  LOP3.LUT R4, R4, 0x60, RZ, 0x3c, !PT ;  /* 0x0000006004047812 */ /* 0x001fc600078e3cff */
[----:B------:R1:W-:Y:S04]  /*d3a0*/  STL [R1+0x8c], RZ ;  /* 0x00008cff01007387 */ /* 0x0003e80000100800 */
[----:B------:R1:W-:Y:S04]  /*d3b0*/  STL [R1+0x70], RZ ;  /* 0x000070ff01007387 */ /* 0x0003e80000100800 */
[----:B------:R1:W-:Y:S04]  /*d3c0*/  STL [R1+0x74], RZ ;  /* 0x000074ff01007387 */ /* 0x0003e80000100800 */
[----:B------:R1:W-:Y:S04]  /*d3d0*/  STL [R1+0x78], RZ ;  /* 0x000078ff01007387 */ /* 0x0003e80000100800 */
[----:B------:R1:W-:Y:S04]  /*d3e0*/  STL [R1+0x7c], RZ ;  /* 0x00007cff01007387 */ /* 0x0003e80000100800 */
[----:B------:R1:W-:Y:S04]  /*d3f0*/  STL [R1+0x864], R6 ;  /* 0x0008640601007387 */ /* 0x0003e80000100800 */
[----:B------:R1:W-:Y:S04]  /*d400*/  STL [R1+0x85c], R4 ;  /* 0x00085c0401007387 */ /* 0x0003e80000100800 */
[----:B------:R1:W-:Y:S01]  /*d410*/  STL [R1+0x860], R5 ;  /* 0x0008600501007387 */ /* 0x0003e20000100800 */
[----:B------:R-:W-:Y:S01]  /*d420*/  IMAD.SHL.U32 R3, R12, 0x20, RZ ;  /* 0x000000200c037824 */ /* 0x000fe200078e00ff */
[----:B------:R-:W-:-:S02]  /*d430*/  ULDC UR4, c[0x0][0x18c] ;  /* 0x0000630000047ab9 */ /* 0x000fc40000000800 */
[----:B------:R-:W-:Y:S02]  /*d440*/  USHF.L.U32 UR4, UR4, 0x5, URZ ;  /* 0x0000000504047899 */ /* 0x000fe4000800063f */
[----:B------:R-:W-:Y:S01]  /*d450*/  SHF.R.S32.HI R0, RZ, 0x1f, R3 ;  /* 0x0000001fff007819 */ /* 0x000fe20000011403 */
[----:B------:R-:W-:Y:S01]  /*d460*/  CS2R R56, SRZ ;  /* 0x0000000000387805 */ /* 0x000fe2000001ff00 */
[----:B------:R-:W-:Y:S01]  /*d470*/  USHF.R.S32.HI UR5, URZ, 0x1f, UR4 ;  /* 0x0000001f3f057899 */ /* 0x000fe20008011404 */
[----:B------:R-:W-:Y:S01]  /*d480*/  CS2R R58, SRZ ;  /* 0x00000000003a7805 */ /* 0x000fe2000001ff00 */
[C---:B------:R-:W-:Y:S01]  /*d490*/  SHF.L.U64.HI R0, R3.reuse, 0x1, R0 ;  /* 0x0000000103007819 */ /* 0x040fe20000010200 */
[----:B------:R-:W-:Y:S01]  /*d4a0*/  IMAD.SHL.U32 R3, R3, 0x2, RZ ;  /* 0x0000000203037824 */ /* 0x000fe200078e00ff */
[----:B------:R-:W-:Y:S01]  /*d4b0*/  LOP3.LUT R7, R2, 0x30, RZ, 0x3c, !PT ;  /* 0x0000003002077812 */ /* 0x000fe200078e3cff */
[----:B------:R-:W-:Y:S02]  /*d4c0*/  USHF.L.U32 UR8, UR4, 0x1, URZ ;  /* 0x0000000104087899 */ /* 0x000fe4000800063f */
[----:B-1----:R-:W-:-:S03]  /*d4d0*/  USHF.L.U64.HI UR5, UR4, 0x1, UR5 ;  /* 0x0000000104057899 */ /* 0x002fc60008010205 */
.L_x_3:
[----:B------:R-:W2:Y:S01]  /*d4e0*/  LDL R7, [R1+0xb84] ;  /* 0x000b840001077983 */ /* 0x000ea20000100800 */
[----:B------:R-:W-:-:S03]  /*d4f0*/  IMAD.MOV.U32 R4, RZ, RZ, -0x20 ;  /* 0xffffffe0ff047424 */ /* 0x000fc600078e00ff */
[----:B--2---:R0:W-:Y:S04]  /*d500*/  STL [R1+0x22a8], R7 ;  /* 0x0022a80701007387 */ /* 0x0041e80000100800 */
[----:B------:R-:W2:Y:S04]  /*d510*/  LDL R6, [R1+0xb88] ;  /* 0x000b880001067983 */ /* 0x000ea80000100800 */
[----:B0-----:R-:W3:Y:S04]  /*d520*/  LDL R7, [R1+0xb70] ;  /* 0x000b700001077983 */ /* 0x001ee80000100800 */
[----:B------:R-:W-:Y:S04]  /*d530*/  STL [R1+0x22a0], R60 ;  /* 0x0022a03c01007387 */ /* 0x000fe80000100800 */
        /* <DEDUP_REMOVED lines=61> */
[----:B------:R0:W-:Y:S04]  /*d910*/  STL [R1+0x22a4], R3 ;  /* 0x0022a40301007387 */ /* 0x0001e80000100800 */
        /* <DEDUP_REMOVED lines=62> */
[----:B-----5:R-:W-:Y:S04]  /*dd00*/  STL [R1+0x20b0], R53 ;  /* 0x0020b03501007387 */ /* 0x020fe80000100800 */
        /* <DEDUP_REMOVED lines=46> */
[----:B------:R-:W-:Y:S04]  /*dff0*/  STL.64 [R1+0x1b28], R58 ;  /* 0x001b283a01007387 */ /* 0x000fe80000100a00 */
[----:B------:R-:W-:Y:S04]  /*e000*/  STL [R1+0x1f38], R58 ;  /* 0x001f383a01007387 */ /* 0x000fe80000100800 */
[----:B------:R-:W-:Y:S04]  /*e010*/  STL [R1+0x1f40], R58 ;  /* 0x001f403a01007387 */ /* 0x000fe80000100800 */
[----:B------:R-:W-:Y:S04]  /*e020*/  STL [R1+0x1f48], R58 ;  /* 0x001f483a01007387 */ /* 0x000fe80000100800 */
[----:B------:R-:W-:Y:S04]  /*e030*/  STL [R1+0x1f4c], R58 ;  /* 0x001f4c3a01007387 */ /* 0x000fe80000100800 */
[----:B------:R-:W-:Y:S04]  /*e040*/  STL [R1+0x1f34], R59 ;  /* 0x001f343b01007387 */ /* 0x000fe80000100800 */
[----:B------:R-:W-:Y:S04]  /*e050*/  STL [R1+0x1f3c], R59 ;  /* 0x001f3c3b01007387 */ /* 0x000fe80000100800 */
[----:B------:R-:W-:Y:S01]  /*e060*/  STL [R1+0x1f44], R59 ;  /* 0x001f443b01007387 */ /* 0x000fe20000100800 */
[----:B---3--:R-:W-:-:S03]  /*e070*/  IMAD R4, R7, R4, c[0x0][0x180] ;  /* 0x0000600007047624 */ /* 0x008fc600078e0204 */
[----:B------:R-:W-:Y:S04]  /*e080*/  STL [R1+0x1f50], R59 ;  /* 0x001f503b01007387 */ /* 0x000fe80000100800 */
[----:B------:R-:W-:Y:S04]  /*e090*/  STL.64 [R1+0x1b20], R56 ;  /* 0x001b203801007387 */ /* 0x000fe80000100a00 */
[----:B------:R-:W-:Y:S04]  /*e0a0*/  STL [R1+0x1f54], R56 ;  /* 0x001f543801007387 */ /* 0x000fe80000100800 */
[----:B------:R-:W-:Y:S04]  /*e0b0*/  STL [R1+0x1690], R0 ;  /* 0x0016900001007387 */ /* 0x000fe80000100800 */
[----:B------:R-:W2:Y:S01]  /*e0c0*/  LDL.LU R7, [R1+0x22a8] ;  /* 0x0022a80001077983 */ /* 0x000ea20000300800 */
[----:B------:R-:W-:-:S02]  /*e0d0*/  ISETP.GT.AND P0, PT, R4, RZ, PT ;  /* 0x000000ff0400720c */ /* 0x000fc40003f04270 */
[----:B0-----:R-:W-:-:S11]  /*e0e0*/  PRMT R3, RZ, 0x7610, R3 ;  /* 0x00007610ff037816 */ /* 0x001fd60000000003 */
[----:B--2---:R-:W2:Y:S01]  /*e0f0*/  @P0 LDG.E.U16 R3, [R6.64] ;  /* 0x0000000606030981 */ /* 0x004ea2000c1e1500 */
[----:B------:R-:W-:-:S03]  /*e100*/  PRMT R60, RZ, 0x7610, R60 ;  /* 0x00007610ff3c7816 */ /* 0x000fc6000000003c */
[----:B--2---:R0:W-:Y:S04]  /*e110*/  STL [R1+0xb2c], R3 ;  /* 0x000b2c0301007387 */ /* 0x0041e80000100800 */
[----:B0-----:R-:W2:Y:S04]  /*e120*/  LDL.LU R3, [R1+0x22a4] ;  /* 0x0022a40001037983 */ /* 0x001ea80000300800 */
[----:B------:R-:W3:Y:S04]  /*e130*/  LDL.64 R6, [R1+0x810] ;  /* 0x0008100001067983 */ /* 0x000ee80000100a00 */
[----:B---3--:R-:W3:Y:S01]  /*e140*/  @P0 LDG.E.U16 R60, [R6.64] ;  /* 0x00000006063c0981 */ /* 0x008ee2000c1e1500 */
[----:B------:R-:W-:-:S03]  /*e150*/  PRMT R61, RZ, 0x7610, R61 ;  /* 0x00007610ff3d7816 */ /* 0x000fc6000000003d */
[----:B---3--:R0:W-:Y:S04]  /*e160*/  STL [R1+0xb28], R60 ;  /* 0x000b283c01007387 */ /* 0x0081e80000100800 */
[----:B0-----:R-:W3:Y:S04]  /*e170*/  LDL.LU R60, [R1+0x22a0] ;  /* 0x0022a000013c7983 */ /* 0x001ee80000300800 */
[----:B------:R-:W4:Y:S04]  /*e180*/  LDL.64 R6, [R1+0x818] ;  /* 0x0008180001067983 */ /* 0x000f280000100a00 */
[----:B----4-:R-:W4:Y:S04]  /*e190*/  @P0 LDG.E.U16 R61, [R6.64] ;  /* 0x00000006063d0981 */ /* 0x010f28000c1e1500 */
[----:B----4-:R0:W-:Y:S04]  /*e1a0*/  STL [R1+0xb24], R61 ;  /* 0x000b243d01007387 */ /* 0x0101e80000100800 */
[----:B0-----:R-:W4:Y:S01]  /*e1b0*/  LDL.LU R61, [R1+0x229c] ;  /* 0x00229c00013d7983 */ /* 0x001f220000300800 */
[----:B------:R-:W-:Y:S01]  /*e1c0*/  PRMT R55, RZ, 0x7610, R55 ;  /* 0x00007610ff377816 */ /* 0x000fe20000000037 */
[----:B---3--:R-:W-:-:S02]  /*e1d0*/  @P0 IMAD.MOV.U32 R6, RZ, RZ, R60 ;  /* 0x000000ffff060224 */ /* 0x008fc400078e003c */
[----:B----4-:R-:W-:-:S05]  /*e1e0*/  @P0 IMAD.MOV.U32 R7, RZ, RZ, R61 ;  /* 0x000000ffff070224 */ /* 0x010fca00078e003d */
[----:B------:R-:W3:Y:S04]  /*e1f0*/  @P0 LDG.E.U16 R55, [R6.64] ;  /* 0x0000000606370981 */ /* 0x000ee8000c1e1500 */
[----:B------:R-:W-:Y:S04]  /*e200*/  STL [R1+0x1698], R60 ;  /* 0x0016983c01007387 */ /* 0x000fe80000100800 */
[----:B------:R-:W-:Y:S04]  /*e210*/  STL [R1+0x1f58], R60 ;  /* 0x001f583c01007387 */ /* 0x000fe80000100800 */
[----:B------:R-:W-:Y:S04]  /*e220*/  STL [R1+0x1694], R61 ;  /* 0x0016943d01007387 */ /* 0x000fe80000100800 */
[----:B------:R-:W-:Y:S04]  /*e230*/  STL [R1+0x1f5c], R61 ;  /* 0x001f5c3d01007387 */ /* 0x000fe80000100800 */
[----:B---3--:R0:W-:Y:S04]  /*e240*/  STL [R1+0xb20], R55 ;  /* 0x000b203701007387 */ /* 0x0081e80000100800 */
[----:B0-----:R-:W3:Y:S04]  /*e250*/  LDL.LU R55, [R1+0x2298] ;  /* 0x0022980001377983 */ /* 0x001ee80000300800 */
[----:B------:R-:W4:Y:S01]  /*e260*/  LDL.64 R6, [R1+0x7f0] ;  /* 0x0007f00001067983 */ /* 0x000f220000100a00 */
[----:B--2---:R-:W-:-:S06]  /*e270*/  PRMT R3, RZ, 0x7610, R3 ;  /* 0x00007610ff037816 */ /* 0x004fcc0000000003 */
[----:B----4-:R-:W2:Y:S01]  /*e280*/  @P0 LDG.E.U16 R3, [R6.64] ;  /* 0x0000000606030981 */ /* 0x010ea2000c1e1500 */
[----:B---3--:R-:W-:-:S03]  /*e290*/  PRMT R55, RZ, 0x7610, R55 ;  /* 0x00007610ff377816 */ /* 0x008fc60000000037 */
[----:B--2---:R0:W-:Y:S04]  /*e2a0*/  STL [R1+0xb1c], R3 ;  /* 0x000b1c0301007387 */ /* 0x0041e80000100800 */
[----:B0-----:R-:W2:Y:S04]  /*e2b0*/  LDL.LU R3, [R1+0x2294] ;  /* 0x0022940001037983 */ /* 0x001ea80000300800 */
[----:B------:R-:W3:Y:S04]  /*e2c0*/  LDL.64 R6, [R1+0x7f8] ;  /* 0x0007f80001067983 */ /* 0x000ee80000100a00 */
[----:B---3--:R-:W3:Y:S01]  /*e2d0*/  @P0 LDG.E.U16 R55, [R6.64] ;  /* 0x0000000606370981 */ /* 0x008ee2000c1e1500 */
[----:B--2---:R-:W-:-:S03]  /*e2e0*/  PRMT R3, RZ, 0x7610, R3 ;  /* 0x00007610ff037816 */ /* 0x004fc60000000003 */
[----:B---3--:R0:W-:Y:S04]  /*e2f0*/  STL [R1+0xb18], R55 ;  /* 0x000b183701007387 */ /* 0x0081e80000100800 */
        /* <DEDUP_REMOVED lines=8> */
[----:B------:R-:W-:-:S03]  /*e380*/  ISETP.GT.AND P1, PT, R4, 0x1, PT ;  /* 0x000000010400780c */ /* 0x000fc60003f24270 */
[----:B---3--:R0:W-:Y:S04]  /*e390*/  STL [R1+0xb10], R55 ;  /* 0x000b103701007387 */ /* 0x0081e80000100800 */
[----:B0-----:R-:W3:Y:S04]  /*e3a0*/  LDL.LU R55, [R1+0x2288] ;  /* 0x0022880001377983 */ /* 0x001ee80000300800 */
[----:B------:R-:W4:Y:S04]  /*e3b0*/  LDL R6, [R1+0x1314] ;  /* 0x0013140001067983 */ /* 0x000f280000100800 */
[----:B------:R-:W4:Y:S01]  /*e3c0*/  LDL R7, [R1+0x1318] ;  /* 0x0013180001077983 */ /* 0x000f220000100800 */
[----:B--2---:R-:W-:-:S02]  /*e3d0*/  PRMT R3, RZ, 0x7610, R3 ;  /* 0x00007610ff037816 */ /* 0x004fc40000000003 */
[----:B----4-:R-:W-:-:S04]  /*e3e0*/  @P1 LOP3.LUT R7, R7, R6, RZ, 0x3c, !PT ;  /* 0x0000000607071212 */ /* 0x010fc800078e3cff */
[----:B------:R-:W-:-:S04]  /*e3f0*/  @P1 LOP3.LUT R6, R7, R6, RZ, 0x3c, !PT ;  /* 0x0000000607061212 */ /* 0x000fc800078e3cff */
[----:B------:R-:W-:-:S05]  /*e400*/  @P1 LOP3.LUT R7, R7, R6, RZ, 0x3c, !PT ;  /* 0x0000000607071212 */ /* 0x000fca00078e3cff */
[----:B------:R-:W2:Y:S04]  /*e410*/  @P1 LDG.E.U16 R3, [R6.64] ;  /* 0x0000000606031981 */ /* 0x000ea8000c1e1500 */
[----:B--2---:R0:W-:Y:S04]  /*e420*/  STL [R1+0xb0c], R3 ;  /* 0x000b0c0301007387 */ /* 0x0041e80000100800 */
[----:B0-----:R-:W2:Y:S04]  /*e430*/  LDL.LU R3, [R1+0x2284] ;  /* 0x0022840001037983 */ /* 0x001ea80000300800 */
[----:B------:R-:W4:Y:S04]  /*e440*/  LDL R6, [R1+0x130c] ;  /* 0x00130c0001067983 */ /* 0x000f280000100800 */
[----:B------:R-:W4:Y:S01]  /*e450*/  LDL R7, [R1+0x1310] ;  /* 0x0013100001077983 */ /* 0x000f220000100800 */
[----:B---3--:R-:W-:-:S02]  /*e460*/  PRMT R55, RZ, 0x7610, R55 ;  /* 0x00007610ff377816 */ /* 0x008fc40000000037 */
[----:B----4-:R-:W-:-:S04]  /*e470*/  @P1 LOP3.LUT R7, R7, R6, RZ, 0x3c, !PT ;  /* 0x0000000607071212 */ /* 0x010fc800078e3cff */
[----:B------:R-:W-:-:S04]  /*e480*/  @P1 LOP3.LUT R6, R7, R6, RZ, 0x3c, !PT ;  /* 0x0000000607061212 */ /* 0x000fc800078e3cff */
[----:B------:R-:W-:-:S05]  /*e490*/  @P1 LOP3.LUT R7, R7, R6, RZ, 0x3c, !PT ;  /* 0x0000000607071212 */ /* 0x000fca00078e3cff */
[----:B------:R-:W3:Y:S04]  /*e4a0*/  @P1 LDG.E.U16 R55, [R6.64] ;  /* 0x0000000606371981 */ /* 0x000ee8000c1e1500 */
        /* <DEDUP_REMOVED lines=53> */
[----:B------:R-:W3:Y:S01]  /*e800*/  @P1 LDG.E.U16 R55, [R6.64] ;  /* 0x0000000606371981 */ /* 0x000ee2000c1e1500 */
        /* <DEDUP_REMOVED lines=105> */
[----:B------:R-:W-:-:S02]  /*eea0*/  PRMT R61, RZ, 0x7610, R61 ;  /* 0x00007610ff3d7816 */ /* 0x000fc4000000003d */
[----:B----4-:R-:W-:-:S04]  /*eeb0*/  @P1 LOP3.LUT R7, R7, R6, RZ, 0x3c, !PT ;  /* 0x0000000607071212 */ /* 0x010fc800078e3cff */
[----:B------:R-:W-:-:S04]  /*eec0*/  @P1 LOP3.LUT R6, R7, R6, RZ, 0x3c, !PT ;  /* 0x0000000607061212 */ /* 0x000fc800078e3cff */
[----:B------:R-:W-:-:S05]  /*eed0*/  @P1 LOP3.LUT R7, R7, R6, RZ, 0x3c, !PT ;  /* 0x0000000607071212 */ /* 0x000fca00078e3cff */
[----:B------:R0:W4:Y:S04]  /*eee0*/  @P1 LDG.E.U16 R61, [R6.64] ;  /* 0x00000006063d1981 */ /* 0x000128000c1e1500 */
[----:B0-----:R-:W2:Y:S04]  /*eef0*/  LDL R6, [R1+0x1274] ;  /* 0x0012740001067983 */ /* 0x001ea80000100800 */
[----:B------:R-:W2:Y:S01]  /*ef00*/  LDL R7, [R1+0x1278] ;  /* 0x0012780001077983 */ /* 0x000ea20000100800 */
[----:B------:R-:W-:-:S03]  /*ef10*/  PRMT R60, RZ, 0x7610, R60 ;  /* 0x00007610ff3c7816 */ /* 0x000fc6000000003c */
[----:B----4-:R-:W-:Y:S01]  /*ef20*/  STL [R1+0x1f60], R61 ;  /* 0x001f603d01007387 */ /* 0x010fe20000100800 */
[----:B--2---:R-:W-:-:S04]  /*ef30*/  @P1 LOP3.LUT R7, R7, R6, RZ, 0x3c, !PT ;  /* 0x0000000607071212 */ /* 0x004fc800078e3cff */
[----:B------:R-:W-:-:S04]  /*ef40*/  @P1 LOP3.LUT R6, R7, R6, RZ, 0x3c, !PT ;  /* 0x0000000607061212 */ /* 0x000fc800078e3cff */
[----:B------:R-:W-:-:S05]  /*ef50*/  @P1 LOP3.LUT R7, R7, R6, RZ, 0x3c, !PT ;  /* 0x0000000607071212 */ /* 0x000fca00078e3cff */
[----:B------:R0:W2:Y:S04]  /*ef60*/  @P1 LDG.E.U16 R60, [R6.64] ;  /* 0x00000006063c1981 */ /* 0x0000a8000c1e1500 */
[----:B0-----:R-:W4:Y:S04]  /*ef70*/  LDL R6, [R1+0x126c] ;  /* 0x00126c0001067983 */ /* 0x001f280000100800 */
[----:B------:R-:W4:Y:S01]  /*ef80*/  LDL R7, [R1+0x1270] ;  /* 0x0012700001077983 */ /* 0x000f220000100800 */
[----:B------:R-:W-:-:S03]  /*ef90*/  PRMT R56, RZ, 0x7610, R56 ;  /* 0x00007610ff387816 */ /* 0x000fc60000000038 */
[----:B--2---:R-:W-:Y:S01]  /*efa0*/  STL [R1+0x1f64], R60 ;  /* 0x001f643c01007387 */ /* 0x004fe20000100800 */
[----:B----4-:R-:W-:-:S04]  /*efb0*/  @P1 LOP3.LUT R7, R7, R6, RZ, 0x3c, !PT ;  /* 0x0000000607071212 */ /* 0x010fc800078e3cff */
        /* <DEDUP_REMOVED lines=21> */
[----:B------:R-:W-:Y:S02]  /*f110*/  ISETP.GT.AND P0, PT, R4, 0x4, PT ;  /* 0x000000040400780c */ /* 0x000fe40003f04270 */
[----:B------:R-:W-:-:S11]  /*f120*/  PRMT R3, RZ, 0x7610, R3 ;  /* 0x00007610ff037816 */ /* 0x000fd60000000003 */
[----:B----4-:R-:W-:-:S04]  /*f130*/  @P0 LOP3.LUT R7, R7, R6, RZ, 0x3c, !PT ;  /* 0x0000000607070212 */ /* 0x010fc800078e3cff */
[----:B------:R-:W-:-:S04]  /*f140*/  @P0 LOP3.LUT R6, R7, R6, RZ, 0x3c, !PT ;  /* 0x0000000607060212 */ /* 0x000fc800078e3cff */
[----:B------:R-:W-:-:S05]  /*f150*/  @P0 LOP3.LUT R7, R7, R6, RZ, 0x3c, !PT ;  /* 0x0000000607070212 */ /* 0x000fca00078e3cff */
[----:B------:R-:W4:Y:S04]  /*f160*/  @P0 LDG.E.U16 R3, [R6.64] ;  /* 0x0000000606030981 */ /* 0x000f28000c1e1500 */
[----:B--2---:R-:W-:Y:S04]  /*f170*/  STL [R1+0x1f70], R58 ;  /* 0x001f703a01007387 */ /* 0x004fe80000100800 */
[----:B----4-:R0:W-:Y:S04]  /*f180*/  STL [R1+0xa8c], R3 ;  /* 0x000a8c0301007387 */ /* 0x0101e80000100800 */
        /* <DEDUP_REMOVED lines=870> */
[----:B------:R-:W-:-:S02]  /*127f0*/  PRMT R2, RZ, 0x7610, R2 ;  /* 0x00007610ff027816 */ /* 0x000fc40000000002 */
[----:B----4-:R-:W-:-:S04]  /*12800*/  @P0 LOP3.LUT R7, R7, R6, RZ, 0x3c, !PT ;  /* 0x0000000607070212 */ /* 0x010fc800078e3cff */
[----:B------:R-:W-:-:S04]  /*12810*/  @P0 LOP3.LUT R6, R7, R6, RZ, 0x3c, !PT ;  /* 0x0000000607060212 */ /* 0x000fc800078e3cff */
[----:B------:R-:W-:-:S05]  /*12820*/  @P0 LOP3.LUT R7, R7, R6, RZ, 0x3c, !PT ;  /* 0x0000000607070212 */ /* 0x000fca00078e3cff */
[----:B------:R-:W4:Y:S04]  /*12830*/  @P0 LDG.E.U16 R2, [R6.64] ;  /* 0x0000000606020981 */ /* 0x000f28000c1e1500 */
[----:B----4-:R0:W-:Y:S04]  /*12840*/  STL [R1+0x930], R2 ;  /* 0x0009300201007387 */ /* 0x0101e80000100800 */
[----:B0-----:R-:W4:Y:S04]  /*12850*/  LDL.LU R2, [R1+0x20b8] ;  /* 0x0020b80001027983 */ /* 0x001f280000300800 */
[----:B------:R-:W2:Y:S04]  /*12860*/  LDL R6, [R1+0xf4c] ;  /* 0x000f4c0001067983 */ /* 0x000ea80000100800 */
[----:B------:R-:W2:Y:S01]  /*12870*/  LDL R7, [R1+0xf50] ;  /* 0x000f500001077983 */ /* 0x000ea20000100800 */
[----:B------:R-:W-:-:S02]  /*12880*/  PRMT R54, RZ, 0x7610, R54 ;  /* 0x00007610ff367816 */ /* 0x000fc40000000036 */
[----:B--2---:R-:W-:-:S04]  /*12890*/  @P0 LOP3.LUT R7, R7, R6, RZ, 0x3c, !PT ;  /* 0x0000000607070212 */ /* 0x004fc800078e3cff */
[----:B------:R-:W-:-:S04]  /*128a0*/  @P0 LOP3.LUT R6, R7, R6, RZ, 0x3c, !PT ;  /* 0x0000000607060212 */ /* 0x000fc800078e3cff */
[----:B------:R-:W-:-:S05]  /*128b0*/  @P0 LOP3.LUT R7, R7, R6, RZ, 0x3c, !PT ;  /* 0x0000000607070212 */ /* 0x000fca00078e3cff */
[----:B------:R-:W2:Y:S04]  /*128c0*/  @P0 LDG.E.U16 R54, [R6.64] ;  /* 0x0000000606360981 */ /* 0x000ea8000c1e1500 */
[----:B--2---:R0:W-:Y:S04]  /*128d0*/  STL [R1+0x92c], R54 ;  /* 0x00092c3601007387 */ /* 0x0041e80000100800 */
[----:B0-----:R-:W2:Y:S04]  /*128e0*/  LDL.LU R54, [R1+0x20b4] ;  /* 0x0020b40001367983 */ /* 0x001ea80000300800 */
        /* <DEDUP_REMOVED lines=51> */
[----:B------:R-:W2:Y:S01]  /*12c20*/  @P0 LDG.E.U16 R48, [R6.64] ;  /* 0x0000000606300981 */ /* 0x000ea2000c1e1500 */
[----:B------:R-:W-:-:S03]  /*12c30*/  ISETP.GT.AND P1, PT, R4, 0x11, PT ;  /* 0x000000110400780c */ /* 0x000fc60003f24270 */
        /* <DEDUP_REMOVED lines=135> */
[----:B------:R0:W2:Y:S04]  /*134b0*/  @P0 LDG.E.U16 R61, [R6.64] ;  /* 0x00000006063d0981 */ /* 0x0000a8000c1e1500 */
[----:B0-----:R-:W3:Y:S04]  /*134c0*/  LDL R6, [R1+0xe9c] ;  /* 0x000e9c0001067983 */ /* 0x001ee80000100800 */
[----:B------:R-:W3:Y:S01]  /*134d0*/  LDL R7, [R1+0xea0] ;  /* 0x000ea00001077983 */ /* 0x000ee20000100800 */
[----:B------:R-:W-:-:S03]  /*134e0*/  PRMT R60, RZ, 0x7610, R60 ;  /* 0x00007610ff3c7816 */ /* 0x000fc6000000003c */
[----:B--2---:R-:W-:Y:S01]  /*134f0*/  STL [R1+0x1f78], R61 ;  /* 0x001f783d01007387 */ /* 0x004fe20000100800 */
[----:B---3--:R-:W-:-:S04]  /*13500*/  @P0 LOP3.LUT R7, R7, R6, RZ, 0x3c, !PT ;  /* 0x0000000607070212 */ /* 0x008fc800078e3cff */
[----:B------:R-:W-:-:S04]  /*13510*/  @P0 LOP3.LUT R6, R7, R6, RZ, 0x3c, !PT ;  /* 0x0000000607060212 */ /* 0x000fc800078e3cff */
[----:B------:R-:W-:-:S05]  /*13520*/  @P0 LOP3.LUT R7, R7, R6, RZ, 0x3c, !PT ;  /* 0x0000000607070212 */ /* 0x000fca00078e3cff */
[----:B------:R0:W2:Y:S04]  /*13530*/  @P0 LDG.E.U16 R60, [R6.64] ;  /* 0x00000006063c0981 */ /* 0x0000a8000c1e1500 */
[----:B0-----:R-:W3:Y:S04]  /*13540*/  LDL R6, [R1+0xe94] ;  /* 0x000e940001067983 */ /* 0x001ee80000100800 */
[----:B------:R-:W3:Y:S01]  /*13550*/  LDL R7, [R1+0xe98] ;  /* 0x000e980001077983 */ /* 0x000ee20000100800 */
[----:B------:R-:W-:Y:S02]  /*13560*/  ISETP.GT.AND P1, PT, R4, 0x13, PT ;  /* 0x000000130400780c */ /* 0x000fe40003f24270 */
[----:B------:R-:W-:-:S11]  /*13570*/  PRMT R33, RZ, 0x7610, R33 ;  /* 0x00007610ff217816 */ /* 0x000fd60000000021 */
[----:B---3--:R-:W-:-:S04]  /*13580*/  @P1 LOP3.LUT R7, R7, R6, RZ, 0x3c, !PT ;  /* 0x0000000607071212 */ /* 0x008fc800078e3cff */
[----:B------:R-:W-:-:S04]  /*13590*/  @P1 LOP3.LUT R6, R7, R6, RZ, 0x3c, !PT ;  /* 0x0000000607061212 */ /* 0x000fc800078e3cff */
[----:B------:R-:W-:-:S05]  /*135a0*/  @P1 LOP3.LUT R7, R7, R6, RZ, 0x3c, !PT ;  /* 0x0000000607071212 */ /* 0x000fca00078e3cff */
[----:B------:R-:W3:Y:S04]  /*135b0*/  @P1 LDG.E.U16 R33, [R6.64] ;  /* 0x0000000606211981 */ /* 0x000ee8000c1e1500 */
[----:B--2---:R-:W-:Y:S04]  /*135c0*/  STL [R1+0x1f7c], R60 ;  /* 0x001f7c3c01007387 */ /* 0x004fe80000100800 */
[----:B---3--:R0:W-:Y:S04]  /*135d0*/  STL [R1+0xa2c], R33 ;  /* 0x000a2c2101007387 */ /* 0x0081e80000100800 */
[----:B0-----:R-:W2:Y:S04]  /*135e0*/  LDL.LU R33, [R1+0x2060] ;  /* 0x0020600001217983 */ /* 0x001ea80000300800 */
[----:B------:R-:W3:Y:S04]  /*135f0*/  LDL R6, [R1+0xe8c] ;  /* 0x000e8c0001067983 */ /* 0x000ee80000100800 */
[----:B------:R-:W3:Y:S01]  /*13600*/  LDL R7, [R1+0xe90] ;  /* 0x000e900001077983 */ /* 0x000ee20000100800 */
[----:B------:R-:W-:-:S02]  /*13610*/  PRMT R32, RZ, 0x7610, R32 ;  /* 0x00007610ff207816 */ /* 0x000fc40000000020 */
[----:B---3--:R-:W-:-:S04]  /*13620*/  @P1 LOP3.LUT R7, R7, R6, RZ, 0x3c, !PT ;  /* 0x0000000607071212 */ /* 0x008fc800078e3cff */
[----:B------:R-:W-:-:S04]  /*13630*/  @P1 LOP3.LUT R6, R7, R6, RZ, 0x3c, !PT ;  /* 0x0000000607061212 */ /* 0x000fc800078e3cff */
[----:B------:R-:W-:-:S05]  /*13640*/  @P1 LOP3.LUT R7, R7, R6, RZ, 0x3c, !PT ;  /* 0x0000000607071212 */ /* 0x000fca00078e3cff */
[----:B------:R-:W3:Y:S04]  /*13650*/  @P1 LDG.E.U16 R32, [R6.64] ;  /* 0x0000000606201981 */ /* 0x000ee8000c1e1500 */
[----:B---3--:R0:W-:Y:S04]  /*13660*/  STL [R1+0xa28], R32 ;  /* 0x000a282001007387 */ /* 0x0081e80000100800 */
[----:B0-----:R-:W3:Y:S04]  /*13670*/  LDL.LU R32, [R1+0x205c] ;  /* 0x00205c0001207983 */ /* 0x001ee80000300800 */
        /* <DEDUP_REMOVED lines=63> */
[----:B0-----:R-:W2:Y:S01]  /*13a70*/  LDL.LU R25, [R1+0x2040] ;  /* 0x0020400001197983 */ /* 0x001ea20000300800 */
[----:B------:R-:W2:Y:S02]  /*13a80*/  LDL R6, [R1+0xe4c] ;  /* 0x000e4c0001067983 */ /* 0x000ea40000100800 */
        /* <DEDUP_REMOVED lines=59> */
[----:B------:R0:W2:Y:S04]  /*13e40*/  @P0 LDG.E.U16 R0, [R6.64] ;  /* 0x0000000606000981 */ /* 0x0000a8000c1e1500 */
[----:B0-----:R-:W2:Y:S04]  /*13e50*/  LDL R6, [R1+0xe14] ;  /* 0x000e140001067983 */ /* 0x001ea80000100800 */
[----:B------:R-:W2:Y:S01]  /*13e60*/  LDL R7, [R1+0xe18] ;  /* 0x000e180001077983 */ /* 0x000ea20000100800 */
[----:B------:R-:W-:Y:S02]  /*13e70*/  ISETP.GT.AND P1, PT, R4, 0x15, PT ;  /* 0x000000150400780c */ /* 0x000fe40003f24270 */
[----:B------:R-:W-:-:S11]  /*13e80*/  PRMT R18, RZ, 0x7610, R18 ;  /* 0x00007610ff127816 */ /* 0x000fd60000000012 */
[----:B--2---:R-:W-:-:S04]  /*13e90*/  @P1 LOP3.LUT R7, R7, R6, RZ, 0x3c, !PT ;  /* 0x0000000607071212 */ /* 0x004fc800078e3cff */
[----:B------:R-:W-:-:S04]  /*13ea0*/  @P1 LOP3.LUT R6, R7, R6, RZ, 0x3c, !PT ;  /* 0x0000000607061212 */ /* 0x000fc800078e3cff */
[----:B------:R-:W-:-:S05]  /*13eb0*/  @P1 LOP3.LUT R7, R7, R6, RZ, 0x3c, !PT ;  /* 0x0000000607071212 */ /* 0x000fca00078e3cff */
[----:B------:R-:W2:Y:S04]  /*13ec0*/  @P1 LDG.E.U16 R18, [R6.64] ;  /* 0x0000000606121981 */ /* 0x000ea8000c1e1500 */
[----:B------:R-:W-:Y:S04]  /*13ed0*/  STL [R1+0x1ff0], R0 ;  /* 0x001ff00001007387 */ /* 0x000fe80000100800 */
        /* <DEDUP_REMOVED lines=47> */
[----:B------:R-:W-:Y:S02]  /*141d0*/  PRMT R60, RZ, 0x7610, R60 ;  /* 0x00007610ff3c7816 */ /* 0x000fe4000000003c */
[----:B--2---:R-:W-:-:S04]  /*141e0*/  @P1 LOP3.LUT R7, R7, R6, RZ, 0x3c, !PT ;  /* 0x0000000607071212 */ /* 0x004fc800078e3cff */
[----:B------:R-:W-:-:S04]  /*141f0*/  @P1 LOP3.LUT R6, R7, R6, RZ, 0x3c, !PT ;  /* 0x0000000607061212 */ /* 0x000fc800078e3cff */
[----:B------:R-:W-:Y:S01]  /*14200*/  @P1 LOP3.LUT R7, R7, R6, RZ, 0x3c, !PT ;  /* 0x0000000607071212 */ /* 0x000fe200078e3cff */
[----:B------:R0:W-:Y:S04]  /*14210*/  STL [R1+0x1fdc], R61 ;  /* 0x001fdc3d01007387 */ /* 0x0001e80000100800 */
[----:B------:R1:W2:Y:S01]  /*14220*/  @P1 LDG.E.U16 R60, [R6.64] ;  /* 0x00000006063c1981 */ /* 0x0002a2000c1e1500 */
[----:B------:R-:W-:-:S03]  /*14230*/  PRMT R57, RZ, 0x7610, R57 ;  /* 0x00007610ff397816 */ /* 0x000fc60000000039 */
[----:B0-----:R-:W2:Y:S04]  /*14240*/  LDL R61, [R1+0xdc0] ;  /* 0x000dc000013d7983 */ /* 0x001ea80000100800 */
[----:B-1----:R-:W2:Y:S04]  /*14250*/  LDL R6, [R1+0xddc] ;  /* 0x000ddc0001067983 */ /* 0x002ea80000100800 */
[----:B------:R-:W2:Y:S02]  /*14260*/  LDL R7, [R1+0xde0] ;  /* 0x000de00001077983 */ /* 0x000ea40000100800 */
[----:B--2---:R-:W-:-:S04]  /*14270*/  @P1 LOP3.LUT R7, R7, R6, RZ, 0x3c, !PT ;  /* 0x0000000607071212 */ /* 0x004fc800078e3cff */
[----:B------:R-:W-:-:S04]  /*14280*/  @P1 LOP3.LUT R6, R7, R6, RZ, 0x3c, !PT ;  /* 0x0000000607061212 */ /* 0x000fc800078e3cff */
[----:B------:R-:W-:Y:S01]  /*14290*/  @P1 LOP3.LUT R7, R7, R6, RZ, 0x3c, !PT ;  /* 0x0000000607071212 */ /* 0x000fe200078e3cff */
[----:B------:R0:W-:Y:S04]  /*142a0*/  STL [R1+0x1fe0], R60 ;  /* 0x001fe03c01007387 */ /* 0x0001e80000100800 */
[----:B------:R1:W2:Y:S01]  /*142b0*/  @P1 LDG.E.U16 R57, [R6.64] ;  /* 0x0000000606391981 */ /* 0x0002a2000c1e1500 */
[----:B------:R-:W-:Y:S02]  /*142c0*/  ISETP.GT.AND P2, PT, R4, 0x16, PT ;  /* 0x000000160400780c */ /* 0x000fe40003f44270 */
[----:B------:R-:W-:Y:S01]  /*142d0*/  PRMT R13, RZ, 0x7610, R13 ;  /* 0x00007610ff0d7816 */ /* 0x000fe2000000000d */
[----:B0-----:R-:W2:Y:S04]  /*142e0*/  LDL R60, [R1+0xdb8] ;  /* 0x000db800013c7983 */ /* 0x001ea80000100800 */
[----:B-1----:R-:W2:Y:S04]  /*142f0*/  LDL R6, [R1+0xdd4] ;  /* 0x000dd40001067983 */ /* 0x002ea80000100800 */
[----:B------:R-:W2:Y:S02]  /*14300*/  LDL R7, [R1+0xdd8] ;  /* 0x000dd80001077983 */ /* 0x000ea40000100800 */
        /* <DEDUP_REMOVED lines=22> */
[----:B------:R-:W2:Y:S01]  /*14470*/  @P2 LDG.E.U16 R11, [R6.64] ;  /* 0x00000006060b2981 */ /* 0x000ea2000c1e1500 */
[----:B------:R-:W-:-:S03]  /*14480*/  PRMT R58, RZ, 0x7610, R58 ;  /* 0x00007610ff3a7816 */ /* 0x000fc6000000003a */
[----:B--2---:R0:W-:Y:S04]  /*14490*/  STL [R1+0x830], R11 ;  /* 0x0008300b01007387 */ /* 0x0041e80000100800 */
[----:B0-----:R-:W2:Y:S01]  /*144a0*/  LDL.LU R11, [R1+0x2008] ;  /* 0x00200800010b7983 */ /* 0x001ea20000300800 */
[----:B------:R-:W2:Y:S02]  /*144b0*/  LDL R7, [R1+0xdbc] ;  /* 0x000dbc0001077983 */ /* 0x000ea40000100800 */
[----:B------:R-:W-:Y:S01]  /*144c0*/  @P2 IMAD.MOV.U32 R6, RZ, RZ, R61 ;  /* 0x000000ffff062224 */ /* 0x000fe200078e003d */
[----:B------:R-:W-:Y:S01]  /*144d0*/  PRMT R59, RZ, 0x7610, R59 ;  /* 0x00007610ff3b7816 */ /* 0x000fe2000000003b */
[----:B------:R-:W3:Y:S04]  /*144e0*/  LDL R61, [R1+0xda0] ;  /* 0x000da000013d7983 */ /* 0x000ee80000100800 */
[----:B--2---:R0:W2:Y:S04]  /*144f0*/  @P2 LDG.E.U16 R58, [R6.64] ;  /* 0x00000006063a2981 */ /* 0x0040a8000c1e1500 */
[----:B0-----:R-:W3:Y:S01]  /*14500*/  LDL R7, [R1+0xdb4] ;  /* 0x000db40001077983 */ /* 0x001ee20000100800 */
[----:B------:R-:W-:-:S03]  /*14510*/  @P2 IMAD.MOV.U32 R6, RZ, RZ, R60 ;  /* 0x000000ffff062224 */ /* 0x000fc600078e003c */
[----:B--2---:R0:W-:Y:S01]  /*14520*/  STL [R1+0x1f74], R58 ;  /* 0x001f743a01007387 */ /* 0x0041e20000100800 */
[----:B------:R-:W-:Y:S01]  /*14530*/  PRMT R56, RZ, 0x7610, R56 ;  /* 0x00007610ff387816 */ /* 0x000fe20000000038 */
[----:B------:R-:W2:Y:S02]  /*14540*/  LDL R60, [R1+0xd98] ;  /* 0x000d9800013c7983 */ /* 0x000ea40000100800 */
[----:B---3--:R1:W3:Y:S04]  /*14550*/  @P2 LDG.E.U16 R59, [R6.64] ;  /* 0x00000006063b2981 */ /* 0x0082e8000c1e1500 */
[----:B0-----:R-:W2:Y:S04]  /*14560*/  LDL R58, [R1+0xd9c] ;  /* 0x000d9c00013a7983 */ /* 0x001ea80000100800 */
[----:B-1----:R-:W2:Y:S04]  /*14570*/  LDL R6, [R1+0xdac] ;  /* 0x000dac0001067983 */ /* 0x002ea80000100800 */
[----:B------:R-:W2:Y:S02]  /*14580*/  LDL R7, [R1+0xdb0] ;  /* 0x000db00001077983 */ /* 0x000ea40000100800 */
[----:B--2---:R-:W-:-:S04]  /*14590*/  @P2 LOP3.LUT R7, R7, R6, RZ, 0x3c, !PT ;  /* 0x0000000607072212 */ /* 0x004fc800078e3cff */
[----:B------:R-:W-:-:S04]  /*145a0*/  @P2 LOP3.LUT R6, R7, R6, RZ, 0x3c, !PT ;  /* 0x0000000607062212 */ /* 0x000fc800078e3cff */
[----:B------:R-:W-:Y:S01]  /*145b0*/  @P2 LOP3.LUT R7, R7, R6, RZ, 0x3c, !PT ;  /* 0x0000000607072212 */ /* 0x000fe200078e3cff */
[----:B---3--:R0:W-:Y:S04]  /*145c0*/  STL [R1+0x1f80], R59 ;  /* 0x001f803b01007387 */ /* 0x0081e80000100800 */
[----:B------:R1:W2:Y:S04]  /*145d0*/  @P2 LDG.E.U16 R56, [R6.64] ;  /* 0x0000000606382981 */ /* 0x0002a8000c1e1500 */
[----:B0-----:R-:W3:Y:S04]  /*145e0*/  LDL R59, [R1+0xd94] ;  /* 0x000d9400013b7983 */ /* 0x001ee80000100800 */
[----:B-1----:R-:W2:Y:S04]  /*145f0*/  LDL R6, [R1+0xda4] ;  /* 0x000da40001067983 */ /* 0x002ea80000100800 */
[----:B------:R-:W2:Y:S01]  /*14600*/  LDL R7, [R1+0xda8] ;  /* 0x000da80001077983 */ /* 0x000ea20000100800 */
[----:B------:R-:W-:-:S02]  /*14610*/  PRMT R3, RZ, 0x7610, R3 ;  /* 0x00007610ff037816 */ /* 0x000fc40000000003 */
[----:B------:R-:W-:Y:S02]  /*14620*/  ISETP.GT.AND P0, PT, R4, 0x17, PT ;  /* 0x000000170400780c */ /* 0x000fe40003f04270 */
[----:B------:R-:W-:Y:S02]  /*14630*/  PRMT R55, RZ, 0x7610, R55 ;  /* 0x00007610ff377816 */ /* 0x000fe40000000037 */
[----:B------:R-:W-:Y:S02]  /*14640*/  PRMT R10, RZ, 0x7610, R10 ;  /* 0x00007610ff0a7816 */ /* 0x000fe4000000000a */
[----:B--2---:R-:W-:-:S04]  /*14650*/  @P2 LOP3.LUT R7, R7, R6, RZ, 0x3c, !PT ;  /* 0x0000000607072212 */ /* 0x004fc800078e3cff */
[----:B------:R-:W-:-:S04]  /*14660*/  @P2 LOP3.LUT R6, R7, R6, RZ, 0x3c, !PT ;  /* 0x0000000607062212 */ /* 0x000fc800078e3cff */
[----:B------:R-:W-:-:S05]  /*14670*/  @P2 LOP3.LUT R7, R7, R6, RZ, 0x3c, !PT ;  /* 0x0000000607072212 */ /* 0x000fca00078e3cff */
[----:B------:R0:W2:Y:S02]  /*14680*/  @P2 LDG.E.U16 R3, [R6.64] ;  /* 0x0000000606032981 */ /* 0x0000a4000c1e1500 */
[----:B0-----:R-:W-:Y:S02]  /*14690*/  @P2 IMAD.MOV.U32 R6, RZ, RZ, R61 ;  /* 0x000000ffff062224 */ /* 0x001fe400078e003d */
[----:B------:R-:W-:-:S05]  /*146a0*/  @P2 IMAD.MOV.U32 R7, RZ, RZ, R58 ;  /* 0x000000ffff072224 */ /* 0x000fca00078e003a */
[----:B------:R0:W4:Y:S02]  /*146b0*/  @P2 LDG.E.U16 R55, [R6.64] ;  /* 0x0000000606372981 */ /* 0x000124000c1e1500 */
[----:B0-----:R-:W-:Y:S02]  /*146c0*/  @P0 IMAD.MOV.U32 R6, RZ, RZ, R60 ;  /* 0x000000ffff060224 */ /* 0x001fe400078e003c */
[----:B---3--:R-:W-:-:S05]  /*146d0*/  @P0 IMAD.MOV.U32 R7, RZ, RZ, R59 ;  /* 0x000000ffff070224 */ /* 0x008fca00078e003b */
[----:B------:R-:W3:Y:S04]  /*146e0*/  @P0 LDG.E.U16 R10, [R6.64] ;  /* 0x00000006060a0981 */ /* 0x000ee8000c1e1500 */
[----:B------:R-:W-:Y:S04]  /*146f0*/  STL [R1+0x1f84], R56 ;  /* 0x001f843801007387 */ /* 0x000fe80000100800 */
[----:B--2---:R-:W-:Y:S01]  /*14700*/  STL [R1+0x1f88], R3 ;  /* 0x001f880301007387 */ /* 0x004fe20000100800 */
[----:B------:R-:W2:Y:S02]  /*14710*/  LDL R61, [R1+0xd74] ;  /* 0x000d7400013d7983 */ /* 0x000ea40000100800 */
[----:B------:R-:W2:Y:S01]  /*14720*/  LDL R58, [R1+0xd78] ;  /* 0x000d7800013a7983 */ /* 0x000ea20000100800 */
[----:B----4-:R-:W-:Y:S01]  /*14730*/  STL [R1+0x1f8c], R55 ;  /* 0x001f8c3701007387 */ /* 0x010fe20000100800 */
[----:B------:R-:W4:Y:S02]  /*14740*/  LDL R60, [R1+0xd6c] ;  /* 0x000d6c00013c7983 */ /* 0x000f240000100800 */
[----:B------:R-:W2:Y:S01]  /*14750*/  LDL R59, [R1+0xd70] ;  /* 0x000d7000013b7983 */ /* 0x000ea20000100800 */
[----:B---3--:R0:W-:Y:S04]  /*14760*/  STL [R1+0x9ac], R10 ;  /* 0x0009ac0a01007387 */ /* 0x0081e80000100800 */
[----:B0-----:R-:W3:Y:S01]  /*14770*/  LDL.LU R10, [R1+0x2004] ;  /* 0x00200400010a7983 */ /* 0x001ee20000300800 */
        /* <DEDUP_REMOVED lines=21> */
[----:B------:R-:W-:Y:S02]  /*148d0*/  PRMT R3, RZ, 0x7610, R3 ;  /* 0x00007610ff037816 */ /* 0x000fe40000000003 */
[----:B--2---:R-:W-:-:S04]  /*148e0*/  @P0 LOP3.LUT R7, R7, R6, RZ, 0x3c, !PT ;  /* 0x0000000607070212 */ /* 0x004fc800078e3cff */
[----:B------:R-:W-:-:S04]  /*148f0*/  @P0 LOP3.LUT R6, R7, R6, RZ, 0x3c, !PT ;  /* 0x0000000607060212 */ /* 0x000fc800078e3cff */
[----:B------:R-:W-:-:S05]  /*14900*/  @P0 LOP3.LUT R7, R7, R6, RZ, 0x3c, !PT ;  /* 0x0000000607070212 */ /* 0x000fca00078e3cff */
[----:B------:R0:W2:Y:S02]  /*14910*/  @P0 LDG.E.U16 R5, [R6.64] ;  /* 0x0000000606050981 */ /* 0x0000a4000c1e1500 */
[----:B0-----:R-:W-:Y:S02]  /*14920*/  @P0 IMAD.MOV.U32 R6, RZ, RZ, R58 ;  /* 0x000000ffff060224 */ /* 0x001fe400078e003a */
[----:B------:R-:W-:-:S05]  /*14930*/  @P0 IMAD.MOV.U32 R7, RZ, RZ, R61 ;  /* 0x000000ffff070224 */ /* 0x000fca00078e003d */
[----:B------:R0:W3:Y:S01]  /*14940*/  @P0 LDG.E.U16 R3, [R6.64] ;  /* 0x0000000606030981 */ /* 0x0000e2000c1e1500 */
[----:B------:R-:W-:Y:S01]  /*14950*/  PRMT R55, RZ, 0x7610, R55 ;  /* 0x00007610ff377816 */ /* 0x000fe20000000037 */
[----:B0-----:R-:W-:Y:S02]  /*14960*/  @P0 IMAD.MOV.U32 R6, RZ, RZ, R59 ;  /* 0x000000ffff060224 */ /* 0x001fe400078e003b */
[----:B----4-:R-:W-:-:S05]  /*14970*/  @P0 IMAD.MOV.U32 R7, RZ, RZ, R60 ;  /* 0x000000ffff070224 */ /* 0x010fca00078e003c */
[----:B------:R0:W4:Y:S04]  /*14980*/  @P0 LDG.E.U16 R55, [R6.64] ;  /* 0x0000000606370981 */ /* 0x000128000c1e1500 */
[----:B--2---:R1:W-:Y:S04]  /*14990*/  STL [R1+0x9a0], R5 ;  /* 0x0009a00501007387 */ /* 0x0043e80000100800 */
[----:B-1----:R-:W2:Y:S01]  /*149a0*/  LDL.LU R5, [R1+0x1ff8] ;  /* 0x001ff80001057983 */ /* 0x002ea20000300800 */
[----:B------:R-:W2:Y:S03]  /*149b0*/  LDL R58, [R1+0xd4c] ;  /* 0x000d4c00013a7983 */ /* 0x000ea60000100800 */
[----:B---3--:R1:W-:Y:S01]  /*149c0*/  STL [R1+0x99c], R3 ;  /* 0x00099c0301007387 */ /* 0x0083e20000100800 */
[----:B0-----:R-:W3:Y:S02]  /*149d0*/  LDL R6, [R1+0xd64] ;  /* 0x000d640001067983 */ /* 0x001ee40000100800 */
[----:B------:R-:W3:Y:S01]  /*149e0*/  LDL R7, [R1+0xd68] ;  /* 0x000d680001077983 */ /* 0x000ee20000100800 */
[----:B------:R-:W-:Y:S01]  /*149f0*/  PRMT R2, RZ, 0x7610, R2 ;  /* 0x00007610ff027816 */ /* 0x000fe20000000002 */
[----:B------:R-:W2:Y:S04]  /*14a00*/  LDL R61, [R1+0xd44] ;  /* 0x000d4400013d7983 */ /* 0x000ea80000100800 */
[----:B------:R-:W2:Y:S04]  /*14a10*/  LDL R60, [R1+0xd48] ;  /* 0x000d4800013c7983 */ /* 0x000ea80000100800 */
[----:B------:R-:W2:Y:S04]  /*14a20*/  LDL R59, [R1+0xd3c] ;  /* 0x000d3c00013b7983 */ /* 0x000ea80000100800 */
[----:B-1----:R-:W2:Y:S01]  /*14a30*/  LDL R3, [R1+0xd50] ;  /* 0x000d500001037983 */ /* 0x002ea20000100800 */
[----:B---3--:R-:W-:-:S04]  /*14a40*/  @P0 LOP3.LUT R7, R7, R6, RZ, 0x3c, !PT ;  /* 0x0000000607070212 */ /* 0x008fc800078e3cff */
[----:B------:R-:W-:-:S04]  /*14a50*/  @P0 LOP3.LUT R6, R7, R6, RZ, 0x3c, !PT ;  /* 0x0000000607060212 */ /* 0x000fc800078e3cff */
[----:B------:R-:W-:-:S05]  /*14a60*/  @P0 LOP3.LUT R7, R7, R6, RZ, 0x3c, !PT ;  /* 0x0000000607070212 */ /* 0x000fca00078e3cff */
[----:B------:R-:W3:Y:S04]  /*14a70*/  @P0 LDG.E.U16 R2, [R6.64] ;  /* 0x0000000606020981 */ /* 0x000ee8000c1e1500 */
[----:B----4-:R0:W-:Y:S04]  /*14a80*/  STL [R1+0x998], R55 ;  /* 0x0009983701007387 */ /* 0x0101e80000100800 */
[----:B0-----:R-:W4:Y:S01]  /*14a90*/  LDL R55, [R1+0xd40] ;  /* 0x000d400001377983 */ /* 0x001f220000100800 */
[----:B------:R-:W-:-:S03]  /*14aa0*/  ISETP.GT.AND P1, PT, R4, 0x18, PT ;  /* 0x000000180400780c */ /* 0x000fc60003f24270 */
[----:B---3--:R-:W-:Y:S01]  /*14ab0*/  STL [R1+0x994], R2 ;  /* 0x0009940201007387 */ /* 0x008fe20000100800 */
[----:B------:R-:W3:Y:S02]  /*14ac0*/  LDL R6, [R1+0xd54] ;  /* 0x000d540001067983 */ /* 0x000ee40000100800 */
[----:B------:R-:W3:Y:S01]  /*14ad0*/  LDL R7, [R1+0xd58] ;  /* 0x000d580001077983 */ /* 0x000ee20000100800 */
[----:B------:R-:W-:Y:S02]  /*14ae0*/  PRMT R54, RZ, 0x7610, R54 ;  /* 0x00007610ff367816 */ /* 0x000fe40000000036 */
[----:B------:R-:W-:-:S04]  /*14af0*/  PRMT R53, RZ, 0x7610, R53 ;  /* 0x00007610ff357816 */ /* 0x000fc80000000035 */
[----:B---3--:R-:W-:-:S04]  /*14b00*/  @P1 LOP3.LUT R7, R7, R6, RZ, 0x3c, !PT ;  /* 0x0000000607071212 */ /* 0x008fc800078e3cff */
[----:B------:R-:W-:-:S04]  /*14b10*/  @P1 LOP3.LUT R6, R7, R6, RZ, 0x3c, !PT ;  /* 0x0000000607061212 */ /* 0x000fc800078e3cff */
[----:B------:R-:W-:-:S05]  /*14b20*/  @P1 LOP3.LUT R7, R7, R6, RZ, 0x3c, !PT ;  /* 0x0000000607071212 */ /* 0x000fca00078e3cff */
[----:B------:R2:W3:Y:S01]  /*14b30*/  @P1 LDG.E.U16 R54, [R6.64] ;  /* 0x0000000606361981 */ /* 0x0004e2000c1e1500 */
[----:B------:R-:W-:Y:S01]  /*14b40*/  PRMT R52, RZ, 0x7610, R52 ;  /* 0x00007610ff347816 */ /* 0x000fe20000000034 */
[----:B--2---:R-:W-:Y:S02]  /*14b50*/  @P1 IMAD.MOV.U32 R6, RZ, RZ, R3 ;  /* 0x000000ffff061224 */ /* 0x004fe400078e0003 */
[----:B------:R-:W-:-:S05]  /*14b60*/  @P1 IMAD.MOV.U32 R7, RZ, RZ, R58 ;  /* 0x000000ffff071224 */ /* 0x000fca00078e003a */
[----:B------:R0:W2:Y:S01]  /*14b70*/  @P1 LDG.E.U16 R53, [R6.64] ;  /* 0x0000000606351981 */ /* 0x0000a2000c1e1500 */
[----:B------:R-:W-:Y:S01]  /*14b80*/  PRMT R51, RZ, 0x7610, R51 ;  /* 0x00007610ff337816 */ /* 0x000fe20000000033 */
[----:B0-----:R-:W-:Y:S02]  /*14b90*/  @P1 IMAD.MOV.U32 R6, RZ, RZ, R60 ;  /* 0x000000ffff061224 */ /* 0x001fe400078e003c */
[----:B------:R-:W-:-:S05]  /*14ba0*/  @P1 IMAD.MOV.U32 R7, RZ, RZ, R61 ;  /* 0x000000ffff071224 */ /* 0x000fca00078e003d */
[----:B------:R4:W2:Y:S02]  /*14bb0*/  @P1 LDG.E.U16 R52, [R6.64] ;  /* 0x0000000606341981 */ /* 0x0008a4000c1e1500 */
[----:B----4-:R-:W-:Y:S02]  /*14bc0*/  @P1 IMAD.MOV.U32 R6, RZ, RZ, R55 ;  /* 0x000000ffff061224 */ /* 0x010fe400078e0037 */
[----:B------:R-:W-:-:S05]  /*14bd0*/  @P1 IMAD.MOV.U32 R7, RZ, RZ, R59 ;  /* 0x000000ffff071224 */ /* 0x000fca00078e003b */
[----:B------:R0:W4:Y:S04]  /*14be0*/  @P1 LDG.E.U16 R51, [R6.64] ;  /* 0x0000000606331981 */ /* 0x000128000c1e1500 */
[----:B---3--:R1:W-:Y:S01]  /*14bf0*/  STL [R1+0x1ff4], R54 ;  /* 0x001ff43601007387 */ /* 0x0083e20000100800 */
[----:B0-----:R-:W3:Y:S02]  /*14c00*/  LDL R6, [R1+0xd34] ;  /* 0x000d340001067983 */ /* 0x001ee40000100800 */
[----:B------:R-:W3:Y:S02]  /*14c10*/  LDL R7, [R1+0xd38] ;  /* 0x000d380001077983 */ /* 0x000ee40000100800 */
[----:B------:R-:W2:Y:S01]  /*14c20*/  LDL R58, [R1+0xd2c] ;  /* 0x000d2c00013a7983 */ /* 0x000ea20000100800 */
[----:B------:R-:W2:Y:S01]  /*14c30*/  LDL R3, [R1+0xd30] ;  /* 0x000d300001037983 */ /* 0x000ea20000100800 */
[----:B------:R-:W-:-:S02]  /*14c40*/  PRMT R50, RZ, 0x7610, R50 ;  /* 0x00007610ff327816 */ /* 0x000fc40000000032 */
[----:B------:R-:W-:Y:S01]  /*14c50*/  PRMT R49, RZ, 0x7610, R49 ;  /* 0x00007610ff317816 */ /* 0x000fe20000000031 */
[----:B------:R-:W2:Y:S04]  /*14c60*/  LDL R61, [R1+0xd28] ;  /* 0x000d2800013d7983 */ /* 0x000ea80000100800 */
[----:B------:R-:W2:Y:S04]  /*14c70*/  LDL R60, [R1+0xd1c] ;  /* 0x000d1c00013c7983 */ /* 0x000ea80000100800 */
[----:B-1----:R-:W2:Y:S04]  /*14c80*/  LDL R54, [R1+0xd20] ;  /* 0x000d200001367983 */ /* 0x002ea80000100800 */
[----:B------:R-:W2:Y:S04]  /*14c90*/  LDL R59, [R1+0xd14] ;  /* 0x000d1400013b7983 */ /* 0x000ea80000100800 */
[----:B------:R-:W2:Y:S01]  /*14ca0*/  LDL R55, [R1+0xd18] ;  /* 0x000d180001377983 */ /* 0x000ea20000100800 */
[----:B---3--:R-:W-:-:S04]  /*14cb0*/  @P1 LOP3.LUT R7, R7, R6, RZ, 0x3c, !PT ;  /* 0x0000000607071212 */ /* 0x008fc800078e3cff */
[----:B------:R-:W-:-:S04]  /*14cc0*/  @P1 LOP3.LUT R6, R7, R6, RZ, 0x3c, !PT ;  /* 0x0000000607061212 */ /* 0x000fc800078e3cff */
[----:B------:R-:W-:-:S05]  /*14cd0*/  @P1 LOP3.LUT R7, R7, R6, RZ, 0x3c, !PT ;  /* 0x0000000607071212 */ /* 0x000fca00078e3cff */
[----:B------:R2:W3:Y:S02]  /*14ce0*/  @P1 LDG.E.U16 R50, [R6.64] ;  /* 0x0000000606321981 */ /* 0x0004e4000c1e1500 */
[----:B--2---:R-:W-:Y:S02]  /*14cf0*/  @P1 IMAD.MOV.U32 R6, RZ, RZ, R3 ;  /* 0x000000ffff061224 */ /* 0x004fe400078e0003 */
[----:B------:R-:W-:Y:S01]  /*14d00*/  @P1 IMAD.MOV.U32 R7, RZ, RZ, R58 ;  /* 0x000000ffff071224 */ /* 0x000fe200078e003a */
[----:B------:R-:W-:Y:S02]  /*14d10*/  PRMT R48, RZ, 0x7610, R48 ;  /* 0x00007610ff307816 */ /* 0x000fe40000000030 */
[----:B------:R-:W-:Y:S02]  /*14d20*/  ISETP.GT.AND P2, PT, R4, 0x19, PT ;  /* 0x000000190400780c */ /* 0x000fe40003f44270 */
[----:B------:R-:W-:Y:S01]  /*14d30*/  PRMT R47, RZ, 0x7610, R47 ;  /* 0x00007610ff2f7816 */ /* 0x000fe2000000002f */
[----:B------:R-:W2:Y:S04]  /*14d40*/  LDL R58, [R1+0xd0c] ;  /* 0x000d0c00013a7983 */ /* 0x000ea80000100800 */
[----:B------:R0:W2:Y:S04]  /*14d50*/  @P1 LDG.E.U16 R49, [R6.64] ;  /* 0x0000000606311981 */ /* 0x0000a8000c1e1500 */
[----:B------:R-:W2:Y:S04]  /*14d60*/  LDL R3, [R1+0xd10] ;  /* 0x000d100001037983 */ /* 0x000ea80000100800 */
[----:B0-----:R-:W2:Y:S01]  /*14d70*/  LDL R7, [R1+0xd24] ;  /* 0x000d240001077983 */ /* 0x001ea20000100800 */
[----:B------:R-:W-:Y:S01]  /*14d80*/  @P1 IMAD.MOV.U32 R6, RZ, RZ, R61 ;  /* 0x000000ffff061224 */ /* 0x000fe200078e003d */
[----:B------:R-:W-:-:S02]  /*14d90*/  PRMT R46, RZ, 0x7610, R46 ;  /* 0x00007610ff2e7816 */ /* 0x000fc4000000002e */
[----:B------:R-:W-:Y:S01]  /*14da0*/  PRMT R45, RZ, 0x7610, R45 ;  /* 0x00007610ff2d7816 */ /* 0x000fe2000000002d */
[----:B------:R-:W3:Y:S04]  /*14db0*/  LDL R61, [R1+0xcfc] ;  /* 0x000cfc00013d7983 */ /* 0x000ee80000100800 */
[----:B--2---:R0:W2:Y:S02]  /*14dc0*/  @P1 LDG.E.U16 R48, [R6.64] ;  /* 0x0000000606301981 */ /* 0x0040a4000c1e1500 */
[----:B0-----:R-:W-:Y:S02]  /*14dd0*/  @P1 IMAD.MOV.U32 R6, RZ, RZ, R54 ;  /* 0x000000ffff061224 */ /* 0x001fe400078e0036 */
[----:B------:R-:W-:Y:S01]  /*14de0*/  @P1 IMAD.MOV.U32 R7, RZ, RZ, R60 ;  /* 0x000000ffff071224 */ /* 0x000fe200078e003c */
[----:B------:R-:W2:Y:S04]  /*14df0*/  LDL R54, [R1+0xd08] ;  /* 0x000d080001367983 */ /* 0x000ea80000100800 */
[----:B------:R-:W2:Y:S04]  /*14e00*/  LDL R60, [R1+0xd00] ;  /* 0x000d0000013c7983 */ /* 0x000ea80000100800 */
[----:B------:R0:W2:Y:S02]  /*14e10*/  @P1 LDG.E.U16 R47, [R6.64] ;  /* 0x00000006062f1981 */ /* 0x0000a4000c1e1500 */
[----:B0-----:R-:W-:-:S02]  /*14e20*/  @P2 IMAD.MOV.U32 R6, RZ, RZ, R55 ;  /* 0x000000ffff062224 */ /* 0x001fc400078e0037 */
[----:B------:R-:W-:Y:S01]  /*14e30*/  @P2 IMAD.MOV.U32 R7, RZ, RZ, R59 ;  /* 0x000000ffff072224 */ /* 0x000fe200078e003b */
[----:B------:R-:W2:Y:S04]  /*14e40*/  LDL R55, [R1+0xcf8] ;  /* 0x000cf80001377983 */ /* 0x000ea80000100800 */
[----:B------:R-:W2:Y:S04]  /*14e50*/  LDL R59, [R1+0xcf4] ;  /* 0x000cf400013b7983 */ /* 0x000ea80000100800 */
[----:B------:R0:W2:Y:S02]  /*14e60*/  @P2 LDG.E.U16 R46, [R6.64] ;  /* 0x00000006062e2981 */ /* 0x0000a4000c1e1500 */
[----:B0-----:R-:W-:-:S02]  /*14e70*/  @P2 IMAD.MOV.U32 R6, RZ, RZ, R3 ;  /* 0x000000ffff062224 */ /* 0x001fc400078e0003 */
[----:B------:R-:W-:-:S05]  /*14e80*/  @P2 IMAD.MOV.U32 R7, RZ, RZ, R58 ;  /* 0x000000ffff072224 */ /* 0x000fca00078e003a */
[----:B------:R0:W3:Y:S04]  /*14e90*/  @P2 LDG.E.U16 R45, [R6.64] ;  /* 0x00000006062d2981 */ /* 0x0000e8000c1e1500 */
[----:B--2---:R-:W-:Y:S01]  /*14ea0*/  STL [R1+0x1fe8], R46 ;  /* 0x001fe82e01007387 */ /* 0x004fe20000100800 */
[----:B0-----:R-:W2:Y:S02]  /*14eb0*/  LDL R7, [R1+0xd04] ;  /* 0x000d040001077983 */ /* 0x001ea40000100800 */
[----:B------:R-:W4:Y:S02]  /*14ec0*/  LDL R58, [R1+0xcec] ;  /* 0x000cec00013a7983 */ /* 0x000f240000100800 */
[----:B------:R-:W4:Y:S01]  /*14ed0*/  LDL R3, [R1+0xcf0] ;  /* 0x000cf00001037983 */ /* 0x000f220000100800 */
[----:B------:R-:W-:Y:S01]  /*14ee0*/  PRMT R44, RZ, 0x7610, R44 ;  /* 0x00007610ff2c7816 */ /* 0x000fe2000000002c */
[----:B------:R-:W-:Y:S01]  /*14ef0*/  @P2 IMAD.MOV.U32 R6, RZ, RZ, R54 ;  /* 0x000000ffff062224 */ /* 0x000fe200078e0036 */
[----:B------:R-:W-:Y:S01]  /*14f00*/  PRMT R43, RZ, 0x7610, R43 ;  /* 0x00007610ff2b7816 */ /* 0x000fe2000000002b */
[----:B---3--:R0:W-:Y:S01]  /*14f10*/  STL [R1+0x1fec], R45 ;  /* 0x001fec2d01007387 */ /* 0x0081e20000100800 */
[----:B------:R-:W3:Y:S03]  /*14f20*/  LDL R54, [R1+0xce4] ;  /* 0x000ce40001367983 */ /* 0x000ee60000100800 */
[----:B0-----:R-:W3:Y:S01]  /*14f30*/  LDL R45, [R1+0xce8] ;  /* 0x000ce800012d7983 */ /* 0x001ee20000100800 */
[----:B------:R-:W-:-:S03]  /*14f40*/  PRMT R42, RZ, 0x7610, R42 ;  /* 0x00007610ff2a7816 */ /* 0x000fc6000000002a */
        /* <DEDUP_REMOVED lines=11> */
[----:B----4-:R-:W-:-:S02]  /*15000*/  @P2 IMAD.MOV.U32 R6, RZ, RZ, R3 ;  /* 0x000000ffff062224 */ /* 0x010fc400078e0003 */
[----:B------:R-:W-:Y:S01]  /*15010*/  @P2 IMAD.MOV.U32 R7, RZ, RZ, R58 ;  /* 0x000000ffff072224 */ /* 0x000fe200078e003a */
[----:B------:R-:W4:Y:S04]  /*15020*/  LDL R3, [R1+0xcd0] ;  /* 0x000cd00001037983 */ /* 0x000f280000100800 */
[----:B------:R-:W4:Y:S01]  /*15030*/  LDL R58, [R1+0xccc] ;  /* 0x000ccc00013a7983 */ /* 0x000f220000100800 */
[----:B------:R-:W-:Y:S02]  /*15040*/  PRMT R41, RZ, 0x7610, R41 ;  /* 0x00007610ff297816 */ /* 0x000fe40000000029 */
[----:B------:R-:W-:Y:S02]  /*15050*/  PRMT R40, RZ, 0x7610, R40 ;  /* 0x00007610ff287816 */ /* 0x000fe40000000028 */
[----:B------:R-:W-:-:S02]  /*15060*/  ISETP.GT.AND P1, PT, R4, 0x1a, PT ;  /* 0x0000001a0400780c */ /* 0x000fc40003f24270 */
[----:B------:R3:W4:Y:S01]  /*15070*/  @P2 LDG.E.U16 R41, [R6.64] ;  /* 0x0000000606292981 */ /* 0x000722000c1e1500 */
[----:B------:R-:W-:Y:S01]  /*15080*/  PRMT R39, RZ, 0x7610, R39 ;  /* 0x00007610ff277816 */ /* 0x000fe20000000027 */
[----:B---3--:R-:W-:Y:S02]  /*15090*/  @P2 IMAD.MOV.U32 R6, RZ, RZ, R45 ;  /* 0x000000ffff062224 */ /* 0x008fe400078e002d */
[----:B------:R-:W-:Y:S01]  /*150a0*/  @P2 IMAD.MOV.U32 R7, RZ, RZ, R54 ;  /* 0x000000ffff072224 */ /* 0x000fe200078e0036 */
[----:B------:R-:W3:Y:S04]  /*150b0*/  LDL R45, [R1+0xcc8] ;  /* 0x000cc800012d7983 */ /* 0x000ee80000100800 */
[----:B------:R-:W3:Y:S04]  /*150c0*/  LDL R54, [R1+0xcc4] ;  /* 0x000cc40001367983 */ /* 0x000ee80000100800 */
[----:B------:R2:W3:Y:S01]  /*150d0*/  @P2 LDG.E.U16 R40, [R6.64] ;  /* 0x0000000606282981 */ /* 0x0004e2000c1e1500 */
[----:B------:R-:W-:-:S02]  /*150e0*/  PRMT R38, RZ, 0x7610, R38 ;  /* 0x00007610ff267816 */ /* 0x000fc40000000026 */
[----:B------:R-:W-:Y:S01]  /*150f0*/  PRMT R37, RZ, 0x7610, R37 ;  /* 0x00007610ff257816 */ /* 0x000fe20000000025 */
[----:B--2---:R-:W-:Y:S02]  /*15100*/  @P2 IMAD.MOV.U32 R6, RZ, RZ, R60 ;  /* 0x000000ffff062224 */ /* 0x004fe400078e003c */
[----:B------:R-:W-:-:S05]  /*15110*/  @P2 IMAD.MOV.U32 R7, RZ, RZ, R61 ;  /* 0x000000ffff072224 */ /* 0x000fca00078e003d */
[----:B------:R0:W2:Y:S02]  /*15120*/  @P2 LDG.E.U16 R39, [R6.64] ;  /* 0x0000000606272981 */ /* 0x0000a4000c1e1500 */
[----:B0-----:R-:W-:Y:S02]  /*15130*/  @P1 IMAD.MOV.U32 R6, RZ, RZ, R55 ;  /* 0x000000ffff061224 */ /* 0x001fe400078e0037 */
[----:B------:R-:W-:Y:S01]  /*15140*/  @P1 IMAD.MOV.U32 R7, RZ, RZ, R59 ;  /* 0x000000ffff071224 */ /* 0x000fe200078e003b */
[----:B------:R-:W2:Y:S04]  /*15150*/  LDL R55, [R1+0xcc0] ;  /* 0x000cc00001377983 */ /* 0x000ea80000100800 */
[----:B------:R-:W2:Y:S04]  /*15160*/  LDL R59, [R1+0xcbc] ;  /* 0x000cbc00013b7983 */ /* 0x000ea80000100800 */
[----:B------:R4:W2:Y:S02]  /*15170*/  @P1 LDG.E.U16 R38, [R6.64] ;  /* 0x0000000606261981 */ /* 0x0008a4000c1e1500 */
[----:B----4-:R-:W-:-:S02]  /*15180*/  @P1 IMAD.MOV.U32 R6, RZ, RZ, R3 ;  /* 0x000000ffff061224 */ /* 0x010fc400078e0003 */
[----:B------:R-:W-:-:S05]  /*15190*/  @P1 IMAD.MOV.U32 R7, RZ, RZ, R58 ;  /* 0x000000ffff071224 */ /* 0x000fca00078e003a */
[----:B------:R3:W4:Y:S01]  /*151a0*/  @P1 LDG.E.U16 R37, [R6.64] ;  /* 0x0000000606251981 */ /* 0x000722000c1e1500 */
[----:B------:R-:W-:Y:S02]  /*151b0*/  PRMT R36, RZ, 0x7610, R36 ;  /* 0x00007610ff247816 */ /* 0x000fe40000000024 */
[----:B------:R-:W-:Y:S01]  /*151c0*/  PRMT R35, RZ, 0x7610, R35 ;  /* 0x00007610ff237816 */ /* 0x000fe20000000023 */
[----:B---3--:R-:W-:Y:S02]  /*151d0*/  @P1 IMAD.MOV.U32 R6, RZ, RZ, R45 ;  /* 0x000000ffff061224 */ /* 0x008fe400078e002d */
[----:B------:R-:W-:-:S05]  /*151e0*/  @P1 IMAD.MOV.U32 R7, RZ, RZ, R54 ;  /* 0x000000ffff071224 */ /* 0x000fca00078e0036 */
[----:B------:R2:W3:Y:S02]  /*151f0*/  @P1 LDG.E.U16 R36, [R6.64] ;  /* 0x0000000606241981 */ /* 0x0004e4000c1e1500 */
[----:B--2---:R-:W-:Y:S02]  /*15200*/  @P1 IMAD.MOV.U32 R6, RZ, RZ, R55 ;  /* 0x000000ffff061224 */ /* 0x004fe400078e0037 */
[----:B------:R-:W-:-:S05]  /*15210*/  @P1 IMAD.MOV.U32 R7, RZ, RZ, R59 ;  /* 0x000000ffff071224 */ /* 0x000fca00078e003b */
[----:B------:R-:W2:Y:S04]  /*15220*/  @P1 LDG.E.U16 R35, [R6.64] ;  /* 0x0000000606231981 */ /* 0x000ea8000c1e1500 */
[----:B------:R-:W-:Y:S01]  /*15230*/  STL [R1+0x1f90], R38 ;  /* 0x001f902601007387 */ /* 0x000fe20000100800 */
[----:B------:R-:W2:Y:S02]  /*15240*/  LDL R3, [R1+0xc58] ;  /* 0x000c580001037983 */ /* 0x000ea40000100800 */
[----:B------:R-:W2:Y:S01]  /*15250*/  LDL R58, [R1+0xc54] ;  /* 0x000c5400013a7983 */ /* 0x000ea20000100800 */
[----:B----4-:R-:W-:Y:S01]  /*15260*/  STL [R1+0x1f94], R37 ;  /* 0x001f942501007387 */ /* 0x010fe20000100800 */
[----:B------:R-:W4:Y:S02]  /*15270*/  LDL R54, [R1+0xc48] ;  /* 0x000c480001367983 */ /* 0x000f240000100800 */
[----:B------:R-:W4:Y:S01]  /*15280*/  LDL R45, [R1+0xc50] ;  /* 0x000c5000012d7983 */ /* 0x000f220000100800 */
[----:B------:R-:W-:Y:S01]  /*15290*/  ISETP.GT.AND P2, PT, R4, 0x1c, PT ;  /* 0x0000001c0400780c */ /* 0x000fe20003f44270 */
[----:B---3--:R0:W-:Y:S01]  /*152a0*/  STL [R1+0x1f98], R36 ;  /* 0x001f982401007387 */ /* 0x0081e20000100800 */
[----:B------:R-:W3:Y:S03]  /*152b0*/  LDL R55, [R1+0xc40] ;  /* 0x000c400001377983 */ /* 0x000ee60000100800 */
[----:B0-----:R-:W3:Y:S01]  /*152c0*/  LDL R36, [R1+0xc44] ;  /* 0x000c440001247983 */ /* 0x001ee20000100800 */
[----:B------:R-:W-:-:S03]  /*152d0*/  PRMT R34, RZ, 0x7610, R34 ;  /* 0x00007610ff227816 */ /* 0x000fc60000000022 */
[----:B--2---:R0:W-:Y:S01]  /*152e0*/  STL [R1+0x1f9c], R35 ;  /* 0x001f9c2301007387 */ /* 0x0041e20000100800 */
[----:B------:R-:W2:Y:S02]  /*152f0*/  LDL R61, [R1+0xc38] ;  /* 0x000c3800013d7983 */ /* 0x000ea40000100800 */
[----:B------:R-:W2:Y:S02]  /*15300*/  LDL R60, [R1+0xc3c] ;  /* 0x000c3c00013c7983 */ /* 0x000ea40000100800 */
[----:B------:R-:W-:Y:S02]  /*15310*/  @P2 IMAD.MOV.U32 R6, RZ, RZ, R3 ;  /* 0x000000ffff062224 */ /* 0x000fe400078e0003 */
[----:B------:R-:W-:Y:S01]  /*15320*/  @P2 IMAD.MOV.U32 R7, RZ, RZ, R58 ;  /* 0x000000ffff072224 */ /* 0x000fe200078e003a */
[----:B------:R-:W2:Y:S04]  /*15330*/  LDL R3, [R1+0xc34] ;  /* 0x000c340001037983 */ /* 0x000ea80000100800 */
[----:B------:R-:W2:Y:S04]  /*15340*/  LDL R59, [R1+0xc28] ;  /* 0x000c2800013b7983 */ /* 0x000ea80000100800 */
[----:B------:R-:W2:Y:S04]  /*15350*/  LDL R58, [R1+0xc2c] ;  /* 0x000c2c00013a7983 */ /* 0x000ea80000100800 */
[----:B0-----:R-:W2:Y:S04]  /*15360*/  LDL R35, [R1+0xc30] ;  /* 0x000c300001237983 */ /* 0x001ea80000100800 */
[----:B------:R4:W2:Y:S02]  /*15370*/  @P2 LDG.E.U16 R34, [R6.64] ;  /* 0x0000000606222981 */ /* 0x0008a4000c1e1500 */
[----:B----4-:R-:W-:-:S02]  /*15380*/  @P2 IMAD.MOV.U32 R6, RZ, RZ, R45 ;  /* 0x000000ffff062224 */ /* 0x010fc400078e002d */
[----:B------:R-:W-:Y:S01]  /*15390*/  @P2 IMAD.MOV.U32 R7, RZ, RZ, R54 ;  /* 0x000000ffff072224 */ /* 0x000fe200078e0036 */
[----:B------:R-:W4:Y:S04]  /*153a0*/  LDL R45, [R1+0xc24] ;  /* 0x000c2400012d7983 */ /* 0x000f280000100800 */
[----:B------:R-:W4:Y:S01]  /*153b0*/  LDL R54, [R1+0xc20] ;  /* 0x000c200001367983 */ /* 0x000f220000100800 */
[----:B------:R-:W-:Y:S02]  /*153c0*/  PRMT R33, RZ, 0x7610, R33 ;  /* 0x00007610ff217816 */ /* 0x000fe40000000021 */
[----:B------:R-:W-:-:S04]  /*153d0*/  PRMT R32, RZ, 0x7610, R32 ;  /* 0x00007610ff207816 */ /* 0x000fc80000000020 */
[----:B------:R3:W4:Y:S01]  /*153e0*/  @P2 LDG.E.U16 R33, [R6.64] ;  /* 0x0000000606212981 */ /* 0x000722000c1e1500 */
[----:B------:R-:W-:Y:S01]  /*153f0*/  PRMT R31, RZ, 0x7610, R31 ;  /* 0x00007610ff1f7816 */ /* 0x000fe2000000001f */
[----:B---3--:R-:W-:Y:S02]  /*15400*/  @P2 IMAD.MOV.U32 R7, RZ, RZ, R55 ;  /* 0x000000ffff072224 */ /* 0x008fe400078e0037 */
[----:B------:R-:W-:Y:S01]  /*15410*/  @P2 IMAD.MOV.U32 R6, RZ, RZ, R36 ;  /* 0x000000ffff062224 */ /* 0x000fe200078e0024 */
[----:B------:R-:W-:Y:S01]  /*15420*/  PRMT R30, RZ, 0x7610, R30 ;  /* 0x00007610ff1e7816 */ /* 0x000fe2000000001e */
[----:B------:R-:W3:Y:S04]  /*15430*/  LDL R55, [R1+0xc18] ;  /* 0x000c180001377983 */ /* 0x000ee80000100800 */
[----:B------:R2:W3:Y:S04]  /*15440*/  @P2 LDG.E.U16 R32, [R6.64] ;  /* 0x0000000606202981 */ /* 0x0004e8000c1e1500 */
[----:B------:R-:W3:Y:S01]  /*15450*/  LDL R36, [R1+0xc1c] ;  /* 0x000c1c0001247983 */ /* 0x000ee20000100800 */
[----:B------:R-:W-:Y:S01]  /*15460*/  PRMT R29, RZ, 0x7610, R29 ;  /* 0x00007610ff1d7816 */ /* 0x000fe2000000001d */
[----:B--2---:R-:W-:-:S02]  /*15470*/  @P2 IMAD.MOV.U32 R7, RZ, RZ, R61 ;  /* 0x000000ffff072224 */ /* 0x004fc400078e003d */
[----:B------:R-:W-:-:S05]  /*15480*/  @P2 IMAD.MOV.U32 R6, RZ, RZ, R60 ;  /* 0x000000ffff062224 */ /* 0x000fca00078e003c */
[----:B------:R0:W2:Y:S02]  /*15490*/  @P2 LDG.E.U16 R31, [R6.64] ;  /* 0x00000006061f2981 */ /* 0x0000a4000c1e1500 */
[----:B0-----:R-:W-:Y:S02]  /*154a0*/  @P2 IMAD.MOV.U32 R6, RZ, RZ, R3 ;  /* 0x000000ffff062224 */ /* 0x001fe400078e0003 */
[----:B------:R-:W-:Y:S01]  /*154b0*/  @P2 IMAD.MOV.U32 R7, RZ, RZ, R35 ;  /* 0x000000ffff072224 */ /* 0x000fe200078e0023 */
[----:B------:R-:W2:Y:S04]  /*154c0*/  LDL R3, [R1+0xcb8] ;  /* 0x000cb80001037983 */ /* 0x000ea80000100800 */
[----:B------:R-:W2:Y:S04]  /*154d0*/  LDL R35, [R1+0xcb4] ;  /* 0x000cb40001237983 */ /* 0x000ea80000100800 */
[----:B------:R0:W2:Y:S02]  /*154e0*/  @P2 LDG.E.U16 R30, [R6.64] ;  /* 0x00000006061e2981 */ /* 0x0000a4000c1e1500 */
[----:B0-----:R-:W-:-:S02]  /*154f0*/  @P2 IMAD.MOV.U32 R6, RZ, RZ, R58 ;  /* 0x000000ffff062224 */ /* 0x001fc400078e003a */
[----:B------:R-:W-:Y:S01]  /*15500*/  @P2 IMAD.MOV.U32 R7, RZ, RZ, R59 ;  /* 0x000000ffff072224 */ /* 0x000fe200078e003b */
[----:B------:R-:W-:Y:S02]  /*15510*/  PRMT R28, RZ, 0x7610, R28 ;  /* 0x00007610ff1c7816 */ /* 0x000fe4000000001c */
[----:B------:R-:W-:Y:S02]  /*15520*/  PRMT R27, RZ, 0x7610, R27 ;  /* 0x00007610ff1b7816 */ /* 0x000fe4000000001b */
[----:B------:R-:W-:Y:S02]  /*15530*/  PRMT R26, RZ, 0x7610, R26 ;  /* 0x00007610ff1a7816 */ /* 0x000fe4000000001a */
[----:B------:R-:W-:Y:S01]  /*15540*/  PRMT R25, RZ, 0x7610, R25 ;  /* 0x00007610ff197816 */ /* 0x000fe20000000019 */
[----:B------:R4:W2:Y:S04]  /*15550*/  @P2 LDG.E.U16 R29, [R6.64] ;  /* 0x00000006061d2981 */ /* 0x0008a8000c1e1500 */
[----:B------:R-:W2:Y:S04]  /*15560*/  LDL R59, [R1+0xc10] ;  /* 0x000c1000013b7983 */ /* 0x000ea80000100800 */
[----:B------:R-:W2:Y:S01]  /*15570*/  LDL R58, [R1+0xc14] ;  /* 0x000c1400013a7983 */ /* 0x000ea20000100800 */
[----:B----4-:R-:W-:-:S02]  /*15580*/  @P2 IMAD.MOV.U32 R6, RZ, RZ, R45 ;  /* 0x000000ffff062224 */ /* 0x010fc400078e002d */
[----:B------:R-:W-:Y:S01]  /*15590*/  @P2 IMAD.MOV.U32 R7, RZ, RZ, R54 ;  /* 0x000000ffff072224 */ /* 0x000fe200078e0036 */
[----:B------:R-:W4:Y:S04]  /*155a0*/  LDL R45, [R1+0xcb0] ;  /* 0x000cb000012d7983 */ /* 0x000f280000100800 */
[----:B------:R-:W4:Y:S04]  /*155b0*/  LDL R54, [R1+0xcac] ;  /* 0x000cac0001367983 */ /* 0x000f280000100800 */
[----:B------:R3:W4:Y:S02]  /*155c0*/  @P2 LDG.E.U16 R28, [R6.64] ;  /* 0x00000006061c2981 */ /* 0x000724000c1e1500 */
[----:B---3--:R-:W-:-:S02]  /*155d0*/  @P2 IMAD.MOV.U32 R6, RZ, RZ, R36 ;  /* 0x000000ffff062224 */ /* 0x008fc400078e0024 */
[----:B------:R-:W-:Y:S01]  /*155e0*/  @P2 IMAD.MOV.U32 R7, RZ, RZ, R55 ;  /* 0x000000ffff072224 */ /* 0x000fe200078e0037 */
[----:B------:R-:W3:Y:S04]  /*155f0*/  LDL R36, [R1+0xc0c] ;  /* 0x000c0c0001247983 */ /* 0x000ee80000100800 */
[----:B------:R-:W3:Y:S04]  /*15600*/  LDL R55, [R1+0xc08] ;  /* 0x000c080001377983 */ /* 0x000ee80000100800 */
[----:B------:R2:W3:Y:S02]  /*15610*/  @P2 LDG.E.U16 R27, [R6.64] ;  /* 0x00000006061b2981 */ /* 0x0004e4000c1e1500 */
[----:B--2---:R-:W-:-:S02]  /*15620*/  @P1 IMAD.MOV.U32 R6, RZ, RZ, R3 ;  /* 0x000000ffff061224 */ /* 0x004fc400078e0003 */
[----:B------:R-:W-:Y:S01]  /*15630*/  @P1 IMAD.MOV.U32 R7, RZ, RZ, R35 ;  /* 0x000000ffff071224 */ /* 0x000fe200078e0023 */
[----:B------:R-:W2:Y:S04]  /*15640*/  LDL R3, [R1+0xc04] ;  /* 0x000c040001037983 */ /* 0x000ea80000100800 */
[----:B------:R-:W2:Y:S04]  /*15650*/  LDL R35, [R1+0xc00] ;  /* 0x000c000001237983 */ /* 0x000ea80000100800 */
[----:B------:R4:W2:Y:S02]  /*15660*/  @P1 LDG.E.U16 R26, [R6.64] ;  /* 0x00000006061a1981 */ /* 0x0008a4000c1e1500 */
[----:B----4-:R-:W-:-:S02]  /*15670*/  @P1 IMAD.MOV.U32 R6, RZ, RZ, R45 ;  /* 0x000000ffff061224 */ /* 0x010fc400078e002d */
[----:B------:R-:W-:-:S05]  /*15680*/  @P1 IMAD.MOV.U32 R7, RZ, RZ, R54 ;  /* 0x000000ffff071224 */ /* 0x000fca00078e0036 */
[----:B------:R0:W4:Y:S01]  /*15690*/  @P1 LDG.E.U16 R25, [R6.64] ;  /* 0x0000000606191981 */ /* 0x000122000c1e1500 */
[----:B------:R-:W-:Y:S02]  /*156a0*/  ISETP.GT.AND P2, PT, R4, 0x1d, PT ;  /* 0x0000001d0400780c */ /* 0x000fe40003f44270 */
[----:B------:R-:W-:Y:S02]  /*156b0*/  PRMT R24, RZ, 0x7610, R24 ;  /* 0x00007610ff187816 */ /* 0x000fe40000000018 */
[----:B------:R-:W-:-:S09]  /*156c0*/  PRMT R23, RZ, 0x7610, R23 ;  /* 0x00007610ff177816 */ /* 0x000fd20000000017 */
[----:B0-----:R-:W-:Y:S02]  /*156d0*/  @P2 IMAD.MOV.U32 R6, RZ, RZ, R58 ;  /* 0x000000ffff062224 */ /* 0x001fe400078e003a */
[----:B------:R-:W-:-:S05]  /*156e0*/  @P2 IMAD.MOV.U32 R7, RZ, RZ, R59 ;  /* 0x000000ffff072224 */ /* 0x000fca00078e003b */
[----:B------:R3:W4:Y:S02]  /*156f0*/  @P2 LDG.E.U16 R24, [R6.64] ;  /* 0x0000000606182981 */ /* 0x000724000c1e1500 */
[----:B---3--:R-:W-:Y:S02]  /*15700*/  @P2 IMAD.MOV.U32 R6, RZ, RZ, R36 ;  /* 0x000000ffff062224 */ /* 0x008fe400078e0024 */
[----:B------:R-:W-:-:S05]  /*15710*/  @P2 IMAD.MOV.U32 R7, RZ, RZ, R55 ;  /* 0x000000ffff072224 */ /* 0x000fca00078e0037 */
[----:B------:R0:W3:Y:S04]  /*15720*/  @P2 LDG.E.U16 R23, [R6.64] ;  /* 0x0000000606172981 */ /* 0x0000e8000c1e1500 */
[----:B--2---:R-:W-:Y:S01]  /*15730*/  STL [R1+0x1fa0], R26 ;  /* 0x001fa01a01007387 */ /* 0x004fe20000100800 */
[----:B------:R-:W2:Y:S02]  /*15740*/  LDL R54, [R1+0xbf8] ;  /* 0x000bf80001367983 */ /* 0x000ea40000100800 */
[----:B------:R-:W3:Y:S02]  /*15750*/  LDL R45, [R1+0xbfc] ;  /* 0x000bfc00012d7983 */ /* 0x000ee40000100800 */
[----:B0-----:R-:W-:Y:S02]  /*15760*/  @P2 IMAD.MOV.U32 R6, RZ, RZ, R3 ;  /* 0x000000ffff062224 */ /* 0x001fe400078e0003 */
[----:B------:R-:W-:Y:S01]  /*15770*/  @P2 IMAD.MOV.U32 R7, RZ, RZ, R35 ;  /* 0x000000ffff072224 */ /* 0x000fe200078e0023 */
[----:B----4-:R-:W-:Y:S01]  /*15780*/  STL [R1+0x1fa4], R25 ;  /* 0x001fa41901007387 */ /* 0x010fe20000100800 */
[----:B------:R-:W4:Y:S02]  /*15790*/  LDL R61, [R1+0xbf0] ;  /* 0x000bf000013d7983 */ /* 0x000f240000100800 */
[----:B------:R-:W4:Y:S02]  /*157a0*/  LDL R60, [R1+0xbf4] ;  /* 0x000bf400013c7983 */ /* 0x000f240000100800 */
[----:B------:R-:W4:Y:S01]  /*157b0*/  LDL R55, [R1+0xbe8] ;  /* 0x000be80001377983 */ /* 0x000f220000100800 */
[----:B------:R-:W4:Y:S04]  /*157c0*/  LDL R36, [R1+0xbec] ;  /* 0x000bec0001247983 */ /* 0x000f280000100800 */
[----:B------:R-:W4:Y:S04]  /*157d0*/  LDL R35, [R1+0xbe0] ;  /* 0x000be00001237983 */ /* 0x000f280000100800 */
[----:B------:R-:W4:Y:S01]  /*157e0*/  LDL R3, [R1+0xbe4] ;  /* 0x000be40001037983 */ /* 0x000f220000100800 */
[----:B------:R-:W-:-:S02]  /*157f0*/  PRMT R22, RZ, 0x7610, R22 ;  /* 0x00007610ff167816 */ /* 0x000fc40000000016 */
[----:B------:R-:W-:Y:S01]  /*15800*/  PRMT R21, RZ, 0x7610, R21 ;  /* 0x00007610ff157816 */ /* 0x000fe20000000015 */
[----:B------:R-:W4:Y:S04]  /*15810*/  LDL R59, [R1+0xbd8] ;  /* 0x000bd800013b7983 */ /* 0x000f280000100800 */
[----:B------:R-:W4:Y:S04]  /*15820*/  LDL R58, [R1+0xbdc] ;  /* 0x000bdc00013a7983 */ /* 0x000f280000100800 */
[----:B------:R2:W4:Y:S01]  /*15830*/  @P2 LDG.E.U16 R22, [R6.64] ;  /* 0x0000000606162981 */ /* 0x000522000c1e1500 */
[----:B------:R-:W-:-:S02]  /*15840*/  PRMT R20, RZ, 0x7610, R20 ;  /* 0x00007610ff147816 */ /* 0x000fc40000000014 */
[----:B------:R-:W-:Y:S01]  /*15850*/  PRMT R19, RZ, 0x7610, R19 ;  /* 0x00007610ff137816 */ /* 0x000fe20000000013 */
[----:B--2---:R-:W-:Y:S02]  /*15860*/  @P2 IMAD.MOV.U32 R7, RZ, RZ, R54 ;  /* 0x000000ffff072224 */ /* 0x004fe400078e0036 */
[----:B---3--:R-:W-:Y:S01]  /*15870*/  @P2 IMAD.MOV.U32 R6, RZ, RZ, R45 ;  /* 0x000000ffff062224 */ /* 0x008fe200078e002d */
[----:B------:R-:W2:Y:S04]  /*15880*/  LDL R54, [R1+0xca4] ;  /* 0x000ca40001367983 */ /* 0x000ea80000100800 */
[----:B------:R-:W3:Y:S04]  /*15890*/  LDL R45, [R1+0xca8] ;  /* 0x000ca800012d7983 */ /* 0x000ee80000100800 */
[----:B------:R4:W3:Y:S02]  /*158a0*/  @P2 LDG.E.U16 R21, [R6.64] ;  /* 0x0000000606152981 */ /* 0x0008e4000c1e1500 */
[----:B----4-:R-:W-:-:S02]  /*158b0*/  @P2 IMAD.MOV.U32 R7, RZ, RZ, R61 ;  /* 0x000000ffff072224 */ /* 0x010fc400078e003d */
[----:B------:R-:W-:-:S05]  /*158c0*/  @P2 IMAD.MOV.U32 R6, RZ, RZ, R60 ;  /* 0x000000ffff062224 */ /* 0x000fca00078e003c */
[----:B------:R0:W4:Y:S02]  /*158d0*/  @P2 LDG.E.U16 R20, [R6.64] ;  /* 0x0000000606142981 */ /* 0x000124000c1e1500 */
[----:B0-----:R-:W-:Y:S02]  /*158e0*/  @P2 IMAD.MOV.U32 R6, RZ, RZ, R36 ;  /* 0x000000ffff062224 */ /* 0x001fe400078e0024 */
[----:B------:R-:W-:Y:S01]  /*158f0*/  @P2 IMAD.MOV.U32 R7, RZ, RZ, R55 ;  /* 0x000000ffff072224 */ /* 0x000fe200078e0037 */
[----:B------:R-:W4:Y:S04]  /*15900*/  LDL R36, [R1+0xca0] ;  /* 0x000ca00001247983 */ /* 0x000f280000100800 */
[----:B------:R-:W4:Y:S04]  /*15910*/  LDL R55, [R1+0xc9c] ;  /* 0x000c9c0001377983 */ /* 0x000f280000100800 */
[----:B------:R0:W4:Y:S02]  /*15920*/  @P2 LDG.E.U16 R19, [R6.64] ;  /* 0x0000000606132981 */ /* 0x000124000c1e1500 */
[----:B0-----:R-:W-:-:S02]  /*15930*/  @P2 IMAD.MOV.U32 R6, RZ, RZ, R3 ;  /* 0x000000ffff062224 */ /* 0x001fc400078e0003 */
[----:B------:R-:W-:Y:S01]  /*15940*/  @P2 IMAD.MOV.U32 R7, RZ, RZ, R35 ;  /* 0x000000ffff072224 */ /* 0x000fe200078e0023 */
[----:B------:R-:W4:Y:S04]  /*15950*/  LDL R3, [R1+0xbd4] ;  /* 0x000bd40001037983 */ /* 0x000f280000100800 */
[----:B------:R-:W4:Y:S01]  /*15960*/  LDL R35, [R1+0xbd0] ;  /* 0x000bd00001237983 */ /* 0x000f220000100800 */
[----:B------:R-:W-:Y:S02]  /*15970*/  PRMT R18, RZ, 0x7610, R18 ;  /* 0x00007610ff127816 */ /* 0x000fe40000000012 */
[----:B------:R-:W-:-:S04]  /*15980*/  PRMT R17, RZ, 0x7610, R17 ;  /* 0x00007610ff117816 */ /* 0x000fc80000000011 */
[----:B------:R0:W4:Y:S01]  /*15990*/  @P2 LDG.E.U16 R18, [R6.64] ;  /* 0x0000000606122981 */ /* 0x000122000c1e1500 */
[----:B------:R-:W-:Y:S01]  /*159a0*/  PRMT R16, RZ, 0x7610, R16 ;  /* 0x00007610ff107816 */ /* 0x000fe20000000010 */
[----:B0-----:R-:W-:Y:S02]  /*159b0*/  @P2 IMAD.MOV.U32 R6, RZ, RZ, R58 ;  /* 0x000000ffff062224 */ /* 0x001fe400078e003a */
[----:B------:R-:W-:-:S05]  /*159c0*/  @P2 IMAD.MOV.U32 R7, RZ, RZ, R59 ;  /* 0x000000ffff072224 */ /* 0x000fca00078e003b */
[----:B------:R2:W4:Y:S01]  /*159d0*/  @P2 LDG.E.U16 R17, [R6.64] ;  /* 0x0000000606112981 */ /* 0x000522000c1e1500 */
[----:B------:R-:W-:Y:S02]  /*159e0*/  ISETP.GT.AND P2, PT, R4, 0x1e, PT ;  /* 0x0000001e0400780c */ /* 0x000fe40003f44270 */
[----:B------:R-:W-:Y:S02]  /*159f0*/  PRMT R15, RZ, 0x7610, R15 ;  /* 0x00007610ff0f7816 */ /* 0x000fe4000000000f */
[----:B------:R-:W-:Y:S01]  /*15a00*/  PRMT R14, RZ, 0x7610, R14 ;  /* 0x00007610ff0e7816 */ /* 0x000fe2000000000e */
[----:B--2---:R-:W-:Y:S02]  /*15a10*/  @P1 IMAD.MOV.U32 R7, RZ, RZ, R54 ;  /* 0x000000ffff071224 */ /* 0x004fe400078e0036 */
[----:B---3--:R-:W-:Y:S01]  /*15a20*/  @P1 IMAD.MOV.U32 R6, RZ, RZ, R45 ;  /* 0x000000ffff061224 */ /* 0x008fe200078e002d */
[----:B------:R-:W2:Y:S04]  /*15a30*/  LDL R54, [R1+0xbc8] ;  /* 0x000bc80001367983 */ /* 0x000ea80000100800 */
[----:B------:R-:W3:Y:S04]  /*15a40*/  LDL R45, [R1+0xbcc] ;  /* 0x000bcc00012d7983 */ /* 0x000ee80000100800 */
[----:B------:R4:W2:Y:S02]  /*15a50*/  @P1 LDG.E.U16 R16, [R6.64] ;  /* 0x0000000606101981 */ /* 0x0008a4000c1e1500 */
[----:B----4-:R-:W-:-:S02]  /*15a60*/  @P1 IMAD.MOV.U32 R6, RZ, RZ, R36 ;  /* 0x000000ffff061224 */ /* 0x010fc400078e0024 */
[----:B------:R-:W-:-:S05]  /*15a70*/  @P1 IMAD.MOV.U32 R7, RZ, RZ, R55 ;  /* 0x000000ffff071224 */ /* 0x000fca00078e0037 */
[----:B------:R0:W4:Y:S02]  /*15a80*/  @P1 LDG.E.U16 R15, [R6.64] ;  /* 0x00000006060f1981 */ /* 0x000124000c1e1500 */
[----:B0-----:R-:W-:Y:S02]  /*15a90*/  @P2 IMAD.MOV.U32 R6, RZ, RZ, R3 ;  /* 0x000000ffff062224 */ /* 0x001fe400078e0003 */
[----:B------:R-:W-:-:S05]  /*15aa0*/  @P2 IMAD.MOV.U32 R7, RZ, RZ, R35 ;  /* 0x000000ffff072224 */ /* 0x000fca00078e0023 */
[----:B------:R3:W4:Y:S01]  /*15ab0*/  @P2 LDG.E.U16 R14, [R6.64] ;  /* 0x00000006060e2981 */ /* 0x000722000c1e1500 */
[----:B------:R-:W-:-:S03]  /*15ac0*/  PRMT R13, RZ, 0x7610, R13 ;  /* 0x00007610ff0d7816 */ /* 0x000fc6000000000d */
[----:B--2---:R-:W-:Y:S01]  /*15ad0*/  STL [R1+0x1fa8], R16 ;  /* 0x001fa81001007387 */ /* 0x004fe20000100800 */
[----:B------:R-:W2:Y:S02]  /*15ae0*/  LDL R59, [R1+0xbc4] ;  /* 0x000bc400013b7983 */ /* 0x000ea40000100800 */
[----:B------:R-:W2:Y:S02]  /*15af0*/  LDL R36, [R1+0x131c] ;  /* 0x00131c0001247983 */ /* 0x000ea40000100800 */
[----:B---3--:R-:W-:Y:S02]  /*15b00*/  @P2 IMAD.MOV.U32 R6, RZ, RZ, R45 ;  /* 0x000000ffff062224 */ /* 0x008fe400078e002d */
[----:B------:R-:W-:-:S05]  /*15b10*/  @P2 IMAD.MOV.U32 R7, RZ, RZ, R54 ;  /* 0x000000ffff072224 */ /* 0x000fca00078e0036 */
[----:B------:R2:W3:Y:S04]  /*15b20*/  @P2 LDG.E.U16 R13, [R6.64] ;  /* 0x00000006060d2981 */ /* 0x0004e8000c1e1500 */
[----:B----4-:R0:W-:Y:S01]  /*15b30*/  STL [R1+0x1fac], R15 ;  /* 0x001fac0f01007387 */ /* 0x0101e20000100800 */
[----:B------:R-:W4:Y:S02]  /*15b40*/  LDL R35, [R1+0xbc0] ;  /* 0x000bc00001237983 */ /* 0x000f240000100800 */
[----:B------:R-:W4:Y:S01]  /*15b50*/  LDL R3, [R1+0x1324] ;  /* 0x0013240001037983 */ /* 0x000f220000100800 */
[----:B------:R-:W-:Y:S01]  /*15b60*/  STL [R1+0x1fb0], R14 ;  /* 0x001fb00e01007387 */ /* 0x000fe20000100800 */
[----:B------:R-:W4:Y:S02]  /*15b70*/  LDL R58, [R1+0x1320] ;  /* 0x00132000013a7983 */ /* 0x000f240000100800 */
[----:B------:R-:W4:Y:S02]  /*15b80*/  LDL R55, [R1+0x1328] ;  /* 0x0013280001377983 */ /* 0x000f240000100800 */
[----:B------:R-:W4:Y:S01]  /*15b90*/  LDL R54, [R1+0xbbc] ;  /* 0x000bbc0001367983 */ /* 0x000f220000100800 */
[----:B------:R-:W4:Y:S01]  /*15ba0*/  LDL R45, [R1+0x1330] ;  /* 0x00133000012d7983 */ /* 0x000f220000100800 */
[----:B------:R-:W-:-:S02]  /*15bb0*/  PRMT R12, RZ, 0x7610, R12 ;  /* 0x00007610ff0c7816 */ /* 0x000fc4000000000c */
[----:B------:R-:W-:Y:S02]  /*15bc0*/  PRMT R11, RZ, 0x7610, R11 ;  /* 0x00007610ff0b7816 */ /* 0x000fe4000000000b */
[----:B------:R-:W-:Y:S02]  /*15bd0*/  PRMT R10, RZ, 0x7610, R10 ;  /* 0x00007610ff0a7816 */ /* 0x000fe4000000000a */
[----:B------:R-:W-:Y:S01]  /*15be0*/  PRMT R9, RZ, 0x7610, R9 ;  /* 0x00007610ff097816 */ /* 0x000fe20000000009 */
[----:B--2---:R-:W-:Y:S02]  /*15bf0*/  @P2 IMAD.MOV.U32 R7, RZ, RZ, R59 ;  /* 0x000000ffff072224 */ /* 0x004fe400078e003b */
[----:B------:R-:W-:-:S05]  /*15c00*/  @P2 IMAD.MOV.U32 R6, RZ, RZ, R36 ;  /* 0x000000ffff062224 */ /* 0x000fca00078e0024 */
[----:B------:R4:W2:Y:S04]  /*15c10*/  @P2 LDG.E.U16 R12, [R6.64] ;  /* 0x00000006060c2981 */ /* 0x0008a8000c1e1500 */
[----:B---3--:R-:W-:Y:S01]  /*15c20*/  STL [R1+0x1fb4], R13 ;  /* 0x001fb40d01007387 */ /* 0x008fe20000100800 */
[----:B0-----:R-:W3:Y:S02]  /*15c30*/  LDL R15, [R1+0x133c] ;  /* 0x00133c00010f7983 */ /* 0x001ee40000100800 */
[----:B------:R-:W3:Y:S02]  /*15c40*/  LDL R36, [R1+0x132c] ;  /* 0x00132c0001247983 */ /* 0x000ee40000100800 */
[----:B----4-:R-:W-:Y:S02]  /*15c50*/  @P2 IMAD.MOV.U32 R7, RZ, RZ, R35 ;  /* 0x000000ffff072224 */ /* 0x010fe400078e0023 */
[----:B------:R-:W-:-:S05]  /*15c60*/  @P2 IMAD.MOV.U32 R6, RZ, RZ, R3 ;  /* 0x000000ffff062224 */ /* 0x000fca00078e0003 */
[----:B------:R0:W4:Y:S02]  /*15c70*/  @P2 LDG.E.U16 R11, [R6.64] ;  /* 0x00000006060b2981 */ /* 0x000124000c1e1500 */
[----:B0-----:R-:W-:Y:S02]  /*15c80*/  @P2 IMAD.MOV.U32 R7, RZ, RZ, R58 ;  /* 0x000000ffff072224 */ /* 0x001fe400078e003a */
[----:B------:R-:W-:-:S05]  /*15c90*/  @P2 IMAD.MOV.U32 R6, RZ, RZ, R55 ;  /* 0x000000ffff062224 */ /* 0x000fca00078e0037 */
[----:B------:R0:W4:Y:S02]  /*15ca0*/  @P2 LDG.E.U16 R10, [R6.64] ;  /* 0x00000006060a2981 */ /* 0x000124000c1e1500 */
[----:B0-----:R-:W-:Y:S02]  /*15cb0*/  @P2 IMAD.MOV.U32 R6, RZ, RZ, R45 ;  /* 0x000000ffff062224 */ /* 0x001fe400078e002d */
[----:B------:R-:W-:-:S05]  /*15cc0*/  @P2 IMAD.MOV.U32 R7, RZ, RZ, R54 ;  /* 0x000000ffff072224 */ /* 0x000fca00078e0036 */
[----:B------:R3:W4:Y:S04]  /*15cd0*/  @P2 LDG.E.U16 R9, [R6.64] ;  /* 0x0000000606092981 */ /* 0x000728000c1e1500 */
[----:B--2---:R0:W-:Y:S01]  /*15ce0*/  STL [R1+0x1fb8], R12 ;  /* 0x001fb80c01007387 */ /* 0x0041e20000100800 */
[----:B------:R-:W2:Y:S02]  /*15cf0*/  LDL R35, [R1+0x1338] ;  /* 0x0013380001237983 */ /* 0x000ea40000100800 */
[----:B------:R-:W2:Y:S02]  /*15d00*/  LDL R3, [R1+0x134c] ;  /* 0x00134c0001037983 */ /* 0x000ea40000100800 */
[----:B---3--:R-:W-:Y:S01]  /*15d10*/  @P2 IMAD.MOV.U32 R6, RZ, RZ, R15 ;  /* 0x000000ffff062224 */ /* 0x008fe200078e000f */
[----:B----4-:R-:W-:Y:S04]  /*15d20*/  STL [R1+0x1fbc], R11 ;  /* 0x001fbc0b01007387 */ /* 0x010fe80000100800 */
[----:B------:R-:W-:Y:S04]  /*15d30*/  STL [R1+0x1fc0], R10 ;  /* 0x001fc00a01007387 */ /* 0x000fe80000100800 */
[----:B------:R-:W-:Y:S01]  /*15d40*/  STL [R1+0x1fc4], R9 ;  /* 0x001fc40901007387 */ /* 0x000fe20000100800 */
[----:B------:R-:W3:Y:S02]  /*15d50*/  LDL R60, [R1+0xd5c] ;  /* 0x000d5c00013c7983 */ /* 0x000ee40000100800 */
[----:B------:R-:W4:Y:S01]  /*15d60*/  LDL R15, [R1+0xd60] ;  /* 0x000d6000010f7983 */ /* 0x000f220000100800 */
[----:B------:R-:W-:Y:S01]  /*15d70*/  PRMT R8, RZ, 0x7610, R8 ;  /* 0x00007610ff087816 */ /* 0x000fe20000000008 */
[----:B------:R-:W-:Y:S01]  /*15d80*/  @P2 IMAD.MOV.U32 R7, RZ, RZ, R36 ;  /* 0x000000ffff072224 */ /* 0x000fe200078e0024 */
[----:B------:R-:W-:-:S02]  /*15d90*/  PRMT R5, RZ, 0x7610, R5 ;  /* 0x00007610ff057816 */ /* 0x000fc40000000005 */
[----:B0-----:R-:W-:Y:S01]  /*15da0*/  PRMT R12, RZ, 0x7610, R12 ;  /* 0x00007610ff0c7816 */ /* 0x001fe2000000000c */
[----:B------:R-:W4:Y:S04]  /*15db0*/  LDL R59, [R1+0xc94] ;  /* 0x000c9400013b7983 */ /* 0x000f280000100800 */
[----:B------:R2:W4:Y:S04]  /*15dc0*/  @P2 LDG.E.U16 R8, [R6.64] ;  /* 0x0000000606082981 */ /* 0x000528000c1e1500 */
[----:B------:R-:W4:Y:S01]  /*15dd0*/  LDL R58, [R1+0xc98] ;  /* 0x000c9800013a7983 */ /* 0x000f220000100800 */
[----:B--2---:R-:W-:-:S02]  /*15de0*/  @P2 IMAD.MOV.U32 R7, RZ, RZ, R35 ;  /* 0x000000ffff072224 */ /* 0x004fc400078e0023 */
[----:B------:R-:W-:-:S05]  /*15df0*/  @P2 IMAD.MOV.U32 R6, RZ, RZ, R3 ;  /* 0x000000ffff062224 */ /* 0x000fca00078e0003 */
[----:B------:R3:W2:Y:S02]  /*15e00*/  @P2 LDG.E.U16 R5, [R6.64] ;  /* 0x0000000606052981 */ /* 0x0006a4000c1e1500 */
[----:B---3--:R-:W-:Y:S02]  /*15e10*/  @P0 IMAD.MOV.U32 R7, RZ, RZ, R60 ;  /* 0x000000ffff070224 */ /* 0x008fe400078e003c */
[----:B----4-:R-:W-:-:S05]  /*15e20*/  @P0 IMAD.MOV.U32 R6, RZ, RZ, R15 ;  /* 0x000000ffff060224 */ /* 0x010fca00078e000f */
[----:B------:R-:W3:Y:S04]  /*15e30*/  @P0 LDG.E.U16 R12, [R6.64] ;  /* 0x00000006060c0981 */ /* 0x000ee8000c1e1500 */
[----:B------:R-:W-:Y:S01]  /*15e40*/  STL [R1+0x1fc8], R8 ;  /* 0x001fc80801007387 */ /* 0x000fe20000100800 */
[----:B------:R-:W4:Y:S02]  /*15e50*/  LDL R55, [R1+0xc8c] ;  /* 0x000c8c0001377983 */ /* 0x000f240000100800 */
[----:B------:R-:W4:Y:S02]  /*15e60*/  LDL R3, [R1+0xc90] ;  /* 0x000c900001037983 */ /* 0x000f240000100800 */
[----:B------:R-:W4:Y:S01]  /*15e70*/  LDL R54, [R1+0xc84] ;  /* 0x000c840001367983 */ /* 0x000f220000100800 */
[----:B------:R-:W4:Y:S04]  /*15e80*/  LDL R45, [R1+0xc88] ;  /* 0x000c8800012d7983 */ /* 0x000f280000100800 */
[----:B------:R-:W4:Y:S04]  /*15e90*/  LDL R36, [R1+0xc7c] ;  /* 0x000c7c0001247983 */ /* 0x000f280000100800 */
[----:B------:R-:W4:Y:S04]  /*15ea0*/  LDL R35, [R1+0xc80] ;  /* 0x000c800001237983 */ /* 0x000f280000100800 */
[----:B--2---:R-:W-:Y:S01]  /*15eb0*/  STL [R1+0x1fcc], R5 ;  /* 0x001fcc0501007387 */ /* 0x004fe20000100800 */
[----:B------:R-:W2:Y:S03]  /*15ec0*/  LDL R15, [R1+0xc74] ;  /* 0x000c7400010f7983 */ /* 0x000ea60000100800 */
[----:B---3--:R0:W-:Y:S04]  /*15ed0*/  STL [R1+0x8ec], R12 ;  /* 0x0008ec0c01007387 */ /* 0x0081e80000100800 */
[----:B0-----:R-:W3:Y:S01]  /*15ee0*/  LDL R12, [R1+0xc78] ;  /* 0x000c7800010c7983 */ /* 0x001ee20000100800 */
[----:B------:R-:W-:-:S02]  /*15ef0*/  ISETP.GT.AND P1, PT, R4, 0x1b, PT ;  /* 0x0000001b0400780c */ /* 0x000fc40003f24270 */
[----:B------:R-:W-:Y:S02]  /*15f00*/  PRMT R57, RZ, 0x7610, R57 ;  /* 0x00007610ff397816 */ /* 0x000fe40000000039 */
[----:B------:R-:W-:-:S09]  /*15f10*/  PRMT R5, RZ, 0x7610, R5 ;  /* 0x00007610ff057816 */ /* 0x000fd20000000005 */
[----:B------:R-:W-:Y:S02]  /*15f20*/  @P1 IMAD.MOV.U32 R6, RZ, RZ, R58 ;  /* 0x000000ffff061224 */ /* 0x000fe400078e003a */
[----:B------:R-:W-:-:S05]  /*15f30*/  @P1 IMAD.MOV.U32 R7, RZ, RZ, R59 ;  /* 0x000000ffff071224 */ /* 0x000fca00078e003b */
[----:B------:R4:W3:Y:S02]  /*15f40*/  @P1 LDG.E.U16 R57, [R6.64] ;  /* 0x0000000606391981 */ /* 0x0008e4000c1e1500 */
[----:B----4-:R-:W-:Y:S02]  /*15f50*/  @P1 IMAD.MOV.U32 R6, RZ, RZ, R3 ;  /* 0x000000ffff061224 */ /* 0x010fe400078e0003 */
[----:B------:R-:W-:Y:S01]  /*15f60*/  @P1 IMAD.MOV.U32 R7, RZ, RZ, R55 ;  /* 0x000000ffff071224 */ /* 0x000fe200078e0037 */
[----:B------:R-:W-:Y:S02]  /*15f70*/  PRMT R38, RZ, 0x7610, R38 ;  /* 0x00007610ff267816 */ /* 0x000fe40000000026 */
[----:B------:R-:W-:Y:S02]  /*15f80*/  PRMT R25, RZ, 0x7610, R25 ;  /* 0x00007610ff197816 */ /* 0x000fe40000000019 */
[----:B------:R-:W-:Y:S01]  /*15f90*/  PRMT R11, RZ, 0x7610, R11 ;  /* 0x00007610ff0b7816 */ /* 0x000fe2000000000b */
[----:B------:R-:W4:Y:S04]  /*15fa0*/  LDL R3, [R1+0xc70] ;  /* 0x000c700001037983 */ /* 0x000f280000100800 */
[----:B------:R0:W4:Y:S02]  /*15fb0*/  @P1 LDG.E.U16 R5, [R6.64] ;  /* 0x0000000606051981 */ /* 0x000124000c1e1500 */
[----:B0-----:R-:W-:-:S02]  /*15fc0*/  @P1 IMAD.MOV.U32 R6, RZ, RZ, R45 ;  /* 0x000000ffff061224 */ /* 0x001fc400078e002d */
[----:B------:R-:W-:-:S05]  /*15fd0*/  @P1 IMAD.MOV.U32 R7, RZ, RZ, R54 ;  /* 0x000000ffff071224 */ /* 0x000fca00078e0036 */
[----:B------:R0:W4:Y:S02]  /*15fe0*/  @P1 LDG.E.U16 R38, [R6.64] ;  /* 0x0000000606261981 */ /* 0x000124000c1e1500 */
[----:B0-----:R-:W-:Y:S02]  /*15ff0*/  @P1 IMAD.MOV.U32 R6, RZ, RZ, R35 ;  /* 0x000000ffff061224 */ /* 0x001fe400078e0023 */
[----:B------:R-:W-:-:S05]  /*16000*/  @P1 IMAD.MOV.U32 R7, RZ, RZ, R36 ;  /* 0x000000ffff071224 */ /* 0x000fca00078e0024 */
[----:B------:R2:W4:Y:S02]  /*16010*/  @P1 LDG.E.U16 R25, [R6.64] ;  /* 0x0000000606191981 */ /* 0x000524000c1e1500 */
[----:B--2---:R-:W-:Y:S02]  /*16020*/  @P1 IMAD.MOV.U32 R7, RZ, RZ, R15 ;  /* 0x000000ffff071224 */ /* 0x004fe400078e000f */
[----:B---3--:R-:W-:-:S05]  /*16030*/  @P1 IMAD.MOV.U32 R6, RZ, RZ, R12 ;  /* 0x000000ffff061224 */ /* 0x008fca00078e000c */
[----:B------:R-:W2:Y:S04]  /*16040*/  @P1 LDG.E.U16 R11, [R6.64] ;  /* 0x00000006060b1981 */ /* 0x000ea8000c1e1500 */
[----:B----4-:R0:W-:Y:S01]  /*16050*/  STL [R1+0x8dc], R5 ;  /* 0x0008dc0501007387 */ /* 0x0101e20000100800 */
[----:B------:R-:W3:Y:S02]  /*16060*/  LDL R54, [R1+0xc68] ;  /* 0x000c680001367983 */ /* 0x000ee40000100800 */
[----:B------:R-:W4:Y:S02]  /*16070*/  LDL R55, [R1+0xc64] ;  /* 0x000c640001377983 */ /* 0x000f240000100800 */
[----:B------:R-:W3:Y:S01]  /*16080*/  LDL R45, [R1+0xc5c] ;  /* 0x000c5c00012d7983 */ /* 0x000ee20000100800 */
[----:B0-----:R-:W3:Y:S04]  /*16090*/  LDL R5, [R1+0xc6c] ;  /* 0x000c6c0001057983 */ /* 0x001ee80000100800 */
[----:B------:R0:W-:Y:S01]  /*160a0*/  STL [R1+0x8d4], R38 ;  /* 0x0008d42601007387 */ /* 0x0001e20000100800 */
[----:B------:R-:W4:Y:S02]  /*160b0*/  LDL R36, [R1+0x1344] ;  /* 0x0013440001247983 */ /* 0x000f240000100800 */
[----:B------:R-:W4:Y:S01]  /*160c0*/  LDL R35, [R1+0x1348] ;  /* 0x0013480001237983 */ /* 0x000f220000100800 */
[----:B0-----:R-:W4:Y:S04]  /*160d0*/  LDL R38, [R1+0xc60] ;  /* 0x000c600001267983 */ /* 0x001f280000100800 */
[----:B------:R0:W-:Y:S01]  /*160e0*/  STL [R1+0x8cc], R25 ;  /* 0x0008cc1901007387 */ /* 0x0001e20000100800 */
[----:B------:R-:W4:Y:S02]  /*160f0*/  LDL R15, [R1+0x1354] ;  /* 0x00135400010f7983 */ /* 0x000f240000100800 */
[----:B------:R-:W4:Y:S01]  /*16100*/  LDL R12, [R1+0x1350] ;  /* 0x00135000010c7983 */ /* 0x000f220000100800 */
[----:B0-----:R-:W4:Y:S04]  /*16110*/  LDL R25, [R1+0x1340] ;  /* 0x0013400001197983 */ /* 0x001f280000100800 */
[----:B--2---:R0:W-:Y:S04]  /*16120*/  STL [R1+0x8c4], R11 ;  /* 0x0008c40b01007387 */ /* 0x0041e80000100800 */
[----:B0-----:R-:W2:Y:S01]  /*16130*/  LDL R11, [R1+0x1364] ;  /* 0x00136400010b7983 */ /* 0x001ea20000100800 */
[----:B------:R-:W-:Y:S01]  /*16140*/  PRMT R56, RZ, 0x7610, R56 ;  /* 0x00007610ff387816 */ /* 0x000fe20000000038 */
[----:B------:R-:W-:Y:S01]  /*16150*/  @P1 IMAD.MOV.U32 R6, RZ, RZ, R3 ;  /* 0x000000ffff061224 */ /* 0x000fe200078e0003 */
[----:B------:R-:W-:-:S02]  /*16160*/  PRMT R46, RZ, 0x7610, R46 ;  /* 0x00007610ff2e7816 */ /* 0x000fc4000000002e */
[----:B------:R-:W-:Y:S02]  /*16170*/  ISETP.GT.AND P0, PT, R4, 0x1f, PT ;  /* 0x0000001f0400780c */ /* 0x000fe40003f04270 */
[----:B------:R-:W-:Y:S02]  /*16180*/  PRMT R37, RZ, 0x7610, R37 ;  /* 0x00007610ff257816 */ /* 0x000fe40000000025 */
[----:B------:R-:W-:Y:S02]  /*16190*/  PRMT R26, RZ, 0x7610, R26 ;  /* 0x00007610ff1a7816 */ /* 0x000fe4000000001a */
[----:B------:R-:W-:Y:S01]  /*161a0*/  PRMT R14, RZ, 0x7610, R14 ;  /* 0x00007610ff0e7816 */ /* 0x000fe2000000000e */
[----:B---3--:R-:W-:Y:S02]  /*161b0*/  @P1 IMAD.MOV.U32 R7, RZ, RZ, R5 ;  /* 0x000000ffff071224 */ /* 0x008fe400078e0005 */
[----:B------:R-:W3:Y:S04]  /*161c0*/  LDL R5, [R1+0x1360] ;  /* 0x0013600001057983 */ /* 0x000ee80000100800 */
[----:B------:R0:W3:Y:S02]  /*161d0*/  @P1 LDG.E.U16 R56, [R6.64] ;  /* 0x0000000606381981 */ /* 0x0000e4000c1e1500 */
[----:B0-----:R-:W-:-:S02]  /*161e0*/  @P1 IMAD.MOV.U32 R6, RZ, RZ, R54 ;  /* 0x000000ffff061224 */ /* 0x001fc400078e0036 */
[----:B----4-:R-:W-:-:S05]  /*161f0*/  @P1 IMAD.MOV.U32 R7, RZ, RZ, R55 ;  /* 0x000000ffff071224 */ /* 0x010fca00078e0037 */
[----:B------:R0:W4:Y:S02]  /*16200*/  @P1 LDG.E.U16 R46, [R6.64] ;  /* 0x00000006062e1981 */ /* 0x000124000c1e1500 */
[----:B0-----:R-:W-:Y:S02]  /*16210*/  @P1 IMAD.MOV.U32 R6, RZ, RZ, R38 ;  /* 0x000000ffff061224 */ /* 0x001fe400078e0026 */
        /* <DEDUP_REMOVED lines=8> */
[----:B------:R-:W-:Y:S01]  /*162a0*/  STL [R1+0x8e4], R57 ;  /* 0x0008e43901007387 */ /* 0x000fe20000100800 */
[----:B------:R-:W4:Y:S01]  /*162b0*/  LDL R3, [R1+0x1378] ;  /* 0x0013780001037983 */ /* 0x000f220000100800 */
[----:B------:R-:W-:Y:S01]  /*162c0*/  PRMT R9, RZ, 0x7610, R9 ;  /* 0x00007610ff097816 */ /* 0x000fe20000000009 */
[----:B------:R-:W4:Y:S02]  /*162d0*/  LDL R25, [R1+0x137c] ;  /* 0x00137c0001197983 */ /* 0x000f240000100800 */
[----:B0-----:R-:W-:Y:S02]  /*162e0*/  @P0 IMAD.MOV.U32 R7, RZ, RZ, R12 ;  /* 0x000000ffff070224 */ /* 0x001fe400078e000c */
[----:B--2---:R-:W-:-:S05]  /*162f0*/  @P0 IMAD.MOV.U32 R6, RZ, RZ, R11 ;  /* 0x000000ffff060224 */ /* 0x004fca00078e000b */
[----:B------:R3:W2:Y:S01]  /*16300*/  @P0 LDG.E.U16 R9, [R6.64] ;  /* 0x0000000606090981 */ /* 0x0006a2000c1e1500 */
[----:B------:R-:W-:Y:S01]  /*16310*/  PRMT R0, RZ, 0x7610, R0 ;  /* 0x00007610ff007816 */ /* 0x000fe20000000000 */
[----:B---3--:R-:W-:Y:S02]  /*16320*/  @P0 IMAD.MOV.U32 R7, RZ, RZ, R5 ;  /* 0x000000ffff070224 */ /* 0x008fe400078e0005 */
[----:B----4-:R0:W-:Y:S01]  /*16330*/  STL [R1+0x8a8], R14 ;  /* 0x0008a80e01007387 */ /* 0x0101e20000100800 */
[----:B------:R-:W3:Y:S03]  /*16340*/  LDL R11, [R1+0x1398] ;  /* 0x00139800010b7983 */ /* 0x000ee60000100800 */
[----:B0-----:R-:W4:Y:S01]  /*16350*/  LDL R14, [R1+0x1388] ;  /* 0x00138800010e7983 */ /* 0x001f220000100800 */
[----:B------:R0:W-:Y:S02]  /*16360*/  STL [R1+0x8ac], R26 ;  /* 0x0008ac1a01007387 */ /* 0x0001e40000100800 */
[----:B------:R-:W3:Y:S02]  /*16370*/  LDL R15, [R1+0x1370] ;  /* 0x00137000010f7983 */ /* 0x000ee40000100800 */
[----:B------:R-:W-:Y:S01]  /*16380*/  @P0 IMAD.MOV.U32 R6, RZ, RZ, R3 ;  /* 0x000000ffff060224 */ /* 0x000fe200078e0003 */
[----:B------:R-:W3:Y:S04]  /*16390*/  LDL R12, [R1+0x1384] ;  /* 0x00138400010c7983 */ /* 0x000ee80000100800 */
[----:B------:R1:W3:Y:S04]  /*163a0*/  @P0 LDG.E.U16 R0, [R6.64] ;  /* 0x0000000606000981 */ /* 0x0002e8000c1e1500 */
[----:B0-----:R-:W3:Y:S04]  /*163b0*/  LDL R26, [R1+0x1374] ;  /* 0x00137400011a7983 */ /* 0x001ee80000100800 */
[----:B--2---:R0:W-:Y:S01]  /*163c0*/  STL [R1+0x8a4], R9 ;  /* 0x0008a40901007387 */ /* 0x0041e20000100800 */
[----:B------:R-:W2:Y:S03]  /*163d0*/  LDL R5, [R1+0x1410] ;  /* 0x0014100001057983 */ /* 0x000ea60000100800 */
[----:B0-----:R-:W2:Y:S01]  /*163e0*/  LDL R9, [R1+0x1394] ;  /* 0x0013940001097983 */ /* 0x001ea20000100800 */
[----:B------:R-:W2:Y:S02]  /*163f0*/  LDL.LU R35, [R1+0xb2c] ;  /* 0x000b2c0001237983 */ /* 0x000ea40000300800 */
[----:B------:R-:W-:Y:S02]  /*16400*/  STL [R1+0x8bc], R56 ;  /* 0x0008bc3801007387 */ /* 0x000fe40000100800 */
[----:B------:R-:W2:Y:S01]  /*16410*/  LDL.LU R36, [R1+0xb28] ;  /* 0x000b280001247983 */ /* 0x000ea20000300800 */
[----:B------:R-:W-:Y:S01]  /*16420*/  PRMT R16, RZ, 0x7610, R16 ;  /* 0x00007610ff107816 */ /* 0x000fe20000000010 */
[----:B------:R0:W-:Y:S01]  /*16430*/  STL [R1+0x8b0], R37 ;  /* 0x0008b02501007387 */ /* 0x0001e20000100800 */
[----:B-1----:R-:W-:Y:S01]  /*16440*/  @P0 IMAD.MOV.U32 R6, RZ, RZ, R25 ;  /* 0x000000ffff060224 */ /* 0x002fe200078e0019 */
[----:B------:R-:W-:-:S02]  /*16450*/  PRMT R13, RZ, 0x7610, R13 ;  /* 0x00007610ff0d7816 */ /* 0x000fc4000000000d */
[----:B0-----:R-:W2:Y:S01]  /*16460*/  LDL.LU R37, [R1+0xb24] ;  /* 0x000b240001257983 */ /* 0x001ea20000300800 */
[----:B------:R0:W-:Y:S02]  /*16470*/  STL [R1+0x8b4], R46 ;  /* 0x0008b42e01007387 */ /* 0x0001e40000100800 */
[----:B------:R-:W2:Y:S02]  /*16480*/  LDL.LU R38, [R1+0xb20] ;  /* 0x000b200001267983 */ /* 0x000ea40000300800 */
[----:B------:R-:W2:Y:S01]  /*16490*/  LDL.LU R45, [R1+0xb1c] ;  /* 0x000b1c00012d7983 */ /* 0x000ea20000300800 */
[----:B------:R-:W-:Y:S01]  /*164a0*/  PRMT R10, RZ, 0x7610, R10 ;  /* 0x00007610ff0a7816 */ /* 0x000fe2000000000a */
[----:B0-----:R-:W2:Y:S01]  /*164b0*/  LDL.LU R46, [R1+0xb18] ;  /* 0x000b1800012e7983 */ /* 0x001ea20000300800 */
[----:B------:R-:W2:Y:S02]  /*164c0*/  LDL.LU R54, [R1+0xb14] ;  /* 0x000b140001367983 */ /* 0x000ea40000300800 */
[----:B------:R-:W2:Y:S02]  /*164d0*/  LDL.LU R55, [R1+0xb10] ;  /* 0x000b100001377983 */ /* 0x000ea40000300800 */
[----:B------:R-:W2:Y:S01]  /*164e0*/  LDL.LU R3, [R1+0xa8c] ;  /* 0x000a8c0001037983 */ /* 0x000ea20000300800 */
[----:B------:R-:W2:Y:S01]  /*164f0*/  LDL.LU R56, [R1+0xa88] ;  /* 0x000a880001387983 */ /* 0x000ea20000300800 */
[----:B------:R-:W2:Y:S02]  /*16500*/  LDL.LU R59, [R1+0xa84] ;  /* 0x000a8400013b7983 */ /* 0x000ea40000300800 */
[----:B------:R-:W2:Y:S02]  /*16510*/  LDL.LU R58, [R1+0xa80] ;  /* 0x000a8000013a7983 */ /* 0x000ea40000300800 */
[----:B------:R-:W2:Y:S01]  /*16520*/  LDL.LU R57, [R1+0xa7c] ;  /* 0x000a7c0001397983 */ /* 0x000ea20000300800 */
[----:B------:R-:W2:Y:S01]  /*16530*/  LDL.LU R60, [R1+0xa78] ;  /* 0x000a7800013c7983 */ /* 0x000ea20000300800 */
[----:B------:R-:W2:Y:S01]  /*16540*/  LDL.LU R61, [R1+0xa74] ;  /* 0x000a7400013d7983 */ /* 0x000ea20000300800 */
[----:B------:R-:W-:Y:S01]  /*16550*/  PRMT R8, RZ, 0x7610, R8 ;  /* 0x00007610ff087816 */ /* 0x000fe20000000008 */
[----:B---3--:R-:W-:-:S05]  /*16560*/  @P0 IMAD.MOV.U32 R7, RZ, RZ, R26 ;  /* 0x000000ffff070224 */ /* 0x008fca00078e001a */
[----:B------:R4:W3:Y:S04]  /*16570*/  @P0 LDG.E.U16 R16, [R6.64] ;  /* 0x0000000606100981 */ /* 0x0008e8000c1e1500 */
[----:B------:R0:W-:Y:S01]  /*16580*/  STL [R1+0x8a0], R0 ;  /* 0x0008a00001007387 */ /* 0x0001e20000100800 */
[----:B----4-:R-:W-:Y:S02]  /*16590*/  @P0 IMAD.MOV.U32 R6, RZ, RZ, R14 ;  /* 0x000000ffff060224 */ /* 0x010fe400078e000e */
[----:B------:R-:W-:Y:S01]  /*165a0*/  @P0 IMAD.MOV.U32 R7, RZ, RZ, R15 ;  /* 0x000000ffff070224 */ /* 0x000fe200078e000f */
[----:B0-----:R-:W4:Y:S04]  /*165b0*/  LDL.LU R0, [R1+0xa70] ;  /* 0x000a700001007983 */ /* 0x001f280000300800 */
[----:B------:R0:W4:Y:S02]  /*165c0*/  @P0 LDG.E.U16 R13, [R6.64] ;  /* 0x00000006060d0981 */ /* 0x000124000c1e1500 */
[----:B0-----:R-:W-:-:S02]  /*165d0*/  @P0 IMAD.MOV.U32 R6, RZ, RZ, R11 ;  /* 0x000000ffff060224 */ /* 0x001fc400078e000b */
[----:B------:R-:W-:-:S05]  /*165e0*/  @P0 IMAD.MOV.U32 R7, RZ, RZ, R12 ;  /* 0x000000ffff070224 */ /* 0x000fca00078e000c */
[----:B------:R2:W4:Y:S02]  /*165f0*/  @P0 LDG.E.U16 R10, [R6.64] ;  /* 0x00000006060a0981 */ /* 0x000524000c1e1500 */
[----:B--2---:R-:W-:Y:S02]  /*16600*/  @P0 IMAD.MOV.U32 R6, RZ, RZ, R5 ;  /* 0x000000ffff060224 */ /* 0x004fe400078e0005 */
[----:B------:R-:W-:-:S05]  /*16610*/  @P0 IMAD.MOV.U32 R7, RZ, RZ, R9 ;  /* 0x000000ffff070224 */ /* 0x000fca00078e0009 */
[----:B------:R0:W2:Y:S04]  /*16620*/  @P0 LDG.E.U16 R8, [R6.64] ;  /* 0x0000000606080981 */ /* 0x0000a8000c1e1500 */
[----:B------:R-:W1:Y:S04]  /*16630*/  S2R R2, SR_TID.X ;  /* 0x0000000000027919 */ /* 0x000e680000002100 */
[----:B------:R-:W0:Y:S01]  /*16640*/  S2R R26, SR_TID.X ;  /* 0x00000000001a7919 */ /* 0x000e220000002100 */
[----:B------:R-:W-:Y:S06]  /*16650*/  BAR.SYNC.DEFER_BLOCKING 0x0 ;  /* 0x0000000000007b1d */ /* 0x000fec0000010000 */
[----:B------:R-:W-:Y:S01]  /*16660*/  STL [R1+0x1fd4], R6 ;  /* 0x001fd40601007387 */ /* 0x000fe20000100800 */
[----:B------:R-:W-:Y:S01]  /*16670*/  STL [R1+0x1fd0], R7 ;  /* 0x001fd00701007387 */ /* 0x000fe20000100800 */
[----:B-1----:R-:W-:-:S02]  /*16680*/  LOP3.LUT R2, R2, 0x1f, RZ, 0xc0, !PT ;  /* 0x0000001f02027812 */ /* 0x002fc400078ec0ff */
[----:B0-----:R-:W-:-:S03]  /*16690*/  LOP3.LUT R5, R26, 0x1f, RZ, 0xc0, !PT ;  /* 0x0000001f1a057812 */ /* 0x001fc600078ec0ff */
[----:B------:R-:W-:Y:S01]  /*166a0*/  IMAD.SHL.U32 R2, R2, 0x2, RZ ;  /* 0x0000000202027824 */ /* 0x000fe200078e00ff */
[----:B------:R-:W-:-:S04]  /*166b0*/  ISETP.GE.AND P0, PT, R5, R4, PT ;  /* 0x000000040500720c */ /* 0x000fc80003f06270 */
[----:B------:R0:W-:Y:S04]  /*166c0*/  STS.U16 [R2+0x180], R54 ;  /* 0x0001803602007388 */ /* 0x0001e80000000400 */
[----:B------:R-:W-:Y:S04]  /*166d0*/  STS.U16 [R2], R35 ;  /* 0x0000002302007388 */ /* 0x000fe80000000400 */
[----:B------:R-:W-:Y:S04]  /*166e0*/  STS.U16 [R2+0x40], R36 ;  /* 0x0000402402007388 */ /* 0x000fe80000000400 */
        /* <DEDUP_REMOVED lines=12> */
[----:B---3--:R-:W-:Y:S01]  /*167b0*/  STL [R1+0x89c], R16 ;  /* 0x00089c1001007387 */ /* 0x008fe20000100800 */
[----:B0-----:R-:W3:Y:S03]  /*167c0*/  LDL.LU R54, [R1+0xa0c] ;  /* 0x000a0c0001367983 */ /* 0x001ee60000300800 */
[----:B----4-:R0:W-:Y:S04]  /*167d0*/  STS.U16 [R2+0x980], R0 ;  /* 0x0009800002007388 */ /* 0x0101e80000000400 */
[----:B0-----:R-:W4:Y:S01]  /*167e0*/  LDL.LU R0, [R1+0xa08] ;  /* 0x000a080001007983 */ /* 0x001f220000300800 */
[----:B------:R-:W4:Y:S02]  /*167f0*/  LDL.LU R4, [R1+0xa04] ;  /* 0x000a040001047983 */ /* 0x000f240000300800 */
[----:B------:R-:W-:Y:S02]  /*16800*/  STL [R1+0x898], R13 ;  /* 0x0008980d01007387 */ /* 0x000fe40000100800 */
[----:B------:R-:W4:Y:S01]  /*16810*/  LDL.LU R7, [R1+0xa00] ;  /* 0x000a000001077983 */ /* 0x000f220000300800 */
[----:B------:R-:W4:Y:S01]  /*16820*/  LDL.LU R6, [R1+0x9fc] ;  /* 0x0009fc0001067983 */ /* 0x000f220000300800 */
[----:B------:R-:W4:Y:S03]  /*16830*/  LDL.LU R5, [R1+0x9f8] ;  /* 0x0009f80001057983 */ /* 0x000f260000300800 */
[----:B--2---:R0:W-:Y:S01]  /*16840*/  STL [R1+0x88c], R8 ;  /* 0x00088c0801007387 */ /* 0x0041e20000100800 */
[----:B------:R1:W-:Y:S03]  /*16850*/  STL [R1+0x894], R10 ;  /* 0x0008940a01007387 */ /* 0x0003e60000100800 */
[----:B0-----:R-:W2:Y:S01]  /*16860*/  LDL.LU R8, [R1+0x9f4] ;  /* 0x0009f40001087983 */ /* 0x001ea20000300800 */
[----:B------:R-:W2:Y:S02]  /*16870*/  LDL.LU R9, [R1+0x9f0] ;  /* 0x0009f00001097983 */ /* 0x000ea40000300800 */
[----:B-1----:R-:W2:Y:S02]  /*16880*/  LDL.LU R10, [R1+0x990] ;  /* 0x00099000010a7983 */ /* 0x002ea40000300800 */
[----:B------:R-:W2:Y:S01]  /*16890*/  LDL.LU R11, [R1+0x98c] ;  /* 0x00098c00010b7983 */ /* 0x000ea20000300800 */
[----:B------:R-:W2:Y:S01]  /*168a0*/  LDL.LU R12, [R1+0x988] ;  /* 0x00098800010c7983 */ /* 0x000ea20000300800 */
        /* <DEDUP_REMOVED lines=19> */
[----:B------:R-:W2:Y:S04]  /*169e0*/  LDL.LU R61, [R1+0x874] ;  /* 0x00087400013d7983 */ /* 0x000ea80000300800 */
[----:B---3--:R0:W-:Y:S04]  /*169f0*/  STS.U16 [R2+0x1000], R54 ;  /* 0x0010003602007388 */ /* 0x0081e80000000400 */
[----:B0-----:R-:W3:Y:S04]  /*16a00*/  LDL.LU R54, [R1+0x1ff4] ;  /* 0x001ff40001367983 */ /* 0x001ee80000300800 */
[----:B----4-:R0:W-:Y:S04]  /*16a10*/  STS.U16 [R2+0x1040], R0 ;  /* 0x0010400002007388 */ /* 0x0101e80000000400 */
[----:B0-----:R-:W3:Y:S04]  /*16a20*/  LDL.LU R0, [R1+0x1ff0] ;  /* 0x001ff00001007983 */ /* 0x001ee80000300800 */
[----:B--2---:R0:W-:Y:S04]  /*16a30*/  STS.U16 [R2+0x2040], R35 ;  /* 0x0020402302007388 */ /* 0x0041e80000000400 */
[----:B------:R1:W-:Y:S04]  /*16a40*/  STS.U16 [R2+0x2080], R36 ;  /* 0x0020802402007388 */ /* 0x0003e80000000400 */
[----:B------:R2:W-:Y:S04]  /*16a50*/  STS.U16 [R2+0x20c0], R37 ;  /* 0x0020c02502007388 */ /* 0x0005e80000000400 */
[----:B------:R2:W-:Y:S04]  /*16a60*/  STS.U16 [R2+0x2100], R38 ;  /* 0x0021002602007388 */ /* 0x0005e80000000400 */
[----:B------:R2:W-:Y:S04]  /*16a70*/  STS.U16 [R2+0x2140], R45 ;  /* 0x0021402d02007388 */ /* 0x0005e80000000400 */
[----:B------:R2:W-:Y:S04]  /*16a80*/  STS.U16 [R2+0x2180], R46 ;  /* 0x0021802e02007388 */ /* 0x0005e80000000400 */
[----:B0-----:R-:W4:Y:S01]  /*16a90*/  LDL.LU R35, [R1+0xb0c] ;  /* 0x000b0c0001237983 */ /* 0x001f220000300800 */
[----:B-1----:R-:W4:Y:S02]  /*16aa0*/  LDL.LU R36, [R1+0xb08] ;  /* 0x000b080001247983 */ /* 0x002f240000300800 */
[----:B--2---:R-:W2:Y:S02]  /*16ab0*/  LDL.LU R37, [R1+0xb04] ;  /* 0x000b040001257983 */ /* 0x004ea40000300800 */
[----:B------:R-:W2:Y:S01]  /*16ac0*/  LDL.LU R38, [R1+0xb00] ;  /* 0x000b000001267983 */ /* 0x000ea20000300800 */
[----:B------:R-:W2:Y:S04]  /*16ad0*/  LDL.LU R45, [R1+0xafc] ;  /* 0x000afc00012d7983 */ /* 0x000ea80000300800 */
[----:B------:R0:W-:Y:S01]  /*16ae0*/  STS.U16 [R2+0x21c0], R55 ;  /* 0x0021c03702007388 */ /* 0x0001e20000000400 */
[----:B------:R-:W2:Y:S03]  /*16af0*/  LDL.LU R46, [R1+0xaf8] ;  /* 0x000af800012e7983 */ /* 0x000ea60000300800 */
[----:B------:R1:W-:Y:S04]  /*16b00*/  STS.U16 [R2+0x2840], R3 ;  /* 0x0028400302007388 */ /* 0x0003e80000000400 */
[----:B------:R1:W-:Y:S04]  /*16b10*/  STS.U16 [R2+0x2800], R56 ;  /* 0x0028003802007388 */ /* 0x0003e80000000400 */
[----:B------:R1:W-:Y:S04]  /*16b20*/  STS.U16 [R2+0x28c0], R59 ;  /* 0x0028c03b02007388 */ /* 0x0003e80000000400 */
[----:B------:R1:W-:Y:S04]  /*16b30*/  STS.U16 [R2+0x2880], R58 ;  /* 0x0028803a02007388 */ /* 0x0003e80000000400 */
[----:B------:R1:W-:Y:S04]  /*16b40*/  STS.U16 [R2+0x2940], R57 ;  /* 0x0029403902007388 */ /* 0x0003e80000000400 */
[----:B0-----:R-:W2:Y:S01]  /*16b50*/  LDL.LU R55, [R1+0xaf4] ;  /* 0x000af40001377983 */ /* 0x001ea20000300800 */
[----:B-1----:R-:W2:Y:S02]  /*16b60*/  LDL.LU R3, [R1+0xaf0] ;  /* 0x000af00001037983 */ /* 0x002ea40000300800 */
[----:B------:R-:W2:Y:S01]  /*16b70*/  LDL.LU R56, [R1+0xa6c] ;  /* 0x000a6c0001387983 */ /* 0x000ea20000300800 */
[----:B------:R-:W2:Y:S01]  /*16b80*/  LDL.LU R59, [R1+0xa68] ;  /* 0x000a6800013b7983 */ /* 0x000ea20000300800 */
[----:B------:R-:W2:Y:S03]  /*16b90*/  LDL.LU R58, [R1+0xa64] ;  /* 0x000a6400013a7983 */ /* 0x000ea60000300800 */
[----:B------:R0:W-:Y:S01]  /*16ba0*/  STS.U16 [R2+0x2900], R60 ;  /* 0x0029003c02007388 */ /* 0x0001e20000000400 */
[----:B------:R-:W2:Y:S03]  /*16bb0*/  LDL.LU R57, [R1+0xa60] ;  /* 0x000a600001397983 */ /* 0x000ea60000300800 */
[----:B------:R1:W-:Y:S04]  /*16bc0*/  STS.U16 [R2+0x29c0], R61 ;  /* 0x0029c03d02007388 */ /* 0x0003e80000000400 */
[----:B0-----:R-:W2:Y:S01]  /*16bd0*/  LDL.LU R60, [R1+0xa5c] ;  /* 0x000a5c00013c7983 */ /* 0x001ea20000300800 */
[----:B-1----:R-:W2:Y:S03]  /*16be0*/  LDL.LU R61, [R1+0xa58] ;  /* 0x000a5800013d7983 */ /* 0x002ea60000300800 */
        /* <DEDUP_REMOVED lines=30> */
[----:B---3--:R-:W-:Y:S04]  /*16dd0*/  STS.U16 [R2+0x3000], R54 ;  /* 0x0030003602007388 */ /* 0x008fe80000000400 */
[----:B------:R-:W-:Y:S04]  /*16de0*/  STL [R1+0x1fd8], R54 ;  /* 0x001fd83601007387 */ /* 0x000fe80000100800 */
[----:B------:R0:W-:Y:S02]  /*16df0*/  STS.U16 [R2+0x2980], R0 ;  /* 0x0029800002007388 */ /* 0x0001e40000000400 */
[----:B0-----:R-:W-:-:S05]  /*16e00*/  LOP3.LUT R0, R2, 0x10, RZ, 0x3c, !PT ;  /* 0x0000001002007812 */ /* 0x001fca00078e3cff */
[----:B----4-:R-:W-:Y:S01]  /*16e10*/  STS.U16 [R0+0x200], R35 ;  /* 0x0002002300007388 */ /* 0x010fe20000000400 */
[----:B------:R-:W-:Y:S02]  /*16e20*/  STS.U16 [R0+0x240], R36 ;  /* 0x0002402400007388 */ /* 0x000fe40000000400 */
[----:B--2---:R-:W-:Y:S01]  /*16e30*/  STS.U16 [R0+0x280], R37 ;  /* 0x0002802500007388 */ /* 0x004fe20000000400 */
[----:B------:R-:W-:Y:S04]  /*16e40*/  STS.U16 [R0+0x2c0], R38 ;  /* 0x0002c02600007388 */ /* 0x000fe80000000400 */
[----:B------:R0:W-:Y:S01]  /*16e50*/  STS.U16 [R0+0x300], R45 ;  /* 0x0003002d00007388 */ /* 0x0001e20000000400 */
[----:B------:R1:W-:Y:S03]  /*16e60*/  STS.U16 [R0+0x340], R46 ;  /* 0x0003402e00007388 */ /* 0x0003e60000000400 */
[----:B0-----:R-:W2:Y:S04]  /*16e70*/  LDL.LU R45, [R1+0xa54] ;  /* 0x000a5400012d7983 */ /* 0x001ea80000300800 */
[----:B------:R-:W-:Y:S01]  /*16e80*/  STS.U16 [R0+0x380], R55 ;  /* 0x0003803700007388 */ /* 0x000fe20000000400 */
[----:B------:R-:W-:Y:S02]  /*16e90*/  STS.U16 [R0+0x3c0], R3 ;  /* 0x0003c00300007388 */ /* 0x000fe40000000400 */
[----:B------:R-:W-:Y:S02]  /*16ea0*/  STS.U16 [R0+0xa40], R56 ;  /* 0x000a403800007388 */ /* 0x000fe40000000400 */
[----:B-1----:R-:W3:Y:S01]  /*16eb0*/  LDL.LU R46, [R1+0xa50] ;  /* 0x000a5000012e7983 */ /* 0x002ee20000300800 */
[----:B------:R-:W-:Y:S01]  /*16ec0*/  STS.U16 [R0+0xa00], R59 ;  /* 0x000a003b00007388 */ /* 0x000fe20000000400 */
[----:B------:R-:W-:Y:S02]  /*16ed0*/  STS.U16 [R0+0xac0], R58 ;  /* 0x000ac03a00007388 */ /* 0x000fe40000000400 */
[----:B------:R0:W-:Y:S01]  /*16ee0*/  STS.U16 [R0+0xa80], R57 ;  /* 0x000a803900007388 */ /* 0x0001e20000000400 */
[----:B------:R1:W-:Y:S04]  /*16ef0*/  STS.U16 [R0+0xb40], R60 ;  /* 0x000b403c00007388 */ /* 0x0003e80000000400 */
[----:B0-----:R-:W4:Y:S01]  /*16f00*/  LDL.LU R57, [R1+0x9ec] ;  /* 0x0009ec0001397983 */ /* 0x001f220000300800 */
[----:B------:R0:W-:Y:S03]  /*16f10*/  STS.U16 [R0+0xb00], R61 ;  /* 0x000b003d00007388 */ /* 0x0001e60000000400 */
[----:B-1----:R-:W4:Y:S04]  /*16f20*/  LDL.LU R60, [R1+0x9e8] ;  /* 0x0009e800013c7983 */ /* 0x002f280000300800 */
[----:B0-----:R-:W4:Y:S01]  /*16f30*/  LDL.LU R61, [R1+0x9e4] ;  /* 0x0009e400013d7983 */ /* 0x001f220000300800 */
[----:B------:R-:W4:Y:S02]  /*16f40*/  LDL.LU R2, [R1+0x9e0] ;  /* 0x0009e00001027983 */ /* 0x000f240000300800 */
[----:B------:R-:W4:Y:S01]  /*16f50*/  LDL.LU R54, [R1+0x9dc] ;  /* 0x0009dc0001367983 */ /* 0x000f220000300800 */
[----:B------:R-:W4:Y:S01]  /*16f60*/  LDL.LU R4, [R1+0x9d8] ;  /* 0x0009d80001047983 */ /* 0x000f220000300800 */
[----:B------:R-:W4:Y:S02]  /*16f70*/  LDL.LU R7, [R1+0x9d4] ;  /* 0x0009d40001077983 */ /* 0x000f240000300800 */
        /* <DEDUP_REMOVED lines=22> */
[----:B--2---:R0:W-:Y:S04]  /*170e0*/  STS.U16 [R0+0xbc0], R45 ;  /* 0x000bc02d00007388 */ /* 0x0041e80000000400 */
[----:B---3--:R1:W-:Y:S04]  /*170f0*/  STS.U16 [R0+0xb80], R46 ;  /* 0x000b802e00007388 */ /* 0x0083e80000000400 */
[----:B0-----:R-:W2:Y:S04]  /*17100*/  LDL.LU R45, [R1+0x1fec] ;  /* 0x001fec00012d7983 */ /* 0x001ea80000300800 */
[----:B-1----:R-:W3:Y:S04]  /*17110*/  LDL.LU R46, [R1+0x1fe8] ;  /* 0x001fe800012e7983 */ /* 0x002ee80000300800 */
[----:B----4-:R0:W-:Y:S04]  /*17120*/  STS.U16 [R0+0x1200], R57 ;  /* 0x0012003900007388 */ /* 0x0101e80000000400 */
[----:B------:R1:W-:Y:S04]  /*17130*/  STS.U16 [R0+0x1240], R60 ;  /* 0x0012403c00007388 */ /* 0x0003e80000000400 */
[----:B0-----:R-:W4:Y:S01]  /*17140*/  LDL.LU R57, [R1+0x1fe4] ;  /* 0x001fe40001397983 */ /* 0x001f220000300800 */
[----:B------:R0:W-:Y:S03]  /*17150*/  STS.U16 [R0+0x1280], R61 ;  /* 0x0012803d00007388 */ /* 0x0001e60000000400 */
[----:B-1----:R-:W2:Y:S04]  /*17160*/  LDL.LU R60, [R1+0x1fe0] ;  /* 0x001fe000013c7983 */ /* 0x002ea80000300800 */
[----:B0-----:R-:W2:Y:S01]  /*17170*/  LDL.LU R61, [R1+0x1fdc] ;  /* 0x001fdc00013d7983 */ /* 0x001ea20000300800 */
[----:B------:R-:W-:Y:S02]  /*17180*/  STS.U16 [R0+0x12c0], R2 ;  /* 0x0012c00200007388 */ /* 0x000fe40000000400 */
[----:B------:R-:W-:Y:S01]  /*17190*/  STS.U16 [R0+0x1300], R54 ;  /* 0x0013003600007388 */ /* 0x000fe20000000400 */
[----:B------:R-:W-:Y:S01]  /*171a0*/  STS.U16 [R0+0x1340], R4 ;  /* 0x0013400400007388 */ /* 0x000fe20000000400 */
[----:B------:R-:W-:Y:S02]  /*171b0*/  STS.U16 [R0+0x1380], R7 ;  /* 0x0013800700007388 */ /* 0x000fe40000000400 */
        /* <DEDUP_REMOVED lines=14> */
[----:B------:R0:W-:Y:S01]  /*172a0*/  STS.U16 [R0+0x2340], R36 ;  /* 0x0023402400007388 */ /* 0x0001e20000000400 */
[----:B------:R1:W-:Y:S02]  /*172b0*/  STS.U16 [R0+0x2380], R37 ;  /* 0x0023802500007388 */ /* 0x0003e40000000400 */
[----:B------:R1:W-:Y:S02]  /*172c0*/  STS.U16 [R0+0x23c0], R38 ;  /* 0x0023c02600007388 */ /* 0x0003e40000000400 */
[----:B------:R1:W-:Y:S01]  /*172d0*/  STS.U16 [R0+0x2a40], R55 ;  /* 0x002a403700007388 */ /* 0x0003e20000000400 */
[----:B------:R1:W-:Y:S01]  /*172e0*/  STS.U16 [R0+0x2a00], R3 ;  /* 0x002a000300007388 */ /* 0x0003e20000000400 */
[----:B------:R1:W-:Y:S02]  /*172f0*/  STS.U16 [R0+0x2ac0], R56 ;  /* 0x002ac03800007388 */ /* 0x0003e40000000400 */
[----:B------:R-:W-:Y:S01]  /*17300*/  STS.U16 [R0+0x2a80], R59 ;  /* 0x002a803b00007388 */ /* 0x000fe20000000400 */
[----:B0-----:R-:W3:Y:S01]  /*17310*/  LDL.LU R36, [R1+0xaec] ;  /* 0x000aec0001247983 */ /* 0x001ee20000300800 */
[----:B-1----:R-:W3:Y:S03]  /*17320*/  LDL.LU R37, [R1+0xae8] ;  /* 0x000ae80001257983 */ /* 0x002ee60000300800 */
[----:B------:R-:W3:Y:S01]  /*17330*/  LDL.LU R38, [R1+0xae4] ;  /* 0x000ae40001267983 */ /* 0x000ee20000300800 */
[----:B------:R-:W3:Y:S03]  /*17340*/  LDL.LU R55, [R1+0xae0] ;  /* 0x000ae00001377983 */ /* 0x000ee60000300800 */
[----:B------:R-:W3:Y:S04]  /*17350*/  LDL.LU R3, [R1+0xadc] ;  /* 0x000adc0001037983 */ /* 0x000ee80000300800 */
[----:B------:R0:W-:Y:S01]  /*17360*/  STS.U16 [R0+0x2b40], R58 ;  /* 0x002b403a00007388 */ /* 0x0001e20000000400 */
[----:B------:R-:W3:Y:S03]  /*17370*/  LDL.LU R56, [R1+0xad8] ;  /* 0x000ad80001387983 */ /* 0x000ee60000300800 */
[----:B0-----:R-:W3:Y:S01]  /*17380*/  LDL.LU R58, [R1+0xad4] ;  /* 0x000ad400013a7983 */ /* 0x001ee20000300800 */
[----:B------:R-:W3:Y:S03]  /*17390*/  LDL.LU R59, [R1+0xad0] ;  /* 0x000ad000013b7983 */ /* 0x000ee60000300800 */
[----:B------:R-:W0:Y:S04]  /*173a0*/  S2R R2, SR_TID.X ;  /* 0x0000000000027919 */ /* 0x000e280000002100 */
[----:B--2---:R-:W-:Y:S01]  /*173b0*/  STS.U16 [R0+0x2b00], R61 ;  /* 0x002b003d00007388 */ /* 0x004fe20000000400 */
[----:B------:R1:W-:Y:S03]  /*173c0*/  STS.U16 [R0+0x2bc0], R60 ;  /* 0x002bc03c00007388 */ /* 0x0003e60000000400 */
[----:B-1----:R-:W2:Y:S01]  /*173d0*/  LDL.LU R60, [R1+0xa4c] ;  /* 0x000a4c00013c7983 */ /* 0x002ea20000300800 */
[----:B------:R-:W2:Y:S02]  /*173e0*/  LDL.LU R61, [R1+0xa48] ;  /* 0x000a4800013d7983 */ /* 0x000ea40000300800 */
[----:B----4-:R1:W-:Y:S02]  /*173f0*/  STS.U16 [R0+0x2b80], R57 ;  /* 0x002b803900007388 */ /* 0x0103e40000000400 */
[----:B---3--:R-:W-:Y:S01]  /*17400*/  STS.U16 [R0+0x3200], R46 ;  /* 0x0032002e00007388 */ /* 0x008fe20000000400 */
[----:B0-----:R-:W-:Y:S01]  /*17410*/  LOP3.LUT R2, R2, 0x1f, RZ, 0xc0, !PT ;  /* 0x0000001f02027812 */ /* 0x001fe200078ec0ff */
[----:B------:R-:W-:Y:S01]  /*17420*/  STS.U16 [R0+0x3240], R45 ;  /* 0x0032402d00007388 */ /* 0x000fe20000000400 */
[----:B------:R-:W-:Y:S02]  /*17430*/  STS.U16 [R0+0x3280], R44 ;  /* 0x0032802c00007388 */ /* 0x000fe40000000400 */
[----:B------:R-:W-:Y:S02]  /*17440*/  STS.U16 [R0+0x32c0], R43 ;  /* 0x0032c02b00007388 */ /* 0x000fe40000000400 */
[----:B------:R-:W-:Y:S01]  /*17450*/  STS.U16 [R0+0x3300], R42 ;  /* 0x0033002a00007388 */ /* 0x000fe20000000400 */
[----:B------:R-:W-:Y:S01]  /*17460*/  STS.U16 [R0+0x3340], R41 ;  /* 0x0033402900007388 */ /* 0x000fe20000000400 */
[----:B------:R-:W-:-:S02]  /*17470*/  IMAD.SHL.U32 R2, R2, 0x2, RZ ;  /* 0x0000000202027824 */ /* 0x000fc400078e00ff */
[----:B------:R-:W-:Y:S02]  /*17480*/  STS.U16 [R0+0x3380], R40 ;  /* 0x0033802800007388 */ /* 0x000fe40000000400 */
[----:B------:R-:W-:Y:S01]  /*17490*/  STS.U16 [R0+0x33c0], R39 ;  /* 0x0033c02700007388 */ /* 0x000fe20000000400 */
[----:B------:R-:W-:Y:S01]  /*174a0*/  STS.U16 [R0+0x3a40], R24 ;  /* 0x003a401800007388 */ /* 0x000fe20000000400 */
[----:B------:R-:W-:Y:S02]  /*174b0*/  STS.U16 [R0+0x3a00], R23 ;  /* 0x003a001700007388 */ /* 0x000fe40000000400 */
[----:B------:R-:W-:Y:S02]  /*174c0*/  STS.U16 [R0+0x3ac0], R22 ;  /* 0x003ac01600007388 */ /* 0x000fe40000000400 */
[----:B------:R-:W-:Y:S01]  /*174d0*/  STS.U16 [R0+0x3a80], R21 ;  /* 0x003a801500007388 */ /* 0x000fe20000000400 */
[----:B-1----:R-:W-:Y:S01]  /*174e0*/  LOP3.LUT R57, R2, 0x20, RZ, 0x3c, !PT ;  /* 0x0000002002397812 */ /* 0x002fe200078e3cff */
[----:B------:R-:W-:Y:S01]  /*174f0*/  STS.U16 [R0+0x3b40], R20 ;  /* 0x003b401400007388 */ /* 0x000fe20000000400 */
[----:B------:R-:W-:Y:S02]  /*17500*/  STS.U16 [R0+0x3b00], R19 ;  /* 0x003b001300007388 */ /* 0x000fe40000000400 */
[----:B------:R-:W-:Y:S02]  /*17510*/  STS.U16 [R0+0x3bc0], R18 ;  /* 0x003bc01200007388 */ /* 0x000fe40000000400 */
[----:B------:R-:W-:Y:S01]  /*17520*/  STS.U16 [R0+0x3b80], R17 ;  /* 0x003b801100007388 */ /* 0x000fe20000000400 */
[----:B------:R-:W-:Y:S01]  /*17530*/  STS.U16 [R57+0x400], R36 ;  /* 0x0004002439007388 */ /* 0x000fe20000000400 */
[----:B------:R-:W-:Y:S02]  /*17540*/  STS.U16 [R57+0x440], R37 ;  /* 0x0004402539007388 */ /* 0x000fe40000000400 */
[----:B------:R-:W-:Y:S01]  /*17550*/  STS.U16 [R57+0x480], R38 ;  /* 0x0004802639007388 */ /* 0x000fe20000000400 */
[----:B------:R-:W-:Y:S01]  /*17560*/  STL [R1+0x1ec0], R0 ;  /* 0x001ec00001007387 */ /* 0x000fe20000100800 */
[----:B------:R-:W-:Y:S02]  /*17570*/  STS.U16 [R57+0x4c0], R55 ;  /* 0x0004c03739007388 */ /* 0x000fe40000000400 */
[----:B------:R-:W-:Y:S02]  /*17580*/  STS.U16 [R57+0x500], R3 ;  /* 0x0005000339007388 */ /* 0x000fe40000000400 */
[----:B------:R-:W3:Y:S01]  /*17590*/  LDL.LU R54, [R1+0xa44] ;  /* 0x000a440001367983 */ /* 0x000ee20000300800 */
[----:B------:R-:W-:Y:S04]  /*175a0*/  STS.U16 [R57+0x540], R56 ;  /* 0x0005403839007388 */ /* 0x000fe80000000400 */
[----:B------:R-:W4:Y:S04]  /*175b0*/  LDL.LU R2, [R1+0xa40] ;  /* 0x000a400001027983 */ /* 0x000f280000300800 */
[----:B------:R0:W-:Y:S01]  /*175c0*/  STS.U16 [R57+0x580], R58 ;  /* 0x0005803a39007388 */ /* 0x0001e20000000400 */
[----:B------:R-:W4:Y:S03]  /*175d0*/  LDL.LU R4, [R1+0xa3c] ;  /* 0x000a3c0001047983 */ /* 0x000f260000300800 */
[----:B0-----:R-:W4:Y:S01]  /*175e0*/  LDL.LU R58, [R1+0xa38] ;  /* 0x000a3800013a7983 */ /* 0x001f220000300800 */
        /* <DEDUP_REMOVED lines=19> */
[----:B------:R-:W4:Y:S04]  /*17720*/  LDL.LU R3, [R1+0x8e8] ;  /* 0x0008e80001037983 */ /* 0x000f280000300800 */
[----:B------:R0:W-:Y:S01]  /*17730*/  STS.U16 [R57+0x5c0], R59 ;  /* 0x0005c03b39007388 */ /* 0x0001e20000000400 */
[----:B------:R-:W4:Y:S03]  /*17740*/  LDL.LU R56, [R1+0x8e0] ;  /* 0x0008e00001387983 */ /* 0x000f260000300800 */
[----:B0-----:R-:W4:Y:S04]  /*17750*/  LDL.LU R59, [R1+0x8d8] ;  /* 0x0008d800013b7983 */ /* 0x001f280000300800 */
[----:B--2---:R0:W-:Y:S01]  /*17760*/  STS.U16 [R57+0xc40], R60 ;  /* 0x000c403c39007388 */ /* 0x0041e20000000400 */
[----:B------:R1:W-:Y:S03]  /*17770*/  STS.U16 [R57+0xc00], R61 ;  /* 0x000c003d39007388 */ /* 0x0003e60000000400 */
[----:B0-----:R-:W2:Y:S01]  /*17780*/  LDL.LU R60, [R1+0x8d0] ;  /* 0x0008d000013c7983 */ /* 0x001ea20000300800 */
[----:B-1----:R-:W2:Y:S03]  /*17790*/  LDL.LU R61, [R1+0x8c8] ;  /* 0x0008c800013d7983 */ /* 0x002ea60000300800 */
[----:B---3--:R0:W-:Y:S01]  /*177a0*/  STS.U16 [R57+0xcc0], R54 ;  /* 0x000cc03639007388 */ /* 0x0081e20000000400 */
[----:B----4-:R-:W-:Y:S03]  /*177b0*/  STS.U16 [R57+0xc80], R2 ;  /* 0x000c800239007388 */ /* 0x010fe60000000400 */
[----:B------:R-:W-:Y:S04]  /*177c0*/  STS.U16 [R57+0xd40], R4 ;  /* 0x000d400439007388 */ /* 0x000fe80000000400 */
[----:B0-----:R-:W3:Y:S04]  /*177d0*/  LDL.LU R54, [R1+0x1fd8] ;  /* 0x001fd80001367983 */ /* 0x001ee80000300800 */
[----:B------:R0:W-:Y:S01]  /*177e0*/  STS.U16 [R57+0xd00], R58 ;  /* 0x000d003a39007388 */ /* 0x0001e20000000400 */
[----:B------:R1:W-:Y:S03]  /*177f0*/  STS.U16 [R57+0xdc0], R6 ;  /* 0x000dc00639007388 */ /* 0x0003e60000000400 */
[----:B------:R4:W-:Y:S01]  /*17800*/  STS.U16 [R57+0xd80], R7 ;  /* 0x000d800739007388 */ /* 0x0009e20000000400 */
[----:B------:R4:W-:Y:S03]  /*17810*/  STS.U16 [R57+0x1400], R5 ;  /* 0x0014000539007388 */ /* 0x0009e60000000400 */
[----:B0-----:R-:W3:Y:S01]  /*17820*/  LDL.LU R58, [R1+0x838] ;  /* 0x00083800013a7983 */ /* 0x001ee20000300800 */
[----:B------:R-:W3:Y:S02]  /*17830*/  LDL.LU R2, [R1+0x834] ;  /* 0x0008340001027983 */ /* 0x000ee40000300800 */
[----:B------:R-:W3:Y:S02]  /*17840*/  LDL.LU R4, [R1+0x830] ;  /* 0x0008300001047983 */ /* 0x000ee40000300800 */
[----:B-1----:R-:W3:Y:S01]  /*17850*/  LDL.LU R6, [R1+0x1fd4] ;  /* 0x001fd40001067983 */ /* 0x002ee20000300800 */
[----:B----4-:R-:W4:Y:S01]  /*17860*/  LDL.LU R7, [R1+0x1fd0] ;  /* 0x001fd00001077983 */ /* 0x010f220000300800 */
[----:B------:R-:W3:Y:S03]  /*17870*/  LDL.LU R5, [R1+0x1fcc] ;  /* 0x001fcc0001057983 */ /* 0x000ee60000300800 */
[----:B------:R0:W-:Y:S01]  /*17880*/  STS.U16 [R57+0x1440], R8 ;  /* 0x0014400839007388 */ /* 0x0001e20000000400 */
[----:B------:R1:W-:Y:S02]  /*17890*/  STS.U16 [R57+0x1480], R9 ;  /* 0x0014800939007388 */ /* 0x0003e40000000400 */
[----:B------:R1:W-:Y:S02]  /*178a0*/  STS.U16 [R57+0x14c0], R10 ;  /* 0x0014c00a39007388 */ /* 0x0003e40000000400 */
[----:B------:R1:W-:Y:S01]  /*178b0*/  STS.U16 [R57+0x1500], R11 ;  /* 0x0015000b39007388 */ /* 0x0003e20000000400 */
[----:B------:R1:W-:Y:S01]  /*178c0*/  STS.U16 [R57+0x1540], R12 ;  /* 0x0015400c39007388 */ /* 0x0003e20000000400 */
[----:B------:R1:W-:Y:S03]  /*178d0*/  STS.U16 [R57+0x1580], R13 ;  /* 0x0015800d39007388 */ /* 0x0003e60000000400 */
[----:B0-----:R-:W3:Y:S01]  /*178e0*/  LDL.LU R8, [R1+0x1fc8] ;  /* 0x001fc80001087983 */ /* 0x001ee20000300800 */
[----:B-1----:R-:W3:Y:S03]  /*178f0*/  LDL.LU R9, [R1+0x1fc4] ;  /* 0x001fc40001097983 */ /* 0x002ee60000300800 */
[----:B------:R-:W3:Y:S01]  /*17900*/  LDL.LU R10, [R1+0x1fc0] ;  /* 0x001fc000010a7983 */ /* 0x000ee20000300800 */
[----:B------:R-:W3:Y:S03]  /*17910*/  LDL.LU R11, [R1+0x1fbc] ;  /* 0x001fbc00010b7983 */ /* 0x000ee60000300800 */
[----:B------:R-:W3:Y:S01]  /*17920*/  LDL.LU R12, [R1+0x1fb8] ;  /* 0x001fb800010c7983 */ /* 0x000ee20000300800 */
        /* <DEDUP_REMOVED lines=25> */
[----:B------:R0:W-:Y:S04]  /*17ac0*/  STS.U16 [R57+0x24c0], R59 ;  /* 0x0024c03b39007388 */ /* 0x0001e80000000400 */
[----:B0-----:R-:W3:Y:S04]  /*17ad0*/  LDL.LU R59, [R1+0x1f80] ;  /* 0x001f8000013b7983 */ /* 0x001ee80000300800 */
[----:B--2---:R0:W-:Y:S01]  /*17ae0*/  STS.U16 [R57+0x2500], R60 ;  /* 0x0025003c39007388 */ /* 0x0041e20000000400 */
[----:B------:R1:W-:Y:S03]  /*17af0*/  STS.U16 [R57+0x2540], R61 ;  /* 0x0025403d39007388 */ /* 0x0003e60000000400 */
[----:B0-----:R-:W2:Y:S01]  /*17b00*/  LDL.LU R60, [R1+0x1f7c] ;  /* 0x001f7c00013c7983 */ /* 0x001ea20000300800 */
[----:B-1----:R-:W2:Y:S03]  /*17b10*/  LDL.LU R61, [R1+0x1f78] ;  /* 0x001f7800013d7983 */ /* 0x002ea60000300800 */
[----:B--2---:R-:W-:Y:S01]  /*17b20*/  STS.U16 [R57+0x2580], R61 ;  /* 0x0025803d39007388 */ /* 0x004fe20000000400 */
[----:B------:R0:W-:Y:S02]  /*17b30*/  STS.U16 [R57+0x25c0], R60 ;  /* 0x0025c03c39007388 */ /* 0x0001e40000000400 */
[----:B---3--:R1:W-:Y:S01]  /*17b40*/  STS.U16 [R57+0x2c40], R58 ;  /* 0x002c403a39007388 */ /* 0x0083e20000000400 */
[----:B0-----:R-:W2:Y:S01]  /*17b50*/  LDL.LU R60, [R1+0xacc] ;  /* 0x000acc00013c7983 */ /* 0x001ea20000300800 */
[----:B------:R-:W3:Y:S02]  /*17b60*/  LDL.LU R61, [R1+0xac4] ;  /* 0x000ac400013d7983 */ /* 0x000ee40000300800 */
[----:B-1----:R-:W2:Y:S02]  /*17b70*/  LDL.LU R58, [R1+0x1f74] ;  /* 0x001f7400013a7983 */ /* 0x002ea40000300800 */
[----:B------:R0:W-:Y:S02]  /*17b80*/  STS.U16 [R57+0x2c00], R2 ;  /* 0x002c000239007388 */ /* 0x0001e40000000400 */
[----:B0-----:R-:W0:Y:S04]  /*17b90*/  S2R R2, SR_TID.X ;  /* 0x0000000000027919 */ /* 0x001e280000002100 */
[----:B------:R-:W-:Y:S01]  /*17ba0*/  STS.U16 [R57+0x2cc0], R4 ;  /* 0x002cc00439007388 */ /* 0x000fe20000000400 */
[----:B0-----:R-:W-:-:S05]  /*17bb0*/  LOP3.LUT R2, R2, 0x1f, RZ, 0xc0, !PT ;  /* 0x0000001f02027812 */ /* 0x001fca00078ec0ff */
[----:B------:R-:W-:Y:S01]  /*17bc0*/  IMAD.SHL.U32 R2, R2, 0x2, RZ ;  /* 0x0000000202027824 */ /* 0x000fe200078e00ff */
[----:B--2---:R0:W-:Y:S01]  /*17bd0*/  STS.U16 [R57+0x2c80], R58 ;  /* 0x002c803a39007388 */ /* 0x0041e20000000400 */
[----:B------:R1:W-:Y:S02]  /*17be0*/  STS.U16 [R57+0x2d40], R59 ;  /* 0x002d403b39007388 */ /* 0x0003e40000000400 */
[----:B------:R-:W-:Y:S02]  /*17bf0*/  STS.U16 [R57+0x2d00], R56 ;  /* 0x002d003839007388 */ /* 0x000fe40000000400 */
[----:B------:R2:W-:Y:S01]  /*17c00*/  STS.U16 [R57+0x2dc0], R3 ;  /* 0x002dc00339007388 */ /* 0x0005e20000000400 */
        /* <DEDUP_REMOVED lines=12> */
[----:B0-----:R-:W4:Y:S04]  /*17cd0*/  LDL.LU R58, [R1+0x1f70] ;  /* 0x001f7000013a7983 */ /* 0x001f280000300800 */
[----:B------:R-:W-:Y:S01]  /*17ce0*/  STS.U16 [R57+0x3c80], R11 ;  /* 0x003c800b39007388 */ /* 0x000fe20000000400 */
[----:B-1----:R-:W4:Y:S02]  /*17cf0*/  LDL.LU R59, [R1+0x1f6c] ;  /* 0x001f6c00013b7983 */ /* 0x002f240000300800 */
[----:B------:R-:W-:Y:S01]  /*17d00*/  STS.U16 [R57+0x3d40], R10 ;  /* 0x003d400a39007388 */ /* 0x000fe20000000400 */
[----:B--2---:R-:W-:Y:S01]  /*17d10*/  LOP3.LUT R3, R2, 0x30, RZ, 0x3c, !PT ;  /* 0x0000003002037812 */ /* 0x004fe200078e3cff */
[----:B------:R-:W2:Y:S04]  /*17d20*/  LDL.LU R56, [R1+0x1f68] ;  /* 0x001f680001387983 */ /* 0x000ea80000300800 */
[----:B------:R-:W-:Y:S01]  /*17d30*/  STS.U16 [R57+0x3d00], R9 ;  /* 0x003d000939007388 */ /* 0x000fe20000000400 */
[----:B------:R-:W2:Y:S02]  /*17d40*/  LDL R4, [R1+0xb94] ;  /* 0x000b940001047983 */ /* 0x000ea40000100800 */
[----:B------:R-:W-:Y:S02]  /*17d50*/  STS.U16 [R57+0x3dc0], R8 ;  /* 0x003dc00839007388 */ /* 0x000fe40000000400 */
[----:B------:R-:W2:Y:S01]  /*17d60*/  LDL.LU R2, [R1+0xabc] ;  /* 0x000abc0001027983 */ /* 0x000ea20000300800 */
[----:B------:R0:W-:Y:S01]  /*17d70*/  STS.U16 [R57+0x3d80], R5 ;  /* 0x003d800539007388 */ /* 0x0001e20000000400 */
[----:B------:R1:W-:Y:S02]  /*17d80*/  STS.U16 [R3+0x600], R60 ;  /* 0x0006003c03007388 */ /* 0x0003e40000000400 */
[----:B---3--:R3:W-:Y:S01]  /*17d90*/  STS.U16 [R3+0x640], R61 ;  /* 0x0006403d03007388 */ /* 0x0087e20000000400 */
[----:B0-----:R-:W4:Y:S01]  /*17da0*/  LDL R5, [R1+0xb90] ;  /* 0x000b900001057983 */ /* 0x001f220000100800 */
[----:B------:R-:W-:Y:S02]  /*17db0*/  STL [R1+0x1eb8], R57 ;  /* 0x001eb83901007387 */ /* 0x000fe40000100800 */
[----:B-1----:R-:W4:Y:S02]  /*17dc0*/  LDL.LU R60, [R1+0x1f64] ;  /* 0x001f6400013c7983 */ /* 0x002f240000300800 */
[----:B---3--:R-:W3:Y:S01]  /*17dd0*/  LDL.LU R61, [R1+0x1f60] ;  /* 0x001f6000013d7983 */ /* 0x008ee20000300800 */
[----:B--2---:R-:W-:Y:S04]  /*17de0*/  STS.U16 [R3+0x680], R2 ;  /* 0x0006800203007388 */ /* 0x004fe80000000400 */
[----:B---3--:R0:W-:Y:S01]  /*17df0*/  STS.U16 [R3+0x6c0], R61 ;  /* 0x0006c03d03007388 */ /* 0x0081e20000000400 */
[----:B----4-:R1:W-:Y:S02]  /*17e00*/  STS.U16 [R3+0x700], R60 ;  /* 0x0007003c03007388 */ /* 0x0103e40000000400 */
[----:B------:R2:W-:Y:S01]  /*17e10*/  STS.U16 [R3+0x740], R56 ;  /* 0x0007403803007388 */ /* 0x0005e20000000400 */
[----:B0-----:R-:W3:Y:S01]  /*17e20*/  LDL.LU R61, [R1+0x1f5c] ;  /* 0x001f5c00013d7983 */ /* 0x001ee20000300800 */
[----:B------:R-:W4:Y:S02]  /*17e30*/  LDL R2, [R1+0x150c] ;  /* 0x00150c0001027983 */ /* 0x000f240000100800 */
[----:B-1----:R-:W3:Y:S02]  /*17e40*/  LDL.LU R60, [R1+0x1f58] ;  /* 0x001f5800013c7983 */ /* 0x002ee40000300800 */
[----:B--2---:R-:W2:Y:S01]  /*17e50*/  LDL.LU R56, [R1+0x1f54] ;  /* 0x001f540001387983 */ /* 0x004ea20000300800 */
[----:B------:R0:W-:Y:S01]  /*17e60*/  STS.U16 [R3+0x780], R59 ;  /* 0x0007803b03007388 */ /* 0x0001e20000000400 */
[----:B------:R1:W-:Y:S03]  /*17e70*/  STS.U16 [R3+0x7c0], R58 ;  /* 0x0007c03a03007388 */ /* 0x0003e60000000400 */
[----:B0-----:R-:W3:Y:S01]  /*17e80*/  LDL.LU R59, [R1+0x1f50] ;  /* 0x001f5000013b7983 */ /* 0x001ee20000300800 */
[----:B-1----:R-:W3:Y:S01]  /*17e90*/  LDL.LU R58, [R1+0x1f4c] ;  /* 0x001f4c00013a7983 */ /* 0x002ee20000300800 */
[----:B--2---:R-:W-:-:S06]  /*17ea0*/  PRMT R56, RZ, 0x7610, R56 ;  /* 0x00007610ff387816 */ /* 0x004fcc0000000038 */
[----:B------:R0:W2:Y:S04]  /*17eb0*/  @!P0 LDG.E.U16 R56, [R4.64] ;  /* 0x0000000604388981 */ /* 0x0000a8000c1e1500 */
[----:B0-----:R-:W2:Y:S04]  /*17ec0*/  LDL R4, [R1+0x140c] ;  /* 0x00140c0001047983 */ /* 0x001ea80000100800 */
[----:B------:R-:W2:Y:S01]  /*17ed0*/  LDL R5, [R1+0x1420] ;  /* 0x0014200001057983 */ /* 0x000ea20000100800 */
[----:B---3--:R-:W-:Y:S02]  /*17ee0*/  PRMT R58, RZ, 0x7610, R58 ;  /* 0x00007610ff3a7816 */ /* 0x008fe4000000003a */
[----:B--2---:R-:W-:-:S04]  /*17ef0*/  @!P0 LOP3.LUT R5, R5, R4, RZ, 0x3c, !PT ;  /* 0x0000000405058212 */ /* 0x004fc800078e3cff */
[----:B------:R-:W-:-:S04]  /*17f00*/  @!P0 LOP3.LUT R4, R5, R4, RZ, 0x3c, !PT ;  /* 0x0000000405048212 */ /* 0x000fc800078e3cff */
[----:B------:R-:W-:-:S05]  /*17f10*/  @!P0 LOP3.LUT R5, R5, R4, RZ, 0x3c, !PT ;  /* 0x0000000405058212 */ /* 0x000fca00078e3cff */
[----:B------:R-:W2:Y:S04]  /*17f20*/  @!P0 LDG.E.U16 R58, [R4.64] ;  /* 0x00000006043a8981 */ /* 0x000ea8000c1e1500 */
[----:B------:R-:W-:Y:S04]  /*17f30*/  STL [R1+0x1ebc], R56 ;  /* 0x001ebc3801007387 */ /* 0x000fe80000100800 */
[----:B--2---:R0:W-:Y:S04]  /*17f40*/  STL [R1+0x858], R58 ;  /* 0x0008583a01007387 */ /* 0x0041e80000100800 */
[----:B0-----:R-:W2:Y:S01]  /*17f50*/  LDL.LU R58, [R1+0x1f48] ;  /* 0x001f4800013a7983 */ /* 0x001ea20000300800 */
[----:B------:R-:W3:Y:S02]  /*17f60*/  LDL R4, [R1+0x141c] ;  /* 0x00141c0001047983 */ /* 0x000ee40000100800 */
[----:B------:R-:W3:Y:S01]  /*17f70*/  LDL R5, [R1+0x1530] ;  /* 0x0015300001057983 */ /* 0x000ee20000100800 */
[----:B------:R-:W-:-:S02]  /*17f80*/  PRMT R59, RZ, 0x7610, R59 ;  /* 0x00007610ff3b7816 */ /* 0x000fc4000000003b */
[----:B---3--:R-:W-:-:S04]  /*17f90*/  @!P0 LOP3.LUT R5, R5, R4, RZ, 0x3c, !PT ;  /* 0x0000000405058212 */ /* 0x008fc800078e3cff */
[----:B------:R-:W-:-:S04]  /*17fa0*/  @!P0 LOP3.LUT R4, R5, R4, RZ, 0x3c, !PT ;  /* 0x0000000405048212 */ /* 0x000fc800078e3cff */
[----:B------:R-:W-:-:S05]  /*17fb0*/  @!P0 LOP3.LUT R5, R5, R4, RZ, 0x3c, !PT ;  /* 0x0000000405058212 */ /* 0x000fca00078e3cff */
[----:B------:R-:W3:Y:S01]  /*17fc0*/  @!P0 LDG.E.U16 R59, [R4.64] ;  /* 0x00000006043b8981 */ /* 0x000ee2000c1e1500 */
[----:B--2---:R-:W-:-:S03]  /*17fd0*/  PRMT R58, RZ, 0x7610, R58 ;  /* 0x00007610ff3a7816 */ /* 0x004fc6000000003a */
[----:B---3--:R0:W-:Y:S04]  /*17fe0*/  STL [R1+0x854], R59 ;  /* 0x0008543b01007387 */ /* 0x0081e80000100800 */
[----:B0-----:R-:W2:Y:S01]  /*17ff0*/  LDL.LU R59, [R1+0x1f44] ;  /* 0x001f4400013b7983 */ /* 0x001ea20000300800 */
[----:B------:R-:W3:Y:S02]  /*18000*/  LDL R5, [R1+0x1508] ;  /* 0x0015080001057983 */ /* 0x000ee40000100800 */
[----:B----4-:R-:W-:Y:S02]  /*18010*/  @!P0 IMAD.MOV.U32 R4, RZ, RZ, R2 ;  /* 0x000000ffff048224 */ /* 0x010fe400078e0002 */
[----:B------:R-:W4:Y:S04]  /*18020*/  LDL R2, [R1+0x1484] ;  /* 0x0014840001027983 */ /* 0x000f280000100800 */
[----:B---3--:R-:W3:Y:S04]  /*18030*/  @!P0 LDG.E.U16 R58, [R4.64] ;  /* 0x00000006043a8981 */ /* 0x008ee8000c1e1500 */
[----:B---3--:R0:W-:Y:S04]  /*18040*/  STL [R1+0x84c], R58 ;  /* 0x00084c3a01007387 */ /* 0x0081e80000100800 */
[----:B0-----:R-:W3:Y:S01]  /*18050*/  LDL.LU R58, [R1+0x1f40] ;  /* 0x001f4000013a7983 */ /* 0x001ee20000300800 */
[----:B------:R-:W3:Y:S02]  /*18060*/  LDL R4, [R1+0x1500] ;  /* 0x0015000001047983 */ /* 0x000ee40000100800 */
[----:B------:R-:W3:Y:S01]  /*18070*/  LDL R5, [R1+0x1504] ;  /* 0x0015040001057983 */ /* 0x000ee20000100800 */
[----:B--2---:R-:W-:-:S02]  /*18080*/  PRMT R59, RZ, 0x7610, R59 ;  /* 0x00007610ff3b7816 */ /* 0x004fc4000000003b */
[----:B---3--:R-:W-:-:S04]  /*18090*/  @!P0 LOP3.LUT R5, R5, R4, RZ, 0x3c, !PT ;  /* 0x0000000405058212 */ /* 0x008fc800078e3cff */
[----:B------:R-:W-:-:S04]  /*180a0*/  @!P0 LOP3.LUT R4, R5, R4, RZ, 0x3c, !PT ;  /* 0x0000000405048212 */ /* 0x000fc800078e3cff */
[----:B------:R-:W-:-:S05]  /*180b0*/  @!P0 LOP3.LUT R5, R5, R4, RZ, 0x3c, !PT ;  /* 0x0000000405058212 */ /* 0x000fca00078e3cff */
[----:B------:R-:W2:Y:S04]  /*180c0*/  @!P0 LDG.E.U16 R59, [R4.64] ;  /* 0x00000006043b8981 */ /* 0x000ea8000c1e1500 */
        /* <DEDUP_REMOVED lines=8> */
[----:B------:R-:W3:Y:S04]  /*18150*/  @!P0 LDG.E.U16 R58, [R4.64] ;  /* 0x00000006043a8981 */ /* 0x000ee8000c1e1500 */
        /* <DEDUP_REMOVED lines=17> */
[----:B------:R0:W3:Y:S04]  /*18270*/  @!P0 LDG.E.U16 R0, [R4.64] ;  /* 0x0000000604008981 */ /* 0x0000e8000c1e1500 */
[----:B0-----:R-:W2:Y:S01]  /*18280*/  LDL R5, [R1+0x1480] ;  /* 0x0014800001057983 */ /* 0x001ea20000100800 */
[----:B------:R-:W-:Y:S01]  /*18290*/  PRMT R56, RZ, 0x7610, R56 ;  /* 0x00007610ff387816 */ /* 0x000fe20000000038 */
[----:B----4-:R-:W-:Y:S02]  /*182a0*/  @!P0 IMAD.MOV.U32 R4, RZ, RZ, R2 ;  /* 0x000000ffff048224 */ /* 0x010fe400078e0002 */
[----:B---3--:R0:W-:Y:S01]  /*182b0*/  STL [R1+0x1ec4], R0 ;  /* 0x001ec40001007387 */ /* 0x0081e20000100800 */
[----:B------:R-:W-:Y:S01]  /*182c0*/  PRMT R57, RZ, 0x7610, R57 ;  /* 0x00007610ff397816 */ /* 0x000fe20000000039 */
[----:B------:R-:W3:Y:S02]  /*182d0*/  LDL R2, [R1+0x13e4] ;  /* 0x0013e40001027983 */ /* 0x000ee40000100800 */
[----:B0-----:R-:W4:Y:S04]  /*182e0*/  LDL R0, [R1+0x144c] ;  /* 0x00144c0001007983 */ /* 0x001f280000100800 */
[----:B--2---:R0:W2:Y:S04]  /*182f0*/  @!P0 LDG.E.U16 R56, [R4.64] ;  /* 0x0000000604388981 */ /* 0x0040a8000c1e1500 */
[----:B0-----:R-:W3:Y:S01]  /*18300*/  LDL R5, [R1+0x1448] ;  /* 0x0014480001057983 */ /* 0x001ee20000100800 */
[----:B----4-:R-:W-:-:S03]  /*18310*/  @!P0 IMAD.MOV.U32 R4, RZ, RZ, R0 ;  /* 0x000000ffff048224 */ /* 0x010fc600078e0000 */
[----:B--2---:R0:W-:Y:S01]  /*18320*/  STL [R1+0x1ec8], R56 ;  /* 0x001ec83801007387 */ /* 0x0041e20000100800 */
[----:B------:R-:W-:Y:S01]  /*18330*/  PRMT R61, RZ, 0x7610, R61 ;  /* 0x00007610ff3d7816 */ /* 0x000fe2000000003d */
[----:B------:R-:W2:Y:S02]  /*18340*/  LDL R0, [R1+0x13ac] ;  /* 0x0013ac0001007983 */ /* 0x000ea40000100800 */
[----:B---3--:R1:W3:Y:S04]  /*18350*/  @!P0 LDG.E.U16 R57, [R4.64] ;  /* 0x0000000604398981 */ /* 0x0082e8000c1e1500 */
[----:B0-----:R-:W4:Y:S04]  /*18360*/  LDL R56, [R1+0x13a8] ;  /* 0x0013a80001387983 */ /* 0x001f280000100800 */
[----:B-1----:R-:W2:Y:S04]  /*18370*/  LDL R4, [R1+0x1440] ;  /* 0x0014400001047983 */ /* 0x002ea80000100800 */
[----:B------:R-:W2:Y:S02]  /*18380*/  LDL R5, [R1+0x1444] ;  /* 0x0014440001057983 */ /* 0x000ea40000100800 */
[----:B--2---:R-:W-:-:S04]  /*18390*/  @!P0 LOP3.LUT R5, R5, R4, RZ, 0x3c, !PT ;  /* 0x0000000405058212 */ /* 0x004fc800078e3cff */
[----:B------:R-:W-:-:S04]  /*183a0*/  @!P0 LOP3.LUT R4, R5, R4, RZ, 0x3c, !PT ;  /* 0x0000000405048212 */ /* 0x000fc800078e3cff */
[----:B------:R-:W-:Y:S01]  /*183b0*/  @!P0 LOP3.LUT R5, R5, R4, RZ, 0x3c, !PT ;  /* 0x0000000405058212 */ /* 0x000fe200078e3cff */
[----:B---3--:R0:W-:Y:S04]  /*183c0*/  STL [R1+0x1ecc], R57 ;  /* 0x001ecc3901007387 */ /* 0x0081e80000100800 */
[----:B------:R1:W2:Y:S04]  /*183d0*/  @!P0 LDG.E.U16 R61, [R4.64] ;  /* 0x00000006043d8981 */ /* 0x0002a8000c1e1500 */
[----:B0-----:R-:W3:Y:S04]  /*183e0*/  LDL R57, [R1+0x13e0] ;  /* 0x0013e00001397983 */ /* 0x001ee80000100800 */
[----:B-1----:R-:W2:Y:S04]  /*183f0*/  LDL R4, [R1+0x13e8] ;  /* 0x0013e80001047983 */ /* 0x002ea80000100800 */
[----:B------:R-:W2:Y:S01]  /*18400*/  LDL R5, [R1+0x13ec] ;  /* 0x0013ec0001057983 */ /* 0x000ea20000100800 */
[----:B------:R-:W-:-:S02]  /*18410*/  PRMT R60, RZ, 0x7610, R60 ;  /* 0x00007610ff3c7816 */ /* 0x000fc4000000003c */
[----:B------:R-:W-:Y:S02]  /*18420*/  PRMT R59, RZ, 0x7610, R59 ;  /* 0x00007610ff3b7816 */ /* 0x000fe4000000003b */
[----:B--2---:R-:W-:-:S04]  /*18430*/  @!P0 LOP3.LUT R5, R5, R4, RZ, 0x3c, !PT ;  /* 0x0000000405058212 */ /* 0x004fc800078e3cff */
[----:B------:R-:W-:-:S04]  /*18440*/  @!P0 LOP3.LUT R4, R5, R4, RZ, 0x3c, !PT ;  /* 0x0000000405048212 */ /* 0x000fc800078e3cff */
[----:B------:R-:W-:-:S05]  /*18450*/  @!P0 LOP3.LUT R5, R5, R4, RZ, 0x3c, !PT ;  /* 0x0000000405058212 */ /* 0x000fca00078e3cff */
[----:B------:R0:W2:Y:S02]  /*18460*/  @!P0 LDG.E.U16 R60, [R4.64] ;  /* 0x00000006043c8981 */ /* 0x0000a4000c1e1500 */
[----:B0-----:R-:W-:Y:S02]  /*18470*/  @!P0 IMAD.MOV.U32 R4, RZ, RZ, R2 ;  /* 0x000000ffff048224 */ /* 0x001fe400078e0002 */
[----:B---3--:R-:W-:-:S05]  /*18480*/  @!P0 IMAD.MOV.U32 R5, RZ, RZ, R57 ;  /* 0x000000ffff058224 */ /* 0x008fca00078e0039 */
[----:B------:R0:W3:Y:S04]  /*18490*/  @!P0 LDG.E.U16 R59, [R4.64] ;  /* 0x00000006043b8981 */ /* 0x0000e8000c1e1500 */
[----:B------:R1:W-:Y:S01]  /*184a0*/  STL [R1+0x1ed0], R61 ;  /* 0x001ed03d01007387 */ /* 0x0003e20000100800 */
[----:B------:R-:W-:Y:S01]  /*184b0*/  PRMT R58, RZ, 0x7610, R58 ;  /* 0x00007610ff3a7816 */ /* 0x000fe2000000003a */
[----:B0-----:R-:W-:Y:S02]  /*184c0*/  @!P0 IMAD.MOV.U32 R4, RZ, RZ, R0 ;  /* 0x000000ffff048224 */ /* 0x001fe400078e0000 */
[----:B----4-:R-:W-:-:S05]  /*184d0*/  @!P0 IMAD.MOV.U32 R5, RZ, RZ, R56 ;  /* 0x000000ffff058224 */ /* 0x010fca00078e0038 */
[----:B------:R0:W2:Y:S04]  /*184e0*/  @!P0 LDG.E.U16 R58, [R4.64] ;  /* 0x00000006043a8981 */ /* 0x0000a8000c1e1500 */
[----:B--2---:R2:W-:Y:S01]  /*184f0*/  STL [R1+0x1ed4], R60 ;  /* 0x001ed43c01007387 */ /* 0x0045e20000100800 */
[----:B------:R-:W4:Y:S02]  /*18500*/  LDL R57, [R1+0xbb8] ;  /* 0x000bb80001397983 */ /* 0x000f240000100800 */
[----:B------:R-:W4:Y:S01]  /*18510*/  LDL R2, [R1+0x1540] ;  /* 0x0015400001027983 */ /* 0x000f220000100800 */
[----:B---3--:R3:W-:Y:S01]  /*18520*/  STL [R1+0x1ed8], R59 ;  /* 0x001ed83b01007387 */ /* 0x0087e20000100800 */
[----:B0-----:R-:W4:Y:S01]  /*18530*/  LDL R5, [R1+0x13a0] ;  /* 0x0013a00001057983 */ /* 0x001f220000100800 */
[----:B------:R-:W-:Y:S01]  /*18540*/  PRMT R55, RZ, 0x7610, R55 ;  /* 0x00007610ff377816 */ /* 0x000fe20000000037 */
[----:B-1----:R-:W4:Y:S01]  /*18550*/  LDL R61, [R1+0xbb4] ;  /* 0x000bb400013d7983 */ /* 0x002f220000100800 */
[----:B--2---:R-:W2:Y:S04]  /*18560*/  LDL R60, [R1+0x1550] ;  /* 0x00155000013c7983 */ /* 0x004ea80000100800 */
[----:B------:R-:W2:Y:S04]  /*18570*/  LDL R56, [R1+0x1418] ;  /* 0x0014180001387983 */ /* 0x000ea80000100800 */
[----:B------:R-:W2:Y:S04]  /*18580*/  LDL R0, [R1+0x152c] ;  /* 0x00152c0001007983 */ /* 0x000ea80000100800 */
[----:B---3--:R-:W3:Y:S01]  /*18590*/  LDL R59, [R1+0x13a4] ;  /* 0x0013a400013b7983 */ /* 0x008ee20000100800 */
[----:B------:R-:W-:-:S03]  /*185a0*/  PRMT R54, RZ, 0x7610, R54 ;  /* 0x00007610ff367816 */ /* 0x000fc60000000036 */
[----:B------:R0:W-:Y:S04]  /*185b0*/  STL [R1+0x1edc], R58 ;  /* 0x001edc3a01007387 */ /* 0x0001e80000100800 */
[----:B0-----:R-:W2:Y:S01]  /*185c0*/  LDL R58, [R1+0x1528] ;  /* 0x00152800013a7983 */ /* 0x001ea20000100800 */
[----:B---3--:R-:W-:-:S03]  /*185d0*/  @!P0 IMAD.MOV.U32 R4, RZ, RZ, R59 ;  /* 0x000000ffff048224 */ /* 0x008fc600078e003b */
[----:B------:R-:W3:Y:S04]  /*185e0*/  LDL R59, [R1+0x1414] ;  /* 0x00141400013b7983 */ /* 0x000ee80000100800 */
[----:B----4-:R0:W4:Y:S01]  /*185f0*/  @!P0 LDG.E.U16 R55, [R4.64] ;  /* 0x0000000604378981 */ /* 0x010122000c1e1500 */
[----:B------:R-:W-:Y:S01]  /*18600*/  PRMT R53, RZ, 0x7610, R53 ;  /* 0x00007610ff357816 */ /* 0x000fe20000000035 */
[----:B0-----:R-:W-:Y:S02]  /*18610*/  @!P0 IMAD.MOV.U32 R4, RZ, RZ, R2 ;  /* 0x000000ffff048224 */ /* 0x001fe400078e0002 */
[----:B------:R-:W-:-:S05]  /*18620*/  @!P0 IMAD.MOV.U32 R5, RZ, RZ, R57 ;  /* 0x000000ffff058224 */ /* 0x000fca00078e0039 */
[----:B------:R2:W3:Y:S01]  /*18630*/  @!P0 LDG.E.U16 R54, [R4.64] ;  /* 0x0000000604368981 */ /* 0x0004e2000c1e1500 */
[----:B------:R-:W-:Y:S01]  /*18640*/  PRMT R52, RZ, 0x7610, R52 ;  /* 0x00007610ff347816 */ /* 0x000fe20000000034 */
[----:B--2---:R-:W-:Y:S02]  /*18650*/  @!P0 IMAD.MOV.U32 R4, RZ, RZ, R60 ;  /* 0x000000ffff048224 */ /* 0x004fe400078e003c */
[----:B------:R-:W-:-:S05]  /*18660*/  @!P0 IMAD.MOV.U32 R5, RZ, RZ, R61 ;  /* 0x000000ffff058224 */ /* 0x000fca00078e003d */
[----:B------:R0:W2:Y:S02]  /*18670*/  @!P0 LDG.E.U16 R53, [R4.64] ;  /* 0x0000000604358981 */ /* 0x0000a4000c1e1500 */
[----:B0-----:R-:W-:Y:S02]  /*18680*/  @!P0 IMAD.MOV.U32 R4, RZ, RZ, R0 ;  /* 0x000000ffff048224 */ /* 0x001fe400078e0000 */
[----:B------:R-:W-:-:S05]  /*18690*/  @!P0 IMAD.MOV.U32 R5, RZ, RZ, R56 ;  /* 0x000000ffff058224 */ /* 0x000fca00078e0038 */
[----:B------:R0:W2:Y:S04]  /*186a0*/  @!P0 LDG.E.U16 R52, [R4.64] ;  /* 0x0000000604348981 */ /* 0x0000a8000c1e1500 */
[----:B----4-:R1:W-:Y:S01]  /*186b0*/  STL [R1+0x1ee0], R55 ;  /* 0x001ee03701007387 */ /* 0x0103e20000100800 */
[----:B------:R-:W4:Y:S02]  /*186c0*/  LDL R57, [R1+0x14f8] ;  /* 0x0014f80001397983 */ /* 0x000f240000100800 */
[----:B------:R-:W4:Y:S01]  /*186d0*/  LDL R2, [R1+0x14fc] ;  /* 0x0014fc0001027983 */ /* 0x000f220000100800 */
[----:B------:R-:W-:Y:S01]  /*186e0*/  PRMT R51, RZ, 0x7610, R51 ;  /* 0x00007610ff337816 */ /* 0x000fe20000000033 */
[----:B0-----:R-:W-:Y:S02]  /*186f0*/  @!P0 IMAD.MOV.U32 R4, RZ, RZ, R58 ;  /* 0x000000ffff048224 */ /* 0x001fe400078e003a */
[----:B---3--:R-:W-:-:S05]  /*18700*/  @!P0 IMAD.MOV.U32 R5, RZ, RZ, R59 ;  /* 0x000000ffff058224 */ /* 0x008fca00078e003b */
[----:B------:R4:W3:Y:S01]  /*18710*/  @!P0 LDG.E.U16 R51, [R4.64] ;  /* 0x0000000604338981 */ /* 0x0008e2000c1e1500 */
[----:B------:R-:W-:-:S03]  /*18720*/  PRMT R50, RZ, 0x7610, R50 ;  /* 0x00007610ff327816 */ /* 0x000fc60000000032 */
[----:B------:R0:W-:Y:S04]  /*18730*/  STL [R1+0x1ee4], R54 ;  /* 0x001ee43601007387 */ /* 0x0001e80000100800 */
[----:B--2---:R2:W-:Y:S01]  /*18740*/  STL [R1+0x1ee8], R53 ;  /* 0x001ee83501007387 */ /* 0x0045e20000100800 */
[----:B------:R-:W3:Y:S02]  /*18750*/  LDL R56, [R1+0x14f0] ;  /* 0x0014f00001387983 */ /* 0x000ee40000100800 */
[----:B------:R-:W3:Y:S01]  /*18760*/  LDL R0, [R1+0x14f4] ;  /* 0x0014f40001007983 */ /* 0x000ee20000100800 */
[----:B------:R2:W-:Y:S01]  /*18770*/  STL [R1+0x1eec], R52 ;  /* 0x001eec3401007387 */ /* 0x0005e20000100800 */
[----:B-1----:R-:W3:Y:S02]  /*18780*/  LDL R55, [R1+0x14b8] ;  /* 0x0014b80001377983 */ /* 0x002ee40000100800 */
[----:B0-----:R-:W3:Y:S02]  /*18790*/  LDL R54, [R1+0x14bc] ;  /* 0x0014bc0001367983 */ /* 0x001ee40000100800 */
[----:B----4-:R-:W-:-:S02]  /*187a0*/  @!P0 IMAD.MOV.U32 R5, RZ, RZ, R57 ;  /* 0x000000ffff058224 */ /* 0x010fc400078e0039 */
[----:B------:R-:W-:-:S05]  /*187b0*/  @!P0 IMAD.MOV.U32 R4, RZ, RZ, R2 ;  /* 0x000000ffff048224 */ /* 0x000fca00078e0002 */
[----:B------:R0:W4:Y:S04]  /*187c0*/  @!P0 LDG.E.U16 R50, [R4.64] ;  /* 0x0000000604328981 */ /* 0x000128000c1e1500 */
[----:B---3--:R1:W-:Y:S01]  /*187d0*/  STL [R1+0x1ef0], R51 ;  /* 0x001ef03301007387 */ /* 0x0083e20000100800 */
[----:B--2---:R-:W2:Y:S02]  /*187e0*/  LDL R53, [R1+0x14b0] ;  /* 0x0014b00001357983 */ /* 0x004ea40000100800 */
[----:B------:R-:W3:Y:S02]  /*187f0*/  LDL R52, [R1+0x14b4] ;  /* 0x0014b40001347983 */ /* 0x000ee40000100800 */
[----:B------:R-:W2:Y:S01]  /*18800*/  LDL R2, [R1+0x147c] ;  /* 0x00147c0001027983 */ /* 0x000ea20000100800 */
[----:B------:R-:W-:Y:S01]  /*18810*/  PRMT R49, RZ, 0x7610, R49 ;  /* 0x00007610ff317816 */ /* 0x000fe20000000031 */
[----:B-1----:R-:W2:Y:S01]  /*18820*/  LDL R51, [R1+0x1478] ;  /* 0x0014780001337983 */ /* 0x002ea20000100800 */
[----:B------:R-:W-:Y:S01]  /*18830*/  PRMT R48, RZ, 0x7610, R48 ;  /* 0x00007610ff307816 */ /* 0x000fe20000000030 */
[----:B0-----:R-:W-:-:S02]  /*18840*/  @!P0 IMAD.MOV.U32 R5, RZ, RZ, R56 ;  /* 0x000000ffff058224 */ /* 0x001fc400078e0038 */
[----:B------:R-:W-:-:S05]  /*18850*/  @!P0 IMAD.MOV.U32 R4, RZ, RZ, R0 ;  /* 0x000000ffff048224 */ /* 0x000fca00078e0000 */
[----:B------:R0:W2:Y:S02]  /*18860*/  @!P0 LDG.E.U16 R49, [R4.64] ;  /* 0x0000000604318981 */ /* 0x0000a4000c1e1500 */
[----:B0-----:R-:W-:Y:S02]  /*18870*/  @!P0 IMAD.MOV.U32 R5, RZ, RZ, R55 ;  /* 0x000000ffff058224 */ /* 0x001fe400078e0037 */
[----:B------:R-:W-:-:S05]  /*18880*/  @!P0 IMAD.MOV.U32 R4, RZ, RZ, R54 ;  /* 0x000000ffff048224 */ /* 0x000fca00078e0036 */
[----:B------:R3:W2:Y:S04]  /*18890*/  @!P0 LDG.E.U16 R48, [R4.64] ;  /* 0x0000000604308981 */ /* 0x0006a8000c1e1500 */
[----:B----4-:R0:W-:Y:S01]  /*188a0*/  STL [R1+0x1ef4], R50 ;  /* 0x001ef43201007387 */ /* 0x0101e20000100800 */
[----:B------:R-:W4:Y:S03]  /*188b0*/  LDL R0, [R1+0x1474] ;  /* 0x0014740001007983 */ /* 0x000f260000100800 */
[----:B0-----:R-:W4:Y:S01]  /*188c0*/  LDL R50, [R1+0x1470] ;  /* 0x0014700001327983 */ /* 0x001f220000100800 */
[----:B------:R-:W-:Y:S01]  /*188d0*/  PRMT R47, RZ, 0x7610, R47 ;  /* 0x00007610ff2f7816 */ /* 0x000fe2000000002f */
[----:B---3--:R-:W-:-:S02]  /*188e0*/  @!P0 IMAD.MOV.U32 R4, RZ, RZ, R52 ;  /* 0x000000ffff048224 */ /* 0x008fc400078e0034 */
[----:B--2---:R-:W-:Y:S01]  /*188f0*/  @!P0 IMAD.MOV.U32 R5, RZ, RZ, R53 ;  /* 0x000000ffff058224 */ /* 0x004fe200078e0035 */
[----:B------:R-:W-:-:S04]  /*18900*/  PRMT R46, RZ, 0x7610, R46 ;  /* 0x00007610ff2e7816 */ /* 0x000fc8000000002e */
[----:B------:R0:W2:Y:S01]  /*18910*/  @!P0 LDG.E.U16 R47, [R4.64] ;  /* 0x00000006042f8981 */ /* 0x0000a2000c1e1500 */
[----:B------:R-:W-:Y:S01]  /*18920*/  PRMT R45, RZ, 0x7610, R45 ;  /* 0x00007610ff2d7816 */ /* 0x000fe2000000002d */
[----:B0-----:R-:W-:Y:S02]  /*18930*/  @!P0 IMAD.MOV.U32 R4, RZ, RZ, R2 ;  /* 0x000000ffff048224 */ /* 0x001fe400078e0002 */
[----:B------:R-:W-:-:S05]  /*18940*/  @!P0 IMAD.MOV.U32 R5, RZ, RZ, R51 ;  /* 0x000000ffff058224 */ /* 0x000fca00078e0033 */
[----:B------:R4:W3:Y:S04]  /*18950*/  @!P0 LDG.E.U16 R46, [R4.64] ;  /* 0x00000006042e8981 */ /* 0x0008e8000c1e1500 */
[----:B------:R0:W-:Y:S04]  /*18960*/  STL [R1+0x1ef8], R49 ;  /* 0x001ef83101007387 */ /* 0x0001e80000100800 */
[----:B0-----:R-:W3:Y:S01]  /*18970*/  LDL R49, [R1+0x143c] ;  /* 0x00143c0001317983 */ /* 0x001ee20000100800 */
[----:B------:R0:W-:Y:S03]  /*18980*/  STL [R1+0x1efc], R48 ;  /* 0x001efc3001007387 */ /* 0x0001e60000100800 */
[----:B0-----:R-:W3:Y:S01]  /*18990*/  LDL R48, [R1+0x1438] ;  /* 0x0014380001307983 */ /* 0x001ee20000100800 */
[----:B----4-:R-:W-:-:S02]  /*189a0*/  @!P0 IMAD.MOV.U32 R4, RZ, RZ, R0 ;  /* 0x000000ffff048224 */ /* 0x010fc400078e0000 */
[----:B------:R-:W-:-:S05]  /*189b0*/  @!P0 IMAD.MOV.U32 R5, RZ, RZ, R50 ;  /* 0x000000ffff058224 */ /* 0x000fca00078e0032 */
[----:B------:R0:W4:Y:S04]  /*189c0*/  @!P0 LDG.E.U16 R45, [R4.64] ;  /* 0x00000006042d8981 */ /* 0x000128000c1e1500 */
[----:B--2---:R1:W-:Y:S01]  /*189d0*/  STL [R1+0x1f00], R47 ;  /* 0x001f002f01007387 */ /* 0x0043e20000100800 */
[----:B------:R-:W2:Y:S03]  /*189e0*/  LDL R2, [R1+0x1434] ;  /* 0x0014340001027983 */ /* 0x000ea60000100800 */
[----:B-1----:R-:W2:Y:S04]  /*189f0*/  LDL R47, [R1+0x1430] ;  /* 0x00143000012f7983 */ /* 0x002ea80000100800 */
[----:B---3--:R1:W-:Y:S01]  /*18a00*/  STL [R1+0x1f04], R46 ;  /* 0x001f042e01007387 */ /* 0x0083e20000100800 */
[----:B------:R-:W3:Y:S02]  /*18a10*/  LDL R51, [R1+0x13d8] ;  /* 0x0013d80001337983 */ /* 0x000ee40000100800 */
[----:B------:R-:W3:Y:S01]  /*18a20*/  LDL R0, [R1+0x13d4] ;  /* 0x0013d40001007983 */ /* 0x000ee20000100800 */
[----:B-1----:R-:W3:Y:S01]  /*18a30*/  LDL R46, [R1+0x13dc] ;  /* 0x0013dc00012e7983 */ /* 0x002ee20000100800 */
[----:B------:R-:W-:Y:S01]  /*18a40*/  PRMT R44, RZ, 0x7610, R44 ;  /* 0x00007610ff2c7816 */ /* 0x000fe2000000002c */
[----:B0-----:R-:W-:-:S02]  /*18a50*/  @!P0 IMAD.MOV.U32 R4, RZ, RZ, R49 ;  /* 0x000000ffff048224 */ /* 0x001fc400078e0031 */
[----:B------:R-:W-:-:S05]  /*18a60*/  @!P0 IMAD.MOV.U32 R5, RZ, RZ, R48 ;  /* 0x000000ffff058224 */ /* 0x000fca00078e0030 */
[----:B------:R2:W3:Y:S04]  /*18a70*/  @!P0 LDG.E.U16 R44, [R4.64] ;  /* 0x00000006042c8981 */ /* 0x0004e8000c1e1500 */
[----:B----4-:R0:W-:Y:S01]  /*18a80*/  STL [R1+0x1f08], R45 ;  /* 0x001f082d01007387 */ /* 0x0101e20000100800 */
[----:B------:R-:W4:Y:S02]  /*18a90*/  LDL R50, [R1+0x13d0] ;  /* 0x0013d00001327983 */ /* 0x000f240000100800 */
[----:B------:R-:W4:Y:S02]  /*18aa0*/  LDL R49, [R1+0x1390] ;  /* 0x0013900001317983 */ /* 0x000f240000100800 */
[----:B------:R-:W4:Y:S01]  /*18ab0*/  LDL R48, [R1+0x139c] ;  /* 0x00139c0001307983 */ /* 0x000f220000100800 */
[----:B------:R-:W-:Y:S01]  /*18ac0*/  PRMT R43, RZ, 0x7610, R43 ;  /* 0x00007610ff2b7816 */ /* 0x000fe2000000002b */
[----:B--2---:R-:W-:Y:S01]  /*18ad0*/  @!P0 IMAD.MOV.U32 R4, RZ, RZ, R2 ;  /* 0x000000ffff048224 */ /* 0x004fe200078e0002 */
[----:B------:R-:W-:Y:S01]  /*18ae0*/  PRMT R42, RZ, 0x7610, R42 ;  /* 0x00007610ff2a7816 */ /* 0x000fe2000000002a */
[----:B------:R-:W-:-:S05]  /*18af0*/  @!P0 IMAD.MOV.U32 R5, RZ, RZ, R47 ;  /* 0x000000ffff058224 */ /* 0x000fca00078e002f */
[----:B------:R3:W2:Y:S01]  /*18b00*/  @!P0 LDG.E.U16 R43, [R4.64] ;  /* 0x00000006042b8981 */ /* 0x0006a2000c1e1500 */
[----:B------:R-:W-:Y:S01]  /*18b10*/  PRMT R41, RZ, 0x7610, R41 ;  /* 0x00007610ff297816 */ /* 0x000fe20000000029 */
[----:B---3--:R-:W-:Y:S02]  /*18b20*/  @!P0 IMAD.MOV.U32 R5, RZ, RZ, R51 ;  /* 0x000000ffff058224 */ /* 0x008fe400078e0033 */
[----:B------:R-:W-:-:S05]  /*18b30*/  @!P0 IMAD.MOV.U32 R4, RZ, RZ, R46 ;  /* 0x000000ffff048224 */ /* 0x000fca00078e002e */
[----:B------:R1:W2:Y:S01]  /*18b40*/  @!P0 LDG.E.U16 R42, [R4.64] ;  /* 0x00000006042a8981 */ /* 0x0002a2000c1e1500 */
[----:B------:R-:W-:Y:S01]  /*18b50*/  PRMT R40, RZ, 0x7610, R40 ;  /* 0x00007610ff287816 */ /* 0x000fe20000000028 */
[----:B-1----:R-:W-:Y:S02]  /*18b60*/  @!P0 IMAD.MOV.U32 R4, RZ, RZ, R0 ;  /* 0x000000ffff048224 */ /* 0x002fe400078e0000 */
[----:B------:R1:W-:Y:S01]  /*18b70*/  STL [R1+0x1f0c], R44 ;  /* 0x001f0c2c01007387 */ /* 0x0003e20000100800 */
[----:B------:R-:W2:Y:S02]  /*18b80*/  LDL R47, [R1+0x1380] ;  /* 0x00138000012f7983 */ /* 0x000ea40000100800 */
[----:B------:R-:W2:Y:S02]  /*18b90*/  LDL R2, [R1+0x138c] ;  /* 0x00138c0001027983 */ /* 0x000ea40000100800 */
[----:B----4-:R-:W-:-:S05]  /*18ba0*/  @!P0 IMAD.MOV.U32 R5, RZ, RZ, R50 ;  /* 0x000000ffff058224 */ /* 0x010fca00078e0032 */
[----:B------:R4:W3:Y:S02]  /*18bb0*/  @!P0 LDG.E.U16 R41, [R4.64] ;  /* 0x0000000604298981 */ /* 0x0008e4000c1e1500 */
[----:B----4-:R-:W-:Y:S02]  /*18bc0*/  @!P0 IMAD.MOV.U32 R4, RZ, RZ, R48 ;  /* 0x000000ffff048224 */ /* 0x010fe400078e0030 */
[----:B------:R-:W-:-:S05]  /*18bd0*/  @!P0 IMAD.MOV.U32 R5, RZ, RZ, R49 ;  /* 0x000000ffff058224 */ /* 0x000fca00078e0031 */
[----:B------:R4:W3:Y:S04]  /*18be0*/  @!P0 LDG.E.U16 R40, [R4.64] ;  /* 0x0000000604288981 */ /* 0x0008e8000c1e1500 */
[----:B--2---:R2:W-:Y:S01]  /*18bf0*/  STL [R1+0x1f10], R43 ;  /* 0x001f102b01007387 */ /* 0x0045e20000100800 */
[----:B------:R-:W3:Y:S02]  /*18c00*/  LDL R46, [R1+0xbb0] ;  /* 0x000bb000012e7983 */ /* 0x000ee40000100800 */
[----:B0-----:R-:W3:Y:S01]  /*18c10*/  LDL R45, [R1+0x154c] ;  /* 0x00154c00012d7983 */ /* 0x001ee20000100800 */
[----:B------:R0:W-:Y:S01]  /*18c20*/  STL [R1+0x1f14], R42 ;  /* 0x001f142a01007387 */ /* 0x0001e20000100800 */
[----:B-1----:R-:W3:Y:S03]  /*18c30*/  LDL R44, [R1+0xbac] ;  /* 0x000bac00012c7983 */ /* 0x002ee60000100800 */
[----:B--2---:R-:W2:Y:S01]  /*18c40*/  LDL R43, [R1+0x1548] ;  /* 0x00154800012b7983 */ /* 0x004ea20000100800 */
[----:B------:R-:W2:Y:S02]  /*18c50*/  LDL R0, [R1+0x1524] ;  /* 0x0015240001007983 */ /* 0x000ea40000100800 */
[----:B----4-:R-:W-:Y:S01]  /*18c60*/  @!P0 IMAD.MOV.U32 R5, RZ, RZ, R47 ;  /* 0x000000ffff058224 */ /* 0x010fe200078e002f */
[----:B---3--:R1:W-:Y:S01]  /*18c70*/  STL [R1+0x1f18], R41 ;  /* 0x001f182901007387 */ /* 0x0083e20000100800 */
[----:B0-----:R-:W3:Y:S03]  /*18c80*/  LDL R42, [R1+0x1408] ;  /* 0x00140800012a7983 */ /* 0x001ee60000100800 */
[----:B------:R0:W-:Y:S01]  /*18c90*/  STL [R1+0x1f1c], R40 ;  /* 0x001f1c2801007387 */ /* 0x0001e20000100800 */
[----:B------:R-:W4:Y:S03]  /*18ca0*/  LDL R47, [R1+0x1404] ;  /* 0x00140400012f7983 */ /* 0x000f260000100800 */
[----:B-1----:R-:W4:Y:S01]  /*18cb0*/  LDL R41, [R1+0x1520] ;  /* 0x0015200001297983 */ /* 0x002f220000100800 */
[----:B------:R-:W-:Y:S01]  /*18cc0*/  PRMT R39, RZ, 0x7610, R39 ;  /* 0x00007610ff277816 */ /* 0x000fe20000000027 */
[----:B------:R-:W-:Y:S01]  /*18cd0*/  @!P0 IMAD.MOV.U32 R4, RZ, RZ, R2 ;  /* 0x000000ffff048224 */ /* 0x000fe200078e0002 */
[----:B------:R-:W-:-:S02]  /*18ce0*/  PRMT R38, RZ, 0x7610, R38 ;  /* 0x00007610ff267816 */ /* 0x000fc40000000026 */
[----:B------:R-:W-:Y:S02]  /*18cf0*/  PRMT R37, RZ, 0x7610, R37 ;  /* 0x00007610ff257816 */ /* 0x000fe40000000025 */
[----:B------:R-:W-:Y:S02]  /*18d00*/  PRMT R36, RZ, 0x7610, R36 ;  /* 0x00007610ff247816 */ /* 0x000fe40000000024 */
[----:B------:R-:W-:Y:S01]  /*18d10*/  PRMT R35, RZ, 0x7610, R35 ;  /* 0x00007610ff237816 */ /* 0x000fe20000000023 */
[----:B------:R1:W4:Y:S04]  /*18d20*/  @!P0 LDG.E.U16 R39, [R4.64] ;  /* 0x0000000604278981 */ /* 0x000328000c1e1500 */
[----:B------:R-:W4:Y:S01]  /*18d30*/  LDL R2, [R1+0x14ec] ;  /* 0x0014ec0001027983 */ /* 0x000f220000100800 */
[----:B-1----:R-:W-:-:S02]  /*18d40*/  @!P0 IMAD.MOV.U32 R4, RZ, RZ, R45 ;  /* 0x000000ffff048224 */ /* 0x002fc400078e002d */
[----:B------:R-:W-:-:S05]  /*18d50*/  @!P0 IMAD.MOV.U32 R5, RZ, RZ, R46 ;  /* 0x000000ffff058224 */ /* 0x000fca00078e002e */
[----:B------:R2:W4:Y:S02]  /*18d60*/  @!P0 LDG.E.U16 R38, [R4.64] ;  /* 0x0000000604268981 */ /* 0x000524000c1e1500 */
[----:B--2---:R-:W-:Y:S02]  /*18d70*/  @!P0 IMAD.MOV.U32 R4, RZ, RZ, R43 ;  /* 0x000000ffff048224 */ /* 0x004fe400078e002b */
[----:B------:R-:W-:-:S05]  /*18d80*/  @!P0 IMAD.MOV.U32 R5, RZ, RZ, R44 ;  /* 0x000000ffff058224 */ /* 0x000fca00078e002c */
[----:B------:R1:W2:Y:S02]  /*18d90*/  @!P0 LDG.E.U16 R37, [R4.64] ;  /* 0x0000000604258981 */ /* 0x0002a4000c1e1500 */
[----:B-1----:R-:W-:Y:S02]  /*18da0*/  @!P0 IMAD.MOV.U32 R4, RZ, RZ, R0 ;  /* 0x000000ffff048224 */ /* 0x002fe400078e0000 */
[----:B---3--:R-:W-:-:S05]  /*18db0*/  @!P0 IMAD.MOV.U32 R5, RZ, RZ, R42 ;  /* 0x000000ffff058224 */ /* 0x008fca00078e002a */
[----:B------:R4:W3:Y:S02]  /*18dc0*/  @!P0 LDG.E.U16 R36, [R4.64] ;  /* 0x0000000604248981 */ /* 0x0008e4000c1e1500 */
[----:B----4-:R-:W-:Y:S02]  /*18dd0*/  @!P0 IMAD.MOV.U32 R5, RZ, RZ, R47 ;  /* 0x000000ffff058224 */ /* 0x010fe400078e002f */
[----:B------:R-:W-:-:S05]  /*18de0*/  @!P0 IMAD.MOV.U32 R4, RZ, RZ, R41 ;  /* 0x000000ffff048224 */ /* 0x000fca00078e0029 */
[----:B------:R1:W4:Y:S04]  /*18df0*/  @!P0 LDG.E.U16 R35, [R4.64] ;  /* 0x0000000604238981 */ /* 0x000328000c1e1500 */
[----:B------:R1:W-:Y:S01]  /*18e00*/  STL [R1+0x1f20], R39 ;  /* 0x001f202701007387 */ /* 0x0003e20000100800 */
[----:B------:R-:W4:Y:S02]  /*18e10*/  LDL R46, [R1+0x14e8] ;  /* 0x0014e800012e7983 */ /* 0x000f240000100800 */
[----:B------:R-:W4:Y:S02]  /*18e20*/  LDL R45, [R1+0x14e0] ;  /* 0x0014e000012d7983 */ /* 0x000f240000100800 */
[----:B0-----:R-:W4:Y:S01]  /*18e30*/  LDL R40, [R1+0x14e4] ;  /* 0x0014e40001287983 */ /* 0x001f220000100800 */
[----:B------:R-:W-:Y:S01]  /*18e40*/  STL [R1+0x1f24], R38 ;  /* 0x001f242601007387 */ /* 0x000fe20000100800 */
[----:B------:R-:W4:Y:S03]  /*18e50*/  LDL R44, [R1+0x14a8] ;  /* 0x0014a800012c7983 */ /* 0x000f260000100800 */
[----:B-1----:R-:W4:Y:S04]  /*18e60*/  LDL R39, [R1+0x14ac] ;  /* 0x0014ac0001277983 */ /* 0x002f280000100800 */
[----:B--2---:R0:W-:Y:S01]  /*18e70*/  STL [R1+0x1f28], R37 ;  /* 0x001f282501007387 */ /* 0x0041e20000100800 */
[----:B------:R-:W2:Y:S02]  /*18e80*/  LDL R43, [R1+0x14a0] ;  /* 0x0014a000012b7983 */ /* 0x000ea40000100800 */
[----:B------:R-:W2:Y:S02]  /*18e90*/  LDL R42, [R1+0x14a4] ;  /* 0x0014a400012a7983 */ /* 0x000ea40000100800 */
[----:B------:R-:W2:Y:S02]  /*18ea0*/  LDL R0, [R1+0x146c] ;  /* 0x00146c0001007983 */ /* 0x000ea40000100800 */
[----:B------:R-:W-:Y:S01]  /*18eb0*/  @!P0 IMAD.MOV.U32 R4, RZ, RZ, R2 ;  /* 0x000000ffff048224 */ /* 0x000fe200078e0002 */
[----:B---3--:R-:W-:Y:S01]  /*18ec0*/  STL [R1+0x1f2c], R36 ;  /* 0x001f2c2401007387 */ /* 0x008fe20000100800 */
[----:B0-----:R-:W3:Y:S02]  /*18ed0*/  LDL R37, [R1+0x1468] ;  /* 0x0014680001257983 */ /* 0x001ee40000100800 */
[----:B------:R-:W3:Y:S01]  /*18ee0*/  LDL R41, [R1+0x1464] ;  /* 0x0014640001297983 */ /* 0x000ee20000100800 */
[----:B----4-:R0:W-:Y:S01]  /*18ef0*/  STL [R1+0x1f30], R35 ;  /* 0x001f302301007387 */ /* 0x0101e20000100800 */
[----:B------:R-:W4:Y:S01]  /*18f00*/  LDL R2, [R1+0x142c] ;  /* 0x00142c0001027983 */ /* 0x000f220000100800 */
[----:B------:R-:W-:Y:S01]  /*18f10*/  PRMT R34, RZ, 0x7610, R34 ;  /* 0x00007610ff227816 */ /* 0x000fe20000000022 */
[----:B------:R-:W-:Y:S01]  /*18f20*/  @!P0 IMAD.MOV.U32 R5, RZ, RZ, R46 ;  /* 0x000000ffff058224 */ /* 0x000fe200078e002e */
[----:B------:R-:W-:-:S02]  /*18f30*/  PRMT R33, RZ, 0x7610, R33 ;  /* 0x00007610ff217816 */ /* 0x000fc40000000021 */
[----:B------:R-:W-:Y:S01]  /*18f40*/  PRMT R32, RZ, 0x7610, R32 ;  /* 0x00007610ff207816 */ /* 0x000fe20000000020 */
[----:B------:R-:W4:Y:S04]  /*18f50*/  LDL R38, [R1+0x1424] ;  /* 0x0014240001267983 */ /* 0x000f280000100800 */
[----:B------:R1:W4:Y:S04]  /*18f60*/  @!P0 LDG.E.U16 R34, [R4.64] ;  /* 0x0000000604228981 */ /* 0x000328000c1e1500 */
[----:B0-----:R-:W4:Y:S01]  /*18f70*/  LDL R35, [R1+0x1460] ;  /* 0x0014600001237983 */ /* 0x001f220000100800 */
[----:B------:R-:W-:-:S03]  /*18f80*/  PRMT R31, RZ, 0x7610, R31 ;  /* 0x00007610ff1f7816 */ /* 0x000fc6000000001f */
[----:B------:R-:W4:Y:S01]  /*18f90*/  LDL R36, [R1+0x13cc] ;  /* 0x0013cc0001247983 */ /* 0x000f220000100800 */
[----:B------:R-:W-:Y:S02]  /*18fa0*/  PRMT R30, RZ, 0x7610, R30 ;  /* 0x00007610ff1e7816 */ /* 0x000fe4000000001e */
[----:B------:R-:W-:Y:S02]  /*18fb0*/  PRMT R29, RZ, 0x7610, R29 ;  /* 0x00007610ff1d7816 */ /* 0x000fe4000000001d */
[----:B------:R-:W-:Y:S02]  /*18fc0*/  PRMT R28, RZ, 0x7610, R28 ;  /* 0x00007610ff1c7816 */ /* 0x000fe4000000001c */
[----:B------:R-:W-:Y:S02]  /*18fd0*/  PRMT R27, RZ, 0x7610, R27 ;  /* 0x00007610ff1b7816 */ /* 0x000fe4000000001b */
[----:B------:R-:W-:Y:S02]  /*18fe0*/  PRMT R26, RZ, 0x7610, R26 ;  /* 0x00007610ff1a7816 */ /* 0x000fe4000000001a */
[----:B------:R-:W-:Y:S01]  /*18ff0*/  PRMT R25, RZ, 0x7610, R25 ;  /* 0x00007610ff197816 */ /* 0x000fe20000000019 */
[----:B-1----:R-:W-:-:S02]  /*19000*/  @!P0 IMAD.MOV.U32 R4, RZ, RZ, R40 ;  /* 0x000000ffff048224 */ /* 0x002fc400078e0028 */
[----:B------:R-:W-:Y:S01]  /*19010*/  @!P0 IMAD.MOV.U32 R5, RZ, RZ, R45 ;  /* 0x000000ffff058224 */ /* 0x000fe200078e002d */
[----:B------:R-:W4:Y:S01]  /*19020*/  LDL R40, [R1+0x1428] ;  /* 0x0014280001287983 */ /* 0x000f220000100800 */
[----:B------:R-:W-:Y:S02]  /*19030*/  PRMT R24, RZ, 0x7610, R24 ;  /* 0x00007610ff187816 */ /* 0x000fe40000000018 */
[----:B------:R-:W-:Y:S02]  /*19040*/  PRMT R23, RZ, 0x7610, R23 ;  /* 0x00007610ff177816 */ /* 0x000fe40000000017 */
[----:B------:R-:W-:Y:S01]  /*19050*/  PRMT R22, RZ, 0x7610, R22 ;  /* 0x00007610ff167816 */ /* 0x000fe20000000016 */
[----:B------:R0:W4:Y:S01]  /*19060*/  @!P0 LDG.E.U16 R33, [R4.64] ;  /* 0x0000000604218981 */ /* 0x000122000c1e1500 */
[----:B------:R-:W-:Y:S02]  /*19070*/  PRMT R21, RZ, 0x7610, R21 ;  /* 0x00007610ff157816 */ /* 0x000fe40000000015 */
[----:B------:R-:W-:-:S02]  /*19080*/  PRMT R20, RZ, 0x7610, R20 ;  /* 0x00007610ff147816 */ /* 0x000fc40000000014 */
[----:B------:R-:W-:Y:S02]  /*19090*/  PRMT R19, RZ, 0x7610, R19 ;  /* 0x00007610ff137816 */ /* 0x000fe40000000013 */
[----:B------:R-:W-:Y:S01]  /*190a0*/  PRMT R18, RZ, 0x7610, R18 ;  /* 0x00007610ff127816 */ /* 0x000fe20000000012 */
[----:B------:R-:W4:Y:S04]  /*190b0*/  LDL R47, [R1+0x1450] ;  /* 0x00145000012f7983 */ /* 0x000f280000100800 */
[----:B------:R-:W4:Y:S04]  /*190c0*/  LDL R45, [R1+0x13fc] ;  /* 0x0013fc00012d7983 */ /* 0x000f280000100800 */
[----:B------:R-:W4:Y:S01]  /*190d0*/  LDL R46, [R1+0x13f8] ;  /* 0x0013f800012e7983 */ /* 0x000f220000100800 */
[----:B0-----:R-:W-:-:S02]  /*190e0*/  @!P0 IMAD.MOV.U32 R4, RZ, RZ, R39 ;  /* 0x000000ffff048224 */ /* 0x001fc400078e0027 */
[----:B------:R-:W-:Y:S01]  /*190f0*/  @!P0 IMAD.MOV.U32 R5, RZ, RZ, R44 ;  /* 0x000000ffff058224 */ /* 0x000fe200078e002c */
[----:B------:R-:W4:Y:S04]  /*19100*/  LDL R39, [R1+0x1400] ;  /* 0x0014000001277983 */ /* 0x000f280000100800 */
[----:B------:R-:W4:Y:S04]  /*19110*/  LDL R44, [R1+0xba0] ;  /* 0x000ba000012c7983 */ /* 0x000f280000100800 */
[----:B------:R2:W4:Y:S02]  /*19120*/  @!P0 LDG.E.U16 R32, [R4.64] ;  /* 0x0000000604208981 */ /* 0x000524000c1e1500 */
[----:B--2---:R-:W-:-:S02]  /*19130*/  @!P0 IMAD.MOV.U32 R4, RZ, RZ, R42 ;  /* 0x000000ffff048224 */ /* 0x004fc400078e002a */
[----:B------:R-:W-:Y:S01]  /*19140*/  @!P0 IMAD.MOV.U32 R5, RZ, RZ, R43 ;  /* 0x000000ffff058224 */ /* 0x000fe200078e002b */
[----:B------:R-:W2:Y:S04]  /*19150*/  LDL R42, [R1+0x13c8] ;  /* 0x0013c800012a7983 */ /* 0x000ea80000100800 */
[----:B------:R-:W2:Y:S04]  /*19160*/  LDL R43, [R1+0xba4] ;  /* 0x000ba400012b7983 */ /* 0x000ea80000100800 */
[----:B------:R0:W2:Y:S02]  /*19170*/  @!P0 LDG.E.U16 R31, [R4.64] ;  /* 0x00000006041f8981 */ /* 0x0000a4000c1e1500 */
[----:B0-----:R-:W-:-:S02]  /*19180*/  @!P0 IMAD.MOV.U32 R4, RZ, RZ, R0 ;  /* 0x000000ffff048224 */ /* 0x001fc400078e0000 */
[----:B------:R-:W2:Y:S01]  /*19190*/  LDL R0, [R1+0x13c4] ;  /* 0x0013c40001007983 */ /* 0x000ea20000100800 */
[----:B---3--:R-:W-:-:S03]  /*191a0*/  @!P0 IMAD.MOV.U32 R5, RZ, RZ, R37 ;  /* 0x000000ffff058224 */ /* 0x008fc600078e0025 */
[----:B------:R-:W3:Y:S04]  /*191b0*/  LDL R37, [R1+0x13c0] ;  /* 0x0013c00001257983 */ /* 0x000ee80000100800 */
[----:B------:R4:W3:Y:S02]  /*191c0*/  @!P0 LDG.E.U16 R30, [R4.64] ;  /* 0x00000006041e8981 */ /* 0x0008e4000c1e1500 */
[----:B----4-:R-:W-:Y:S02]  /*191d0*/  @!P0 IMAD.MOV.U32 R5, RZ, RZ, R35 ;  /* 0x000000ffff058224 */ /* 0x010fe400078e0023 */
[----:B------:R-:W4:Y:S01]  /*191e0*/  LDL R35, [R1+0x136c] ;  /* 0x00136c0001237983 */ /* 0x000f220000100800 */
[----:B------:R-:W-:Y:S02]  /*191f0*/  @!P0 IMAD.MOV.U32 R4, RZ, RZ, R41 ;  /* 0x000000ffff048224 */ /* 0x000fe400078e0029 */
[----:B------:R-:W4:Y:S03]  /*19200*/  LDL R41, [R1+0x1368] ;  /* 0x0013680001297983 */ /* 0x000f260000100800 */
[----:B------:R0:W4:Y:S02]  /*19210*/  @!P0 LDG.E.U16 R29, [R4.64] ;  /* 0x00000006041d8981 */ /* 0x000124000c1e1500 */
[----:B0-----:R-:W-:-:S02]  /*19220*/  @!P0 IMAD.MOV.U32 R4, RZ, RZ, R2 ;  /* 0x000000ffff048224 */ /* 0x001fc400078e0002 */
[----:B------:R-:W4:Y:S01]  /*19230*/  LDL R2, [R1+0x1534] ;  /* 0x0015340001027983 */ /* 0x000f220000100800 */
[----:B------:R-:W-:Y:S02]  /*19240*/  @!P0 IMAD.MOV.U32 R5, RZ, RZ, R40 ;  /* 0x000000ffff058224 */ /* 0x000fe400078e0028 */
[----:B------:R-:W4:Y:S03]  /*19250*/  LDL R40, [R1+0x135c] ;  /* 0x00135c0001287983 */ /* 0x000f260000100800 */
[----:B------:R0:W4:Y:S02]  /*19260*/  @!P0 LDG.E.U16 R28, [R4.64] ;  /* 0x00000006041c8981 */ /* 0x000124000c1e1500 */
[----:B0-----:R-:W-:Y:S02]  /*19270*/  @!P0 IMAD.MOV.U32 R4, RZ, RZ, R38 ;  /* 0x000000ffff048224 */ /* 0x001fe400078e0026 */
[----:B------:R-:W-:Y:S01]  /*19280*/  @!P0 IMAD.MOV.U32 R5, RZ, RZ, R39 ;  /* 0x000000ffff058224 */ /* 0x000fe200078e0027 */
[----:B------:R-:W4:Y:S04]  /*19290*/  LDL R38, [R1+0x1544] ;  /* 0x0015440001267983 */ /* 0x000f280000100800 */
[----:B------:R-:W4:Y:S04]  /*192a0*/  LDL R39, [R1+0xba8] ;  /* 0x000ba80001277983 */ /* 0x000f280000100800 */
[----:B------:R0:W4:Y:S02]  /*192b0*/  @!P0 LDG.E.U16 R27, [R4.64] ;  /* 0x00000006041b8981 */ /* 0x000124000c1e1500 */
[----:B0-----:R-:W-:-:S02]  /*192c0*/  @!P0 IMAD.MOV.U32 R4, RZ, RZ, R36 ;  /* 0x000000ffff048224 */ /* 0x001fc400078e0024 */
[----:B--2---:R-:W-:Y:S01]  /*192d0*/  @!P0 IMAD.MOV.U32 R5, RZ, RZ, R42 ;  /* 0x000000ffff058224 */ /* 0x004fe200078e002a */
        /* <DEDUP_REMOVED lines=24> */
[----:B------:R-:W-:Y:S01]  /*19460*/  @!P0 IMAD.MOV.U32 R5, RZ, RZ, R44 ;  /* 0x000000ffff058224 */ /* 0x000fe200078e002c */
[----:B------:R-:W4:Y:S04]  /*19470*/  LDL R43, [R1+0x13f4] ;  /* 0x0013f400012b7983 */ /* 0x000f280000100800 */
[----:B------:R-:W4:Y:S04]  /*19480*/  LDL R44, [R1+0x13f0] ;  /* 0x0013f000012c7983 */ /* 0x000f280000100800 */
[----:B------:R2:W4:Y:S02]  /*19490*/  @!P0 LDG.E.U16 R21, [R4.64] ;  /* 0x0000000604158981 */ /* 0x000524000c1e1500 */
[----:B--2---:R-:W-:-:S02]  /*194a0*/  @!P0 IMAD.MOV.U32 R4, RZ, RZ, R36 ;  /* 0x000000ffff048224 */ /* 0x004fc400078e0024 */
        /* <DEDUP_REMOVED lines=10> */
[----:B------:R-:W-:Y:S01]  /*19550*/  @!P0 IMAD.MOV.U32 R5, RZ, RZ, R42 ;  /* 0x000000ffff058224 */ /* 0x000fe200078e002a */
[----:B------:R-:W-:Y:S01]  /*19560*/  PRMT R17, RZ, 0x7610, R17 ;  /* 0x00007610ff117816 */ /* 0x000fe20000000011 */
[----:B------:R-:W4:Y:S04]  /*19570*/  LDL R41, [R1+0x13bc] ;  /* 0x0013bc0001297983 */ /* 0x000f280000100800 */
[----:B------:R0:W4:Y:S04]  /*19580*/  @!P0 LDG.E.U16 R18, [R4.64] ;  /* 0x0000000604128981 */ /* 0x000128000c1e1500 */
[----:B------:R-:W4:Y:S01]  /*19590*/  LDL R42, [R1+0x13b8] ;  /* 0x0013b800012a7983 */ /* 0x000f220000100800 */
[----:B0-----:R-:W-:-:S03]  /*195a0*/  @!P0 IMAD.MOV.U32 R4, RZ, RZ, R2 ;  /* 0x000000ffff048224 */ /* 0x001fc600078e0002 */
[----:B------:R-:W4:Y:S01]  /*195b0*/  LDL R2, [R1+0x1454] ;  /* 0x0014540001027983 */ /* 0x000f220000100800 */
[----:B------:R-:W-:Y:S01]  /*195c0*/  @!P0 IMAD.MOV.U32 R5, RZ, RZ, R40 ;  /* 0x000000ffff058224 */ /* 0x000fe200078e0028 */
[----:B------:R-:W-:Y:S01]  /*195d0*/  PRMT R16, RZ, 0x7610, R16 ;  /* 0x00007610ff107816 */ /* 0x000fe20000000010 */
[----:B------:R-:W4:Y:S03]  /*195e0*/  LDL R40, [R1+0x13b0] ;  /* 0x0013b00001287983 */ /* 0x000f260000100800 */
[----:B------:R0:W4:Y:S01]  /*195f0*/  @!P0 LDG.E.U16 R17, [R4.64] ;  /* 0x0000000604118981 */ /* 0x000122000c1e1500 */
[----:B------:R-:W-:Y:S01]  /*19600*/  PRMT R15, RZ, 0x7610, R15 ;  /* 0x00007610ff0f7816 */ /* 0x000fe2000000000f */
[----:B0-----:R-:W-:Y:S02]  /*19610*/  @!P0 IMAD.MOV.U32 R4, RZ, RZ, R38 ;  /* 0x000000ffff048224 */ /* 0x001fe400078e0026 */
[----:B------:R-:W-:Y:S01]  /*19620*/  @!P0 IMAD.MOV.U32 R5, RZ, RZ, R39 ;  /* 0x000000ffff058224 */ /* 0x000fe200078e0027 */
[----:B------:R-:W4:Y:S04]  /*19630*/  LDL R38, [R1+0x1358] ;  /* 0x0013580001267983 */ /* 0x000f280000100800 */
[----:B------:R-:W4:Y:S04]  /*19640*/  LDL R39, [R1+0x13b4] ;  /* 0x0013b40001277983 */ /* 0x000f280000100800 */
[----:B------:R2:W4:Y:S02]  /*19650*/  @!P0 LDG.E.U16 R16, [R4.64] ;  /* 0x0000000604108981 */ /* 0x000524000c1e1500 */
[----:B--2---:R-:W-:-:S02]  /*19660*/  @!P0 IMAD.MOV.U32 R4, RZ, RZ, R36 ;  /* 0x000000ffff048224 */ /* 0x004fc400078e0024 */
[----:B------:R-:W2:Y:S01]  /*19670*/  LDL R36, [R1+0x1334] ;  /* 0x0013340001247983 */ /* 0x000ea20000100800 */
[----:B------:R-:W-:Y:S01]  /*19680*/  PRMT R14, RZ, 0x7610, R14 ;  /* 0x00007610ff0e7816 */ /* 0x000fe2000000000e */
[----:B---3--:R-:W-:Y:S02]  /*19690*/  @!P0 IMAD.MOV.U32 R5, RZ, RZ, R37 ;  /* 0x000000ffff058224 */ /* 0x008fe400078e0025 */
[----:B------:R-:W3:Y:S04]  /*196a0*/  LDL R37, [R1+0x1538] ;  /* 0x0015380001257983 */ /* 0x000ee80000100800 */
[----:B------:R4:W2:Y:S02]  /*196b0*/  @!P0 LDG.E.U16 R15, [R4.64] ;  /* 0x00000006040f8981 */ /* 0x0008a4000c1e1500 */
[----:B----4-:R-:W-:-:S02]  /*196c0*/  @!P0 IMAD.MOV.U32 R5, RZ, RZ, R35 ;  /* 0x000000ffff058224 */ /* 0x010fc400078e0023 */
[----:B------:R-:W4:Y:S01]  /*196d0*/  LDL R35, [R1+0x153c] ;  /* 0x00153c0001237983 */ /* 0x000f220000100800 */
[----:B------:R-:W-:Y:S02]  /*196e0*/  @!P0 IMAD.MOV.U32 R4, RZ, RZ, R0 ;  /* 0x000000ffff048224 */ /* 0x000fe400078e0000 */
[----:B------:R-:W4:Y:S03]  /*196f0*/  LDL R0, [R1+0xb9c] ;  /* 0x000b9c0001007983 */ /* 0x000f260000100800 */
[----:B------:R0:W4:Y:S02]  /*19700*/  @!P0 LDG.E.U16 R14, [R4.64] ;  /* 0x00000006040e8981 */ /* 0x000124000c1e1500 */
[----:B0-----:R-:W-:Y:S02]  /*19710*/  @!P0 IMAD.MOV.U32 R4, RZ, RZ, R2 ;  /* 0x000000ffff048224 */ /* 0x001fe400078e0002 */
[----:B------:R-:W4:Y:S01]  /*19720*/  LDL R2, [R1+0xb98] ;  /* 0x000b980001027983 */ /* 0x000f220000100800 */
[----:B------:R-:W-:Y:S01]  /*19730*/  PRMT R13, RZ, 0x7610, R13 ;  /* 0x00007610ff0d7816 */ /* 0x000fe2000000000d */
[----:B------:R-:W-:Y:S01]  /*19740*/  @!P0 IMAD.MOV.U32 R5, RZ, RZ, R47 ;  /* 0x000000ffff058224 */ /* 0x000fe200078e002f */
[----:B------:R-:W-:-:S04]  /*19750*/  PRMT R12, RZ, 0x7610, R12 ;  /* 0x00007610ff0c7816 */ /* 0x000fc8000000000c */
[----:B------:R0:W4:Y:S01]  /*19760*/  @!P0 LDG.E.U16 R13, [R4.64] ;  /* 0x00000006040d8981 */ /* 0x000122000c1e1500 */
[----:B------:R-:W-:Y:S01]  /*19770*/  PRMT R11, RZ, 0x7610, R11 ;  /* 0x00007610ff0b7816 */ /* 0x000fe2000000000b */
[----:B0-----:R-:W-:Y:S02]  /*19780*/  @!P0 IMAD.MOV.U32 R4, RZ, RZ, R45 ;  /* 0x000000ffff048224 */ /* 0x001fe400078e002d */
[----:B------:R-:W-:-:S05]  /*19790*/  @!P0 IMAD.MOV.U32 R5, RZ, RZ, R46 ;  /* 0x000000ffff058224 */ /* 0x000fca00078e002e */
        /* <DEDUP_REMOVED lines=12> */
[----:B------:R0:W4:Y:S02]  /*19860*/  @!P0 LDG.E.U16 R9, [R4.64] ;  /* 0x0000000604098981 */ /* 0x000124000c1e1500 */
[----:B0-----:R-:W-:Y:S01]  /*19870*/  @!P0 IMAD.MOV.U32 R5, RZ, RZ, R38 ;  /* 0x000000ffff058224 */ /* 0x001fe200078e0026 */
[----:B------:R-:W-:Y:S02]  /*19880*/  PRMT R7, RZ, 0x7610, R7 ;  /* 0x00007610ff077816 */ /* 0x000fe40000000007 */
[----:B------:R-:W-:Y:S01]  /*19890*/  PRMT R6, RZ, 0x7610, R6 ;  /* 0x00007610ff067816 */ /* 0x000fe20000000006 */
[----:B---3--:R-:W-:-:S05]  /*198a0*/  @!P0 IMAD.MOV.U32 R4, RZ, RZ, R37 ;  /* 0x000000ffff048224 */ /* 0x008fca00078e0025 */
[----:B------:R2:W3:Y:S02]  /*198b0*/  @!P0 LDG.E.U16 R8, [R4.64] ;  /* 0x0000000604088981 */ /* 0x0004e4000c1e1500 */
[----:B--2---:R-:W-:Y:S02]  /*198c0*/  @!P0 IMAD.MOV.U32 R5, RZ, RZ, R36 ;  /* 0x000000ffff058224 */ /* 0x004fe400078e0024 */
[----:B----4-:R-:W-:Y:S02]  /*198d0*/  @!P0 IMAD.MOV.U32 R4, RZ, RZ, R35 ;  /* 0x000000ffff048224 */ /* 0x010fe400078e0023 */
[----:B------:R-:W2:Y:S01]  /*198e0*/  LDL.LU R35, [R1+0xb64] ;  /* 0x000b640001237983 */ /* 0x000ea20000300800 */
[----:B------:R-:W4:Y:S02]  /*198f0*/  LDL.LU R36, [R1+0xb60] ;  /* 0x000b600001247983 */ /* 0x000f240000300800 */
        /* <DEDUP_REMOVED lines=19> */
[----:B------:R-:W2:Y:S03]  /*19a30*/  LDL.LU R58, [R1+0xa90] ;  /* 0x000a9000013a7983 */ /* 0x000ea60000300800 */
[----:B------:R0:W2:Y:S01]  /*19a40*/  @!P0 LDG.E.U16 R7, [R4.64] ;  /* 0x0000000604078981 */ /* 0x0000a2000c1e1500 */
[----:B------:R-:W2:Y:S02]  /*19a50*/  LDL.LU R59, [R1+0xa2c] ;  /* 0x000a2c00013b7983 */ /* 0x000ea40000300800 */
[----:B------:R-:W2:Y:S02]  /*19a60*/  LDL.LU R60, [R1+0xa28] ;  /* 0x000a2800013c7983 */ /* 0x000ea40000300800 */
[----:B------:R-:W2:Y:S01]  /*19a70*/  LDL.LU R61, [R1+0xa24] ;  /* 0x000a2400013d7983 */ /* 0x000ea20000300800 */
[----:B------:R-:W2:Y:S01]  /*19a80*/  LDL.LU R57, [R1+0xa20] ;  /* 0x000a200001397983 */ /* 0x000ea20000300800 */
[----:B------:R-:W2:Y:S02]  /*19a90*/  LDL.LU R56, [R1+0xa1c] ;  /* 0x000a1c0001387983 */ /* 0x000ea40000300800 */
[----:B0-----:R-:W-:-:S02]  /*19aa0*/  @!P0 IMAD.MOV.U32 R4, RZ, RZ, R0 ;  /* 0x000000ffff048224 */ /* 0x001fc400078e0000 */
[----:B------:R-:W-:Y:S01]  /*19ab0*/  @!P0 IMAD.MOV.U32 R5, RZ, RZ, R2 ;  /* 0x000000ffff058224 */ /* 0x000fe200078e0002 */
[----:B------:R-:W2:Y:S01]  /*19ac0*/  LDL.LU R0, [R1+0xa18] ;  /* 0x000a180001007983 */ /* 0x000ea20000300800 */
[----:B------:R-:W2:Y:S03]  /*19ad0*/  LDL.LU R2, [R1+0xa14] ;  /* 0x000a140001027983 */ /* 0x000ea60000300800 */
[----:B------:R0:W2:Y:S04]  /*19ae0*/  @!P0 LDG.E.U16 R6, [R4.64] ;  /* 0x0000000604068981 */ /* 0x0000a8000c1e1500 */
[----:B0-----:R-:W2:Y:S01]  /*19af0*/  LDL.LU R4, [R1+0xb6c] ;  /* 0x000b6c0001047983 */ /* 0x001ea20000300800 */
[----:B------:R-:W3:Y:S03]  /*19b00*/  LDL.LU R5, [R1+0xb68] ;  /* 0x000b680001057983 */ /* 0x000ee60000300800 */
[----:B--2---:R-:W-:Y:S01]  /*19b10*/  STS.U16 [R3+0xe40], R4 ;  /* 0x000e400403007388 */ /* 0x004fe20000000400 */
[----:B---3--:R-:W-:Y:S02]  /*19b20*/  STS.U16 [R3+0xe00], R5 ;  /* 0x000e000503007388 */ /* 0x008fe40000000400 */
[----:B------:R0:W-:Y:S02]  /*19b30*/  STS.U16 [R3+0xec0], R35 ;  /* 0x000ec02303007388 */ /* 0x0001e40000000400 */
[----:B----4-:R1:W-:Y:S01]  /*19b40*/  STS.U16 [R3+0xe80], R36 ;  /* 0x000e802403007388 */ /* 0x0103e20000000400 */
[----:B------:R2:W-:Y:S01]  /*19b50*/  STS.U16 [R3+0xf40], R37 ;  /* 0x000f402503007388 */ /* 0x0005e20000000400 */
[----:B------:R3:W-:Y:S02]  /*19b60*/  STS.U16 [R3+0xf00], R38 ;  /* 0x000f002603007388 */ /* 0x0007e40000000400 */
[----:B------:R3:W-:Y:S02]  /*19b70*/  STS.U16 [R3+0xfc0], R39 ;  /* 0x000fc02703007388 */ /* 0x0007e40000000400 */
[----:B------:R3:W-:Y:S01]  /*19b80*/  STS.U16 [R3+0xf80], R40 ;  /* 0x000f802803007388 */ /* 0x0007e20000000400 */
[----:B------:R3:W-:Y:S01]  /*19b90*/  STS.U16 [R3+0x1600], R41 ;  /* 0x0016002903007388 */ /* 0x0007e20000000400 */
[----:B------:R3:W-:Y:S03]  /*19ba0*/  STS.U16 [R3+0x1640], R42 ;  /* 0x0016402a03007388 */ /* 0x0007e60000000400 */
[----:B0-----:R-:W4:Y:S01]  /*19bb0*/  LDL.LU R35, [R1+0xa10] ;  /* 0x000a100001237983 */ /* 0x001f220000300800 */
[----:B-1----:R-:W4:Y:S02]  /*19bc0*/  LDL.LU R36, [R1+0x9ac] ;  /* 0x0009ac0001247983 */ /* 0x002f240000300800 */
[----:B--2---:R-:W2:Y:S02]  /*19bd0*/  LDL.LU R37, [R1+0x9a8] ;  /* 0x0009a80001257983 */ /* 0x004ea40000300800 */
[----:B------:R0:W-:Y:S01]  /*19be0*/  STS.U16 [R3+0x1680], R43 ;  /* 0x0016802b03007388 */ /* 0x0001e20000000400 */
[----:B---3--:R-:W3:Y:S04]  /*19bf0*/  LDL.LU R38, [R1+0x9a4] ;  /* 0x0009a40001267983 */ /* 0x008ee80000300800 */
[----:B------:R1:W-:Y:S01]  /*19c00*/  STS.U16 [R3+0x16c0], R44 ;  /* 0x0016c02c03007388 */ /* 0x0003e20000000400 */
[----:B------:R-:W3:Y:S02]  /*19c10*/  LDL.LU R39, [R1+0x9a0] ;  /* 0x0009a00001277983 */ /* 0x000ee40000300800 */
[----:B------:R1:W-:Y:S02]  /*19c20*/  STS.U16 [R3+0x1700], R45 ;  /* 0x0017002d03007388 */ /* 0x0003e40000000400 */
[----:B------:R-:W3:Y:S01]  /*19c30*/  LDL.LU R40, [R1+0x99c] ;  /* 0x00099c0001287983 */ /* 0x000ee20000300800 */
[----:B------:R1:W-:Y:S04]  /*19c40*/  STS.U16 [R3+0x1740], R46 ;  /* 0x0017402e03007388 */ /* 0x0003e80000000400 */
[----:B------:R-:W3:Y:S01]  /*19c50*/  LDL.LU R41, [R1+0x998] ;  /* 0x0009980001297983 */ /* 0x000ee20000300800 */
[----:B------:R1:W-:Y:S02]  /*19c60*/  STS.U16 [R3+0x1780], R47 ;  /* 0x0017802f03007388 */ /* 0x0003e40000000400 */
[----:B------:R-:W3:Y:S02]  /*19c70*/  LDL.LU R42, [R1+0x994] ;  /* 0x00099400012a7983 */ /* 0x000ee40000300800 */
[----:B------:R1:W-:Y:S01]  /*19c80*/  STS.U16 [R3+0x17c0], R48 ;  /* 0x0017c03003007388 */ /* 0x0003e20000000400 */
[----:B0-----:R-:W3:Y:S04]  /*19c90*/  LDL.LU R43, [R1+0x8ec] ;  /* 0x0008ec00012b7983 */ /* 0x001ee80000300800 */
[----:B------:R0:W-:Y:S01]  /*19ca0*/  STS.U16 [R3+0x1e40], R49 ;  /* 0x001e403103007388 */ /* 0x0001e20000000400 */
[----:B-1----:R-:W3:Y:S03]  /*19cb0*/  LDL.LU R44, [R1+0x8e4] ;  /* 0x0008e400012c7983 */ /* 0x002ee60000300800 */
[----:B------:R1:W-:Y:S01]  /*19cc0*/  STS.U16 [R3+0x1e00], R50 ;  /* 0x001e003203007388 */ /* 0x0003e20000000400 */
[----:B------:R-:W3:Y:S03]  /*19cd0*/  LDL.LU R45, [R1+0x8dc] ;  /* 0x0008dc00012d7983 */ /* 0x000ee60000300800 */
[----:B------:R1:W-:Y:S04]  /*19ce0*/  STS.U16 [R3+0x1ec0], R51 ;  /* 0x001ec03303007388 */ /* 0x0003e80000000400 */
[----:B------:R-:W3:Y:S01]  /*19cf0*/  LDL.LU R46, [R1+0x8d4] ;  /* 0x0008d400012e7983 */ /* 0x000ee20000300800 */
[----:B------:R1:W-:Y:S02]  /*19d00*/  STS.U16 [R3+0x1e80], R52 ;  /* 0x001e803403007388 */ /* 0x0003e40000000400 */
[----:B------:R-:W3:Y:S02]  /*19d10*/  LDL.LU R47, [R1+0x8cc] ;  /* 0x0008cc00012f7983 */ /* 0x000ee40000300800 */
[----:B------:R1:W-:Y:S01]  /*19d20*/  STS.U16 [R3+0x1f40], R53 ;  /* 0x001f403503007388 */ /* 0x0003e20000000400 */
[----:B------:R-:W3:Y:S04]  /*19d30*/  LDL.LU R48, [R1+0x8c4] ;  /* 0x0008c40001307983 */ /* 0x000ee80000300800 */
[----:B------:R1:W-:Y:S01]  /*19d40*/  STS.U16 [R3+0x1f00], R54 ;  /* 0x001f003603007388 */ /* 0x0003e20000000400 */
[----:B0-----:R-:W3:Y:S02]  /*19d50*/  LDL.LU R49, [R1+0x8bc] ;  /* 0x0008bc0001317983 */ /* 0x001ee40000300800 */
[----:B------:R0:W-:Y:S02]  /*19d60*/  STS.U16 [R3+0x1fc0], R55 ;  /* 0x001fc03703007388 */ /* 0x0001e40000000400 */
[----:B-1----:R-:W3:Y:S01]  /*19d70*/  LDL.LU R50, [R1+0x8b4] ;  /* 0x0008b40001327983 */ /* 0x002ee20000300800 */
[----:B------:R1:W-:Y:S04]  /*19d80*/  STS.U16 [R3+0x1f80], R58 ;  /* 0x001f803a03007388 */ /* 0x0003e80000000400 */
[----:B------:R-:W3:Y:S01]  /*19d90*/  LDL.LU R51, [R1+0x8b0] ;  /* 0x0008b00001337983 */ /* 0x000ee20000300800 */
[----:B------:R1:W-:Y:S02]  /*19da0*/  STS.U16 [R3+0x2600], R59 ;  /* 0x0026003b03007388 */ /* 0x0003e40000000400 */
[----:B------:R-:W3:Y:S02]  /*19db0*/  LDL.LU R52, [R1+0x8ac] ;  /* 0x0008ac0001347983 */ /* 0x000ee40000300800 */
[----:B------:R1:W-:Y:S01]  /*19dc0*/  STS.U16 [R3+0x2640], R60 ;  /* 0x0026403c03007388 */ /* 0x0003e20000000400 */
[----:B------:R-:W3:Y:S04]  /*19dd0*/  LDL.LU R53, [R1+0x8a8] ;  /* 0x0008a80001357983 */ /* 0x000ee80000300800 */
[----:B------:R-:W-:Y:S01]  /*19de0*/  STS.U16 [R3+0x2680], R61 ;  /* 0x0026803d03007388 */ /* 0x000fe20000000400 */
[----:B------:R-:W3:Y:S02]  /*19df0*/  LDL.LU R54, [R1+0x8a4] ;  /* 0x0008a40001367983 */ /* 0x000ee40000300800 */
[----:B------:R-:W-:Y:S02]  /*19e00*/  STS.U16 [R3+0x26c0], R57 ;  /* 0x0026c03903007388 */ /* 0x000fe40000000400 */
[----:B0-----:R-:W3:Y:S01]  /*19e10*/  LDL.LU R55, [R1+0x8a0] ;  /* 0x0008a00001377983 */ /* 0x001ee20000300800 */
[----:B------:R-:W-:Y:S04]  /*19e20*/  STS.U16 [R3+0x2700], R56 ;  /* 0x0027003803007388 */ /* 0x000fe80000000400 */
[----:B-1----:R-:W3:Y:S01]  /*19e30*/  LDL.LU R58, [R1+0x89c] ;  /* 0x00089c00013a7983 */ /* 0x002ee20000300800 */
[----:B------:R-:W-:Y:S02]  /*19e40*/  STS.U16 [R3+0x2740], R0 ;  /* 0x0027400003007388 */ /* 0x000fe40000000400 */
[----:B------:R-:W3:Y:S02]  /*19e50*/  LDL.LU R59, [R1+0x898] ;  /* 0x00089800013b7983 */ /* 0x000ee40000300800 */
[----:B------:R0:W-:Y:S01]  /*19e60*/  STS.U16 [R3+0x2780], R2 ;  /* 0x0027800203007388 */ /* 0x0001e20000000400 */
[----:B------:R-:W3:Y:S04]  /*19e70*/  LDL.LU R60, [R1+0x894] ;  /* 0x00089400013c7983 */ /* 0x000ee80000300800 */
[----:B0-----:R-:W3:Y:S01]  /*19e80*/  LDL.LU R2, [R1+0x88c] ;  /* 0x00088c0001027983 */ /* 0x001ee20000300800 */
[----:B------:R-:W3:Y:S02]  /*19e90*/  LDL.LU R61, [R1+0x858] ;  /* 0x00085800013d7983 */ /* 0x000ee40000300800 */
[----:B------:R-:W3:Y:S02]  /*19ea0*/  LDL.LU R57, [R1+0x854] ;  /* 0x0008540001397983 */ /* 0x000ee40000300800 */
[----:B------:R-:W3:Y:S01]  /*19eb0*/  LDL.LU R56, [R1+0x84c] ;  /* 0x00084c0001387983 */ /* 0x000ee20000300800 */
[----:B------:R-:W3:Y:S01]  /*19ec0*/  LDL.LU R0, [R1+0x848] ;  /* 0x0008480001007983 */ /* 0x000ee20000300800 */
[----:B------:R-:W3:Y:S02]  /*19ed0*/  LDL.LU R4, [R1+0x840] ;  /* 0x0008400001047983 */ /* 0x000ee40000300800 */
[----:B------:R-:W3:Y:S01]  /*19ee0*/  LDL.LU R5, [R1+0x83c] ;  /* 0x00083c0001057983 */ /* 0x000ee20000300800 */
[----:B----4-:R0:W-:Y:S01]  /*19ef0*/  STS.U16 [R3+0x27c0], R35 ;  /* 0x0027c02303007388 */ /* 0x0101e20000000400 */
[----:B------:R1:W-:Y:S02]  /*19f00*/  STS.U16 [R3+0x2e40], R36 ;  /* 0x002e402403007388 */ /* 0x0003e40000000400 */
[----:B--2---:R2:W-:Y:S01]  /*19f10*/  STS.U16 [R3+0x2e00], R37 ;  /* 0x002e002503007388 */ /* 0x0045e20000000400 */
[----:B---3--:R4:W-:Y:S01]  /*19f20*/  STS.U16 [R3+0x2ec0], R38 ;  /* 0x002ec02603007388 */ /* 0x0089e20000000400 */
[----:B------:R4:W-:Y:S03]  /*19f30*/  STS.U16 [R3+0x2e80], R39 ;  /* 0x002e802703007388 */ /* 0x0009e60000000400 */
[----:B------:R4:W-:Y:S01]  /*19f40*/  STS.U16 [R3+0x2f40], R40 ;  /* 0x002f402803007388 */ /* 0x0009e20000000400 */
[----:B------:R4:W-:Y:S03]  /*19f50*/  STS.U16 [R3+0x2f00], R41 ;  /* 0x002f002903007388 */ /* 0x0009e60000000400 */
[----:B0-----:R-:W3:Y:S04]  /*19f60*/  LDL.LU R35, [R1+0x1f30] ;  /* 0x001f300001237983 */ /* 0x001ee80000300800 */
[----:B------:R0:W-:Y:S01]  /*19f70*/  STS.U16 [R3+0x2fc0], R42 ;  /* 0x002fc02a03007388 */ /* 0x0001e20000000400 */
[----:B------:R0:W-:Y:S02]  /*19f80*/  STS.U16 [R3+0x2f80], R43 ;  /* 0x002f802b03007388 */ /* 0x0001e40000000400 */
[----:B-1----:R-:W3:Y:S02]  /*19f90*/  LDL.LU R36, [R1+0x1f2c] ;  /* 0x001f2c0001247983 */ /* 0x002ee40000300800 */
[----:B--2---:R-:W2:Y:S01]  /*19fa0*/  LDL.LU R37, [R1+0x1f28] ;  /* 0x001f280001257983 */ /* 0x004ea20000300800 */
[----:B----4-:R-:W4:Y:S04]  /*19fb0*/  LDL.LU R38, [R1+0x1f24] ;  /* 0x001f240001267983 */ /* 0x010f280000300800 */
[----:B------:R1:W-:Y:S01]  /*19fc0*/  STS.U16 [R3+0x3600], R44 ;  /* 0x0036002c03007388 */ /* 0x0003e20000000400 */
[----:B------:R1:W-:Y:S02]  /*19fd0*/  STS.U16 [R3+0x3640], R45 ;  /* 0x0036402d03007388 */ /* 0x0003e40000000400 */
[----:B------:R-:W2:Y:S02]  /*19fe0*/  LDL.LU R39, [R1+0x1f20] ;  /* 0x001f200001277983 */ /* 0x000ea40000300800 */
[----:B------:R-:W2:Y:S01]  /*19ff0*/  LDL.LU R40, [R1+0x1f1c] ;  /* 0x001f1c0001287983 */ /* 0x000ea20000300800 */
[----:B------:R1:W-:Y:S01]  /*1a000*/  STS.U16 [R3+0x3680], R46 ;  /* 0x0036802e03007388 */ /* 0x0003e20000000400 */
[----:B------:R1:W-:Y:S03]  /*1a010*/  STS.U16 [R3+0x36c0], R47 ;  /* 0x0036c02f03007388 */ /* 0x0003e60000000400 */
[----:B------:R-:W2:Y:S04]  /*1a020*/  LDL.LU R41, [R1+0x1f18] ;  /* 0x001f180001297983 */ /* 0x000ea80000300800 */
[----:B------:R1:W-:Y:S01]  /*1a030*/  STS.U16 [R3+0x3700], R48 ;  /* 0x0037003003007388 */ /* 0x0003e20000000400 */
[----:B------:R1:W-:Y:S02]  /*1a040*/  STS.U16 [R3+0x3740], R49 ;  /* 0x0037403103007388 */ /* 0x0003e40000000400 */
[----:B0-----:R-:W2:Y:S02]  /*1a050*/  LDL.LU R42, [R1+0x1f14] ;  /* 0x001f1400012a7983 */ /* 0x001ea40000300800 */
[----:B------:R-:W2:Y:S01]  /*1a060*/  LDL.LU R43, [R1+0x1f10] ;  /* 0x001f1000012b7983 */ /* 0x000ea20000300800 */
[----:B-1----:R-:W2:Y:S04]  /*1a070*/  LDL.LU R44, [R1+0x1f0c] ;  /* 0x001f0c00012c7983 */ /* 0x002ea80000300800 */
        /* <DEDUP_REMOVED lines=9> */
[----:B------:R-:W2:Y:S02]  /*1a110*/  LDL.LU R48, [R1+0x1efc] ;  /* 0x001efc0001307983 */ /* 0x000ea40000300800 */
[----:B------:R-:W2:Y:S01]  /*1a120*/  LDL.LU R49, [R1+0x1ef8] ;  /* 0x001ef80001317983 */ /* 0x000ea20000300800 */
[----:B0-----:R-:W2:Y:S04]  /*1a130*/  LDL.LU R50, [R1+0x1ef4] ;  /* 0x001ef40001327983 */ /* 0x001ea80000300800 */
[----:B------:R0:W-:Y:S01]  /*1a140*/  STS.U16 [R3+0x3f40], R58 ;  /* 0x003f403a03007388 */ /* 0x0001e20000000400 */
[----:B------:R0:W-:Y:S02]  /*1a150*/  STS.U16 [R3+0x3f00], R59 ;  /* 0x003f003b03007388 */ /* 0x0001e40000000400 */
[----:B-1----:R-:W2:Y:S02]  /*1a160*/  LDL.LU R51, [R1+0x1ef0] ;  /* 0x001ef00001337983 */ /* 0x002ea40000300800 */
[----:B------:R-:W2:Y:S01]  /*1a170*/  LDL.LU R52, [R1+0x1eec] ;  /* 0x001eec0001347983 */ /* 0x000ea20000300800 */
[----:B------:R1:W-:Y:S04]  /*1a180*/  STS.U16 [R3+0x3fc0], R60 ;  /* 0x003fc03c03007388 */ /* 0x0003e80000000400 */
[----:B------:R-:W2:Y:S01]  /*1a190*/  LDL.LU R53, [R1+0x1ee8] ;  /* 0x001ee80001357983 */ /* 0x000ea20000300800 */
[----:B------:R-:W2:Y:S02]  /*1a1a0*/  LDL.LU R54, [R1+0x1ee4] ;  /* 0x001ee40001367983 */ /* 0x000ea40000300800 */
[----:B------:R-:W2:Y:S01]  /*1a1b0*/  LDL.LU R55, [R1+0x1ee0] ;  /* 0x001ee00001377983 */ /* 0x000ea20000300800 */
[----:B0-----:R-:W2:Y:S04]  /*1a1c0*/  LDL.LU R58, [R1+0x1edc] ;  /* 0x001edc00013a7983 */ /* 0x001ea80000300800 */
[----:B------:R0:W-:Y:S01]  /*1a1d0*/  STS.U16 [R3+0x3f80], R2 ;  /* 0x003f800203007388 */ /* 0x0001e20000000400 */
[----:B------:R-:W2:Y:S02]  /*1a1e0*/  LDL.LU R59, [R1+0x1ed8] ;  /* 0x001ed800013b7983 */ /* 0x000ea40000300800 */
[----:B-1----:R-:W2:Y:S01]  /*1a1f0*/  LDL.LU R60, [R1+0x1ed4] ;  /* 0x001ed400013c7983 */ /* 0x002ea20000300800 */
[----:B0-----:R-:W0:Y:S02]  /*1a200*/  S2R R2, SR_TID.X ;  /* 0x0000000000027919 */ /* 0x001e240000002100 */
[----:B0-----:R-:W-:-:S05]  /*1a210*/  LOP3.LUT R2, R2, 0x1f, RZ, 0xc0, !PT ;  /* 0x0000001f02027812 */ /* 0x001fca00078ec0ff */
[----:B------:R-:W-:-:S05]  /*1a220*/  IMAD.SHL.U32 R2, R2, 0x2, RZ ;  /* 0x0000000202027824 */ /* 0x000fca00078e00ff */
[----:B------:R0:W-:Y:S04]  /*1a230*/  STS.U16 [R2+0x4000], R61 ;  /* 0x0040003d02007388 */ /* 0x0001e80000000400 */
[----:B------:R1:W-:Y:S04]  /*1a240*/  STS.U16 [R2+0x4040], R57 ;  /* 0x0040403902007388 */ /* 0x0003e80000000400 */
[----:B------:R1:W-:Y:S04]  /*1a250*/  STS.U16 [R2+0x4200], R56 ;  /* 0x0042003802007388 */ /* 0x0003e80000000400 */
[----:B------:R1:W-:Y:S04]  /*1a260*/  STS.U16 [R2+0x4240], R0 ;  /* 0x0042400002007388 */ /* 0x0003e80000000400 */
[----:B0-----:R-:W2:Y:S01]  /*1a270*/  LDL.LU R61, [R1+0x1ed0] ;  /* 0x001ed000013d7983 */ /* 0x001ea20000300800 */
[----:B-1----:R-:W2:Y:S02]  /*1a280*/  LDL.LU R57, [R1+0x1ecc] ;  /* 0x001ecc0001397983 */ /* 0x002ea40000300800 */
[----:B------:R-:W2:Y:S02]  /*1a290*/  LDL.LU R56, [R1+0x1ec8] ;  /* 0x001ec80001387983 */ /* 0x000ea40000300800 */
[----:B------:R-:W2:Y:S02]  /*1a2a0*/  LDL.LU R0, [R1+0x1ec4] ;  /* 0x001ec40001007983 */ /* 0x000ea40000300800 */
[----:B--2---:R0:W-:Y:S04]  /*1a2b0*/  STS.U16 [R2+0x4600], R0 ;  /* 0x0046000002007388 */ /* 0x0041e80000000400 */
[----:B0-----:R-:W2:Y:S04]  /*1a2c0*/  LDL.LU R0, [R1+0x1ec0] ;  /* 0x001ec00001007983 */ /* 0x001ea80000300800 */
[----:B------:R0:W-:Y:S04]  /*1a2d0*/  STS.U16 [R2+0x4640], R56 ;  /* 0x0046403802007388 */ /* 0x0001e80000000400 */
[----:B------:R1:W-:Y:S04]  /*1a2e0*/  STS.U16 [R2+0x4800], R57 ;  /* 0x0048003902007388 */ /* 0x0003e80000000400 */
[----:B0-----:R-:W3:Y:S01]  /*1a2f0*/  LDL.LU R56, [R1+0x1ebc] ;  /* 0x001ebc0001387983 */ /* 0x001ee20000300800 */
[----:B-1----:R-:W3:Y:S03]  /*1a300*/  LDL.LU R57, [R1+0x1eb8] ;  /* 0x001eb80001397983 */ /* 0x002ee60000300800 */
        /* <DEDUP_REMOVED lines=9> */
[----:B--2---:R-:W-:Y:S01]  /*1a3a0*/  STS.U16 [R0+0x4080], R52 ;  /* 0x0040803400007388 */ /* 0x004fe20000000400 */
        /* <DEDUP_REMOVED lines=13> */
[----:B----4-:R-:W-:Y:S02]  /*1a480*/  STS.U16 [R0+0x4e80], R38 ;  /* 0x004e802600007388 */ /* 0x010fe40000000400 */
[----:B------:R0:W-:Y:S02]  /*1a490*/  STS.U16 [R0+0x4ec0], R37 ;  /* 0x004ec02500007388 */ /* 0x0001e40000000400 */
[----:B0-----:R-:W2:Y:S01]  /*1a4a0*/  LDL R0, [R1+0x844] ;  /* 0x0008440001007983 */ /* 0x001ea20000100800 */
[----:B------:R-:W4:Y:S02]  /*1a4b0*/  LDL.LU.64 R48, [R1+0x1c0] ;  /* 0x0001c00001307983 */ /* 0x000f240000300a00 */
[----:B------:R-:W4:Y:S01]  /*1a4c0*/  LDL.LU.64 R50, [R1+0x1c8] ;  /* 0x0001c80001327983 */ /* 0x000f220000300a00 */
[----:B---3--:R-:W-:Y:S01]  /*1a4d0*/  STS.U16 [R57+0x4100], R36 ;  /* 0x0041002439007388 */ /* 0x008fe20000000400 */
        /* <DEDUP_REMOVED lines=14> */
[----:B------:R0:W-:Y:S01]  /*1a5c0*/  STS.U16 [R57+0x4f40], R21 ;  /* 0x004f401539007388 */ /* 0x0001e20000000400 */
[----:B------:R-:W-:Y:S01]  /*1a5d0*/  STS.U16 [R3+0x4fc0], R56 ;  /* 0x004fc03803007388 */ /* 0x000fe20000000400 */
[----:B------:R-:W-:Y:S02]  /*1a5e0*/  STS.U16 [R3+0x4180], R20 ;  /* 0x0041801403007388 */ /* 0x000fe40000000400 */
[----:B------:R-:W-:Y:S01]  /*1a5f0*/  STS.U16 [R3+0x41c0], R19 ;  /* 0x0041c01303007388 */ /* 0x000fe20000000400 */
[----:B0-----:R-:W0:Y:S01]  /*1a600*/  S2R R57, SR_TID.X ;  /* 0x0000000000397919 */ /* 0x001e220000002100 */
        /* <DEDUP_REMOVED lines=13> */
[----:B------:R-:W-:Y:S02]  /*1a6e0*/  BAR.SYNC.DEFER_BLOCKING 0x0 ;  /* 0x0000000000007b1d */ /* 0x000fe40000010000 */
[C---:B0-----:R-:W-:Y:S01]  /*1a6f0*/  IMAD.SHL.U32 R2, R57.reuse, 0x8, RZ ;  /* 0x0000000839027824 */ /* 0x041fe200078e00ff */
[----:B------:R-:W-:-:S04]  /*1a700*/  LOP3.LUT R58, R57, 0x7, RZ, 0xc0, !PT ;  /* 0x00000007393a7812 */ /* 0x000fc800078ec0ff */
[----:B------:R-:W-:Y:S01]  /*1a710*/  LOP3.LUT R2, R2, 0x30, RZ, 0xc0, !PT ;  /* 0x0000003002027812 */ /* 0x000fe200078ec0ff */
[----:B------:R-:W-:-:S04]  /*1a720*/  IMAD.SHL.U32 R59, R57, 0x2, RZ ;  /* 0x00000002393b7824 */ /* 0x000fc800078e00ff */
[----:B------:R-:W-:-:S05]  /*1a730*/  IMAD R2, R58, 0x40, R2 ;  /* 0x000000403a027824 */ /* 0x000fca00078e0202 */
[----:B------:R-:W-:-:S05]  /*1a740*/  LOP3.LUT R2, R2, 0x30, R59, 0x78, !PT ;  /* 0x0000003002027812 */ /* 0x000fca00078e783b */
[----:B------:R-:W0:Y:S04]  /*1a750*/  LDSM.16.M88.4 R32, [R2+0x4000] ;  /* 0x004000000220783b */ /* 0x000e280000000200 */
[----:B------:R-:W1:Y:S04]  /*1a760*/  LDSM.16.M88.4 R24, [R2+0x4400] ;  /* 0x004400000218783b */ /* 0x000e680000000200 */
[----:B------:R-:W3:Y:S04]  /*1a770*/  LDSM.16.M88.4 R20, [R2+0x4600] ;  /* 0x004600000214783b */ /* 0x000ee80000000200 */
[----:B------:R-:W3:Y:S04]  /*1a780*/  LDSM.16.M88.4 R16, [R2+0x4800] ;  /* 0x004800000210783b */ /* 0x000ee80000000200 */
[----:B------:R-:W3:Y:S04]  /*1a790*/  LDSM.16.M88.4 R12, [R2+0x4a00] ;  /* 0x004a0000020c783b */ /* 0x000ee80000000200 */
[----:B------:R-:W3:Y:S04]  /*1a7a0*/  LDSM.16.M88.4 R4, [R2+0x4c00] ;  /* 0x004c00000204783b */ /* 0x000ee80000000200 */
[----:B------:R-:W3:Y:S04]  /*1a7b0*/  LDSM.16.M88.4 R8, [R2+0x4e00] ;  /* 0x004e00000208783b */ /* 0x000ee80000000200 */
[----:B------:R-:W-:Y:S04]  /*1a7c0*/  LDSM.16.M88.4 R28, [R2+0x4200] ;  /* 0x00420000021c783b */ /* 0x000fe80000000200 */
[----:B0-----:R-:W-:Y:S01]  /*1a7d0*/  STL [R1+0x1b14], R34 ;  /* 0x001b142201007387 */ /* 0x001fe20000100800 */
[----:B------:R-:W-:Y:S02]  /*1a7e0*/  STL [R1+0x1b10], R35 ;  /* 0x001b102301007387 */ /* 0x000fe40000100800 */
[----:B-1----:R-:W-:Y:S02]  /*1a7f0*/  STL [R1+0x1b08], R26 ;  /* 0x001b081a01007387 */ /* 0x002fe40000100800 */
[----:B------:R-:W-:Y:S01]  /*1a800*/  STL [R1+0x1b04], R27 ;  /* 0x001b041b01007387 */ /* 0x000fe20000100800 */
[----:B---3--:R-:W-:Y:S01]  /*1a810*/  STL [R1+0x1b0c], R22 ;  /* 0x001b0c1601007387 */ /* 0x008fe20000100800 */
[----:B------:R-:W-:Y:S02]  /*1a820*/  STL [R1+0x1b00], R23 ;  /* 0x001b001701007387 */ /* 0x000fe40000100800 */
[----:B------:R-:W-:Y:S02]  /*1a830*/  STL [R1+0x1b1c], R18 ;  /* 0x001b1c1201007387 */ /* 0x000fe40000100800 */
[----:B------:R-:W-:Y:S01]  /*1a840*/  STL [R1+0x1b18], R19 ;  /* 0x001b181301007387 */ /* 0x000fe20000100800 */
[----:B------:R-:W-:Y:S01]  /*1a850*/  STL [R1+0x1ad4], R14 ;  /* 0x001ad40e01007387 */ /* 0x000fe20000100800 */
[----:B------:R-:W-:Y:S02]  /*1a860*/  STL [R1+0x1ad0], R15 ;  /* 0x001ad00f01007387 */ /* 0x000fe40000100800 */
[----:B------:R-:W-:Y:S02]  /*1a870*/  STL [R1+0x1acc], R6 ;  /* 0x001acc0601007387 */ /* 0x000fe40000100800 */
[----:B------:R-:W-:Y:S01]  /*1a880*/  STL [R1+0x1ac8], R7 ;  /* 0x001ac80701007387 */ /* 0x000fe20000100800 */
[----:B------:R-:W3:Y:S01]  /*1a890*/  LDL.LU.64 R52, [R1+0x1a0] ;  /* 0x0001a00001347983 */ /* 0x000ee20000300a00 */
[----:B------:R-:W3:Y:S02]  /*1a8a0*/  LDL.LU.64 R54, [R1+0x1a8] ;  /* 0x0001a80001367983 */ /* 0x000ee40000300a00 */
[----:B------:R-:W-:Y:S02]  /*1a8b0*/  STL [R1+0x1ac4], R10 ;  /* 0x001ac40a01007387 */ /* 0x000fe40000100800 */
[----:B------:R-:W-:Y:S01]  /*1a8c0*/  STL [R1+0x1ac0], R11 ;  /* 0x001ac00b01007387 */ /* 0x000fe20000100800 */
[----:B------:R-:W3:Y:S01]  /*1a8d0*/  LDL.LU.64 R44, [R1+0x190] ;  /* 0x00019000012c7983 */ /* 0x000ee20000300a00 */
[----:B------:R-:W3:Y:S03]  /*1a8e0*/  LDL.LU.64 R46, [R1+0x198] ;  /* 0x00019800012e7983 */ /* 0x000ee60000300a00 */
[----:B--2---:R-:W4:Y:S04]  /*1a8f0*/  LDSM.16.MT88.4 R40, [R0] ;  /* 0x000000000028783b */ /* 0x004f280000004200 */
[----:B------:R-:W0:Y:S01]  /*1a900*/  LDSM.16.MT88.4 R36, [R0+0x80] ;  /* 0x000080000024783b */ /* 0x000e220000004200 */
[C---:B----4-:R-:W-:Y:S11]  /*1a910*/  HMMA.16816.F32 R48, R40.reuse, R32, R48 ;  /* 0x000000202830723c */ /* 0x050ff60000001830 */
[----:B------:R-:W-:Y:S11]  /*1a920*/  @!UPT UIADD3 URZ, URZ, URZ, URZ ;  /* 0x0000003f3f3ff290 */ /* 0x000ff6000fffe03f */
[----:B------:R-:W-:Y:S02]  /*1a930*/  @!UPT UIADD3 URZ, URZ, URZ, URZ ;  /* 0x0000003f3f3ff290 */ /* 0x000fe4000fffe03f */
[----:B------:R-:W-:Y:S02]  /*1a940*/  IMAD.MOV.U32 R56, RZ, RZ, R51 ;  /* 0x000000ffff387224 */ /* 0x000fe400078e0033 */
[----:B------:R-:W-:Y:S02]  /*1a950*/  IMAD.MOV.U32 R57, RZ, RZ, R50 ;  /* 0x000000ffff397224 */ /* 0x000fe400078e0032 */
[----:B------:R-:W-:Y:S02]  /*1a960*/  IMAD.MOV.U32 R59, RZ, RZ, R48 ;  /* 0x000000ffff3b7224 */ /* 0x000fe400078e0030 */
[----:B------:R-:W-:Y:S02]  /*1a970*/  IMAD.MOV.U32 R58, RZ, RZ, R49 ;  /* 0x000000ffff3a7224 */ /* 0x000fe400078e0031 */
[----:B------:R-:W2:Y:S01]  /*1a980*/  LDL.LU.64 R48, [R1+0x370] ;  /* 0x0003700001307983 */ /* 0x000ea20000300a00 */
[----:B------:R-:W2:Y:S02]  /*1a990*/  LDL.LU.64 R50, [R1+0x378] ;  /* 0x0003780001327983 */ /* 0x000ea40000300a00 */
[----:B------:R-:W-:Y:S02]  /*1a9a0*/  STL [R1+0x1b64], R56 ;  /* 0x001b643801007387 */ /* 0x000fe40000100800 */
[----:B------:R1:W-:Y:S01]  /*1a9b0*/  STL [R1+0x1b60], R57 ;  /* 0x001b603901007387 */ /* 0x0003e20000100800 */
[----:B------:R-:W-:Y:S01]  /*1a9c0*/  STL [R1+0x1b5c], R58 ;  /* 0x001b5c3a01007387 */ /* 0x000fe20000100800 */
[----:B------:R4:W-:Y:S03]  /*1a9d0*/  STL [R1+0x1b58], R59 ;  /* 0x001b583b01007387 */ /* 0x0009e60000100800 */
[----:B-1----:R-:W2:Y:S01]  /*1a9e0*/  LDL.LU.64 R56, [R1+0x1b0] ;  /* 0x0001b00001387983 */ /* 0x002ea20000300a00 */
[----:B----4-:R-:W2:Y:S01]  /*1a9f0*/  LDL.LU.64 R58, [R1+0x1b8] ;  /* 0x0001b800013a7983 */ /* 0x010ea20000300a00 */
[C---:B---3--:R-:W-:Y:S08]  /*1aa00*/  HMMA.16816.F32 R52, R40.reuse, R24, R52 ;  /* 0x000000182834723c */ /* 0x048ff00000001834 */
[----:B------:R-:W-:Y:S11]  /*1aa10*/  HMMA.16816.F32 R44, R40, R20, R44 ;  /* 0x00000014282c723c */ /* 0x000ff6000000182c */
[----:B------:R-:W-:Y:S05]  /*1aa20*/  @!UPT UIADD3 URZ, URZ, URZ, URZ ;  /* 0x0000003f3f3ff290 */ /* 0x000fea000fffe03f */
[----:B------:R-:W-:Y:S02]  /*1aa30*/  IMAD.MOV.U32 R3, RZ, RZ, R54 ;  /* 0x000000ffff037224 */ /* 0x000fe400078e0036 */
[----:B------:R-:W-:-:S06]  /*1aa40*/  IMAD.MOV.U32 R2, RZ, RZ, R55 ;  /* 0x000000ffff027224 */ /* 0x000fcc00078e0037 */
[----:B------:R-:W-:Y:S02]  /*1aa50*/  IMAD.MOV.U32 R18, RZ, RZ, R44 ;  /* 0x000000ffff127224 */ /* 0x000fe400078e002c */
[----:B------:R-:W-:Y:S02]  /*1aa60*/  IMAD.MOV.U32 R19, RZ, RZ, R45 ;  /* 0x000000ffff137224 */ /* 0x000fe400078e002d */
[----:B------:R-:W-:Y:S02]  /*1aa70*/  IMAD.MOV.U32 R34, RZ, RZ, R46 ;  /* 0x000000ffff227224 */ /* 0x000fe400078e002e */
[----:B------:R-:W-:Y:S01]  /*1aa80*/  IMAD.MOV.U32 R35, RZ, RZ, R47 ;  /* 0x000000ffff237224 */ /* 0x000fe200078e002f */
[C---:B--2---:R-:W-:Y:S11]  /*1aa90*/  HMMA.16816.F32 R56, R40.reuse, R28, R56 ;  /* 0x0000001c2838723c */ /* 0x044ff60000001838 */
[----:B------:R-:W-:Y:S11]  /*1aaa0*/  @!UPT UIADD3 URZ, URZ, URZ, URZ ;  /* 0x0000003f3f3ff290 */ /* 0x000ff6000fffe03f */
[----:B------:R-:W-:Y:S01]  /*1aab0*/  @!UPT UIADD3 URZ, URZ, URZ, URZ ;  /* 0x0000003f3f3ff290 */ /* 0x000fe2000fffe03f */
[----:B------:R-:W-:Y:S01]  /*1aac0*/  STL.64 [R1+0x1b0], R56 ;  /* 0x0001b03801007387 */ /* 0x000fe20000100a00 */
[----:B------:R-:W-:Y:S02]  /*1aad0*/  STL.64 [R1+0x1b8], R58 ;  /* 0x0001b83a01007387 */ /* 0x000fe40000100a00 */
[----:B------:R1:W-:Y:S02]  /*1aae0*/  STL.64 [R1+0x1a0], R52 ;  /* 0x0001a03401007387 */ /* 0x0003e40000100a00 */
[----:B------:R2:W-:Y:S01]  /*1aaf0*/  STL [R1+0x1c58], R3 ;  /* 0x001c580301007387 */ /* 0x0005e20000100800 */
[----:B-1----:R-:W3:Y:S01]  /*1ab00*/  LDL.LU.64 R52, [R1+0x520] ;  /* 0x0005200001347983 */ /* 0x002ee20000300a00 */
[----:B------:R-:W3:Y:S02]  /*1ab10*/  LDL.LU.64 R54, [R1+0x528] ;  /* 0x0005280001367983 */ /* 0x000ee40000300a00 */
[----:B------:R-:W4:Y:S02]  /*1ab20*/  LDL.LU.64 R44, [R1+0x6d0] ;  /* 0x0006d000012c7983 */ /* 0x000f240000300a00 */
[----:B------:R-:W4:Y:S01]  /*1ab30*/  LDL.LU.64 R46, [R1+0x6d8] ;  /* 0x0006d800012e7983 */ /* 0x000f220000300a00 */
[C---:B------:R-:W-:Y:S01]  /*1ab40*/  HMMA.16816.F32 R48, R40.reuse, R16, R48 ;  /* 0x000000102830723c */ /* 0x040fe20000001830 */
[----:B--2---:R-:W2:Y:S01]  /*1ab50*/  LDL R3, [R1+0x844] ;  /* 0x0008440001037983 */ /* 0x004ea20000100800 */
[----:B------:R1:W-:Y:S11]  /*1ab60*/  STL [R1+0x1b30], R18 ;  /* 0x001b301201007387 */ /* 0x0003f60000100800 */
[----:B------:R-:W-:Y:S11]  /*1ab70*/  @!UPT UIADD3 URZ, URZ, URZ, URZ ;  /* 0x0000003f3f3ff290 */ /* 0x000ff6000fffe03f */
[----:B------:R-:W-:Y:S02]  /*1ab80*/  IMAD.MOV.U32 R56, RZ, RZ, R48 ;  /* 0x000000ffff387224 */ /* 0x000fe400078e0030 */
[----:B------:R-:W-:Y:S02]  /*1ab90*/  IMAD.MOV.U32 R57, RZ, RZ, R49 ;  /* 0x000000ffff397224 */ /* 0x000fe400078e0031 */
[----:B------:R-:W-:Y:S02]  /*1aba0*/  IMAD.MOV.U32 R58, RZ, RZ, R50 ;  /* 0x000000ffff3a7224 */ /* 0x000fe400078e0032 */
[----:B------:R-:W-:Y:S01]  /*1abb0*/  IMAD.MOV.U32 R59, RZ, RZ, R51 ;  /* 0x000000ffff3b7224 */ /* 0x000fe200078e0033 */
[----:B------:R-:W2:Y:S01]  /*1abc0*/  LDL.LU.64 R48, [R1+0x60] ;  /* 0x0000600001307983 */ /* 0x000ea20000300a00 */
[----:B------:R-:W2:Y:S03]  /*1abd0*/  LDL.LU.64 R50, [R1+0x68] ;  /* 0x0000680001327983 */ /* 0x000ea60000300a00 */
[----:B------:R-:W-:Y:S01]  /*1abe0*/  STL.64 [R1+0x1b70], R58 ;  /* 0x001b703a01007387 */ /* 0x000fe20000100a00 */
[----:B------:R-:W-:Y:S01]  /*1abf0*/  STL.64 [R1+0x1b68], R56 ;  /* 0x001b683801007387 */ /* 0x000fe20000100a00 */
[C---:B---3--:R-:W-:Y:S08]  /*1ac00*/  HMMA.16816.F32 R52, R40.reuse, R12, R52 ;  /* 0x0000000c2834723c */ /* 0x048ff00000001834 */
[----:B----4-:R-:W-:Y:S11]  /*1ac10*/  HMMA.16816.F32 R44, R40, R4, R44 ;  /* 0x00000004282c723c */ /* 0x010ff6000000182c */
[----:B------:R-:W-:Y:S05]  /*1ac20*/  @!UPT UIADD3 URZ, URZ, URZ, URZ ;  /* 0x0000003f3f3ff290 */ /* 0x000fea000fffe03f */
[----:B------:R-:W-:Y:S02]  /*1ac30*/  IMAD.MOV.U32 R7, RZ, RZ, R53 ;  /* 0x000000ffff077224 */ /* 0x000fe400078e0035 */
[----:B------:R-:W-:-:S06]  /*1ac40*/  IMAD.MOV.U32 R10, RZ, RZ, R54 ;  /* 0x000000ffff0a7224 */ /* 0x000fcc00078e0036 */
[----:B-1----:R-:W-:Y:S02]  /*1ac50*/  IMAD.MOV.U32 R18, RZ, RZ, R44 ;  /* 0x000000ffff127224 */ /* 0x002fe400078e002c */
[----:B------:R-:W-:Y:S01]  /*1ac60*/  IMAD.MOV.U32 R61, RZ, RZ, R45 ;  /* 0x000000ffff3d7224 */ /* 0x000fe200078e002d */
[----:B------:R1:W-:Y:S01]  /*1ac70*/  STL [R1+0x1adc], R7 ;  /* 0x001adc0701007387 */ /* 0x0003e20000100800 */
[----:B------:R3:W-:Y:S02]  /*1ac80*/  STL [R1+0x1ad8], R10 ;  /* 0x001ad80a01007387 */ /* 0x0007e40000100800 */
[----:B------:R-:W-:Y:S02]  /*1ac90*/  IMAD.MOV.U32 R60, RZ, RZ, R46 ;  /* 0x000000ffff3c7224 */ /* 0x000fe400078e002e */
[----:B------:R-:W-:Y:S01]  /*1aca0*/  IMAD.MOV.U32 R0, RZ, RZ, R47 ;  /* 0x000000ffff007224 */ /* 0x000fe200078e002f */
[----:B------:R-:W0:Y:S01]  /*1acb0*/  LDL.LU.64 R44, [R1+0x7e0] ;  /* 0x0007e000012c7983 */ /* 0x000e220000300a00 */
[----:B------:R-:W0:Y:S01]  /*1acc0*/  LDL.LU.64 R46, [R1+0x7e8] ;  /* 0x0007e800012e7983 */ /* 0x000e220000300a00 */
[----:B--2---:R-:W-:Y:S01]  /*1acd0*/  HMMA.16816.F32 R40, R40, R8, R48 ;  /* 0x000000082828723c */ /* 0x004fe20000001830 */
[----:B------:R-:W2:Y:S01]  /*1ace0*/  LDL.LU.64 R48, [R1+0x7d0] ;  /* 0x0007d00001307983 */ /* 0x000ea20000300a00 */
[----:B------:R-:W2:Y:S11]  /*1acf0*/  LDL.LU.64 R50, [R1+0x7d8] ;  /* 0x0007d80001327983 */ /* 0x000eb60000300a00 */
[----:B------:R-:W-:Y:S11]  /*1ad00*/  @!UPT UIADD3 URZ, URZ, URZ, URZ ;  /* 0x0000003f3f3ff290 */ /* 0x000ff6000fffe03f */
[----:B-1----:R-:W-:Y:S02]  /*1ad10*/  IMAD.MOV.U32 R7, RZ, RZ, R40 ;  /* 0x000000ffff077224 */ /* 0x002fe400078e0028 */
[----:B---3--:R-:W-:Y:S02]  /*1ad20*/  IMAD.MOV.U32 R10, RZ, RZ, R41 ;  /* 0x000000ffff0a7224 */ /* 0x008fe400078e0029 */
[----:B------:R-:W-:Y:S02]  /*1ad30*/  IMAD.MOV.U32 R14, RZ, RZ, R42 ;  /* 0x000000ffff0e7224 */ /* 0x000fe400078e002a */
[----:B------:R-:W-:Y:S01]  /*1ad40*/  IMAD.MOV.U32 R15, RZ, RZ, R43 ;  /* 0x000000ffff0f7224 */ /* 0x000fe200078e002b */
[----:B------:R-:W3:Y:S01]  /*1ad50*/  LDL.LU.64 R40, [R1+0x7c0] ;  /* 0x0007c00001287983 */ /* 0x000ee20000300a00 */
[----:B------:R-:W3:Y:S02]  /*1ad60*/  LDL.LU.64 R42, [R1+0x7c8] ;  /* 0x0007c800012a7983 */ /* 0x000ee40000300a00 */
[----:B------:R-:W-:-:S02]  /*1ad70*/  IMAD.MOV.U32 R6, RZ, RZ, R52 ;  /* 0x000000ffff067224 */ /* 0x000fc400078e0034 */
[----:B------:R-:W-:Y:S01]  /*1ad80*/  IMAD.MOV.U32 R11, RZ, RZ, R55 ;  /* 0x000000ffff0b7224 */ /* 0x000fe200078e0037 */
[----:B------:R-:W4:Y:S01]  /*1ad90*/  LDL.LU.64 R52, [R1+0x7b0] ;  /* 0x0007b00001347983 */ /* 0x000f220000300a00 */
[----:B------:R-:W4:Y:S02]  /*1ada0*/  LDL.LU.64 R54, [R1+0x7b8] ;  /* 0x0007b80001367983 */ /* 0x000f240000300a00 */
[----:B------:R-:W3:Y:S01]  /*1adb0*/  LDL R57, [R1+0x864] ;  /* 0x0008640001397983 */ /* 0x000ee20000100800 */
[C---:B0-----:R-:W-:Y:S08]  /*1adc0*/  HMMA.16816.F32 R44, R36.reuse, R32, R44 ;  /* 0x00000020242c723c */ /* 0x041ff0000000182c */
[C---:B--2---:R-:W-:Y:S11]  /*1add0*/  HMMA.16816.F32 R48, R36.reuse, R28, R48 ;  /* 0x0000001c2430723c */ /* 0x044ff60000001830 */
[----:B------:R-:W-:Y:S05]  /*1ade0*/  @!UPT UIADD3 URZ, URZ, URZ, URZ ;  /* 0x0000003f3f3ff290 */ /* 0x000fea000fffe03f */
[----:B------:R-:W-:Y:S02]  /*1adf0*/  IMAD.MOV.U32 R22, RZ, RZ, R44 ;  /* 0x000000ffff167224 */ /* 0x000fe400078e002c */
[----:B------:R-:W-:Y:S02]  /*1ae00*/  IMAD.MOV.U32 R26, RZ, RZ, R45 ;  /* 0x000000ffff1a7224 */ /* 0x000fe400078e002d */
[----:B------:R-:W-:Y:S02]  /*1ae10*/  IMAD.MOV.U32 R27, RZ, RZ, R46 ;  /* 0x000000ffff1b7224 */ /* 0x000fe400078e002e */
[----:B------:R-:W-:Y:S01]  /*1ae20*/  IMAD.MOV.U32 R23, RZ, RZ, R47 ;  /* 0x000000ffff177224 */ /* 0x000fe200078e002f */
[----:B------:R-:W2:Y:S01]  /*1ae30*/  LDL.LU.64 R44, [R1+0x7a0] ;  /* 0x0007a000012c7983 */ /* 0x000ea20000300a00 */
[----:B------:R-:W2:Y:S02]  /*1ae40*/  LDL.LU.64 R46, [R1+0x7a8] ;  /* 0x0007a800012e7983 */ /* 0x000ea40000300a00 */
[----:B------:R0:W-:Y:S02]  /*1ae50*/  STL.64 [R1+0x7d0], R48 ;  /* 0x0007d03001007387 */ /* 0x0001e40000100a00 */
[----:B------:R1:W-:Y:S01]  /*1ae60*/  STL.64 [R1+0x7d8], R50 ;  /* 0x0007d83201007387 */ /* 0x0003e20000100a00 */
[----:B0-----:R-:W2:Y:S01]  /*1ae70*/  LDL.LU.64 R48, [R1+0x790] ;  /* 0x0007900001307983 */ /* 0x001ea20000300a00 */
[----:B-1----:R-:W2:Y:S02]  /*1ae80*/  LDL.LU.64 R50, [R1+0x798] ;  /* 0x0007980001327983 */ /* 0x002ea40000300a00 */
[----:B------:R-:W-:Y:S02]  /*1ae90*/  STL.64 [R1+0x1eb0], R30 ;  /* 0x001eb01e01007387 */ /* 0x000fe40000100a00 */
[----:B------:R3:W-:Y:S02]  /*1aea0*/  STL.64 [R1+0x1ea8], R28 ;  /* 0x001ea81c01007387 */ /* 0x0007e40000100a00 */
[C---:B---3--:R-:W-:Y:S11]  /*1aeb0*/  HMMA.16816.F32 R28, R36.reuse, R24, R40 ;  /* 0x00000018241c723c */ /* 0x048ff60000001828 */
[----:B------:R-:W-:Y:S11]  /*1aec0*/  @!UPT UIADD3 URZ, URZ, URZ, URZ ;  /* 0x0000003f3f3ff290 */ /* 0x000ff6000fffe03f */
[----:B------:R-:W-:Y:S01]  /*1aed0*/  @!UPT UIADD3 URZ, URZ, URZ, URZ ;  /* 0x0000003f3f3ff290 */ /* 0x000fe2000fffe03f */
[----:B------:R0:W-:Y:S01]  /*1aee0*/  STL.64 [R1+0x7c0], R28 ;  /* 0x0007c01c01007387 */ /* 0x0001e20000100a00 */
[----:B------:R1:W-:Y:S03]  /*1aef0*/  STL.64 [R1+0x7c8], R30 ;  /* 0x0007c81e01007387 */ /* 0x0003e60000100a00 */
[----:B0-----:R-:W3:Y:S01]  /*1af00*/  LDL.LU.64 R28, [R1+0x780] ;  /* 0x00078000011c7983 */ /* 0x001ee20000300a00 */
[----:B-1----:R-:W3:Y:S01]  /*1af10*/  LDL.LU.64 R30, [R1+0x788] ;  /* 0x00078800011e7983 */ /* 0x002ee20000300a00 */
[C---:B----4-:R-:W-:Y:S01]  /*1af20*/  HMMA.16816.F32 R40, R36.reuse, R20, R52 ;  /* 0x000000142428723c */ /* 0x050fe20000001834 */
[----:B------:R-:W-:Y:S11]  /*1af30*/  LDSM.16.MT88.4 R52, [R57+0x80] ;  /* 0x000080003934783b */ /* 0x000ff60000004200 */
[----:B------:R-:W-:Y:S11]  /*1af40*/  @!UPT UIADD3 URZ, URZ, URZ, URZ ;  /* 0x0000003f3f3ff290 */ /* 0x000ff6000fffe03f */
[----:B------:R-:W-:Y:S01]  /*1af50*/  STL.64 [R1+0x7b0], R40 ;  /* 0x0007b02801007387 */ /* 0x000fe20000100a00 */
[----:B------:R-:W-:Y:S02]  /*1af60*/  STL.64 [R1+0x7b8], R42 ;  /* 0x0007b82a01007387 */ /* 0x000fe40000100a00 */
[----:B------:R-:W-:Y:S02]  /*1af70*/  STL.64 [R1+0x1ea0], R22 ;  /* 0x001ea01601007387 */ /* 0x000fe40000100a00 */
[----:B------:R0:W-:Y:S01]  /*1af80*/  STL.64 [R1+0x1e98], R20 ;  /* 0x001e981401007387 */ /* 0x0001e20000100a00 */
[----:B------:R-:W-:Y:S04]  /*1af90*/  LDSM.16.MT88.4 R40, [R3+0x100] ;  /* 0x000100000328783b */ /* 0x000fe80000004200 */
[----:B0-----:R-:W4:Y:S01]  /*1afa0*/  LDL.LU.64 R20, [R1+0x650] ;  /* 0x0006500001147983 */ /* 0x001f220000300a00 */
[----:B------:R-:W4:Y:S01]  /*1afb0*/  LDL.LU.64 R22, [R1+0x658] ;  /* 0x0006580001167983 */ /* 0x000f220000300a00 */
[C---:B--2---:R-:W-:Y:S11]  /*1afc0*/  HMMA.16816.F32 R44, R36.reuse, R16, R44 ;  /* 0x00000010242c723c */ /* 0x044ff6000000182c */
[----:B------:R-:W-:Y:S11]  /*1afd0*/  @!UPT UIADD3 URZ, URZ, URZ, URZ ;  /* 0x0000003f3f3ff290 */ /* 0x000ff6000fffe03f */
[----:B------:R-:W-:Y:S01]  /*1afe0*/  @!UPT UIADD3 URZ, URZ, URZ, URZ ;  /* 0x0000003f3f3ff290 */ /* 0x000fe2000fffe03f */
[----:B------:R-:W-:Y:S01]  /*1aff0*/  STL.64 [R1+0x7a0], R44 ;  /* 0x0007a02c01007387 */ /* 0x000fe20000100a00 */
[----:B------:R-:W-:Y:S02]  /*1b000*/  STL.64 [R1+0x7a8], R46 ;  /* 0x0007a82e01007387 */ /* 0x000fe40000100a00 */
[----:B------:R-:W0:Y:S04]  /*1b010*/  LDSM.16.MT88.4 R44, [R3+0x180] ;  /* 0x00018000032c783b */ /* 0x000e280000004200 */
[----:B------:R-:W-:Y:S01]  /*1b020*/  STL.64 [R1+0x1e90], R18 ;  /* 0x001e901201007387 */ /* 0x000fe20000100a00 */
[----:B------:R1:W-:Y:S02]  /*1b030*/  STL.64 [R1+0x1e88], R16 ;  /* 0x001e881001007387 */ /* 0x0003e40000100a00 */
[C---:B-1----:R-:W-:Y:S02]  /*1b040*/  HMMA.16816.F32 R16, R36.reuse, R12, R48 ;  /* 0x0000000c2410723c */ /* 0x042fe40000001830 */
[----:B------:R-:W1:Y:S04]  /*1b050*/  LDSM.16.MT88.4 R48, [R57] ;  /* 0x000000003930783b */ /* 0x000e680000004200 */
[----:B0-----:R-:W-:Y:S01]  /*1b060*/  STL.64 [R1+0x1e60], R46 ;  /* 0x001e602e01007387 */ /* 0x001fe20000100a00 */
[----:B------:R-:W-:Y:S02]  /*1b070*/  STL.64 [R1+0x1e58], R44 ;  /* 0x001e582c01007387 */ /* 0x000fe40000100a00 */
[----:B------:R-:W-:Y:S02]  /*1b080*/  STL.64 [R1+0x1e80], R14 ;  /* 0x001e800e01007387 */ /* 0x000fe40000100a00 */
[----:B------:R3:W-:Y:S02]  /*1b090*/  STL.64 [R1+0x1e78], R12 ;  /* 0x001e780c01007387 */ /* 0x0007e40000100a00 */
[C---:B---3--:R-:W-:Y:S10]  /*1b0a0*/  HMMA.16816.F32 R12, R36.reuse, R4, R28 ;  /* 0x00000004240c723c */ /* 0x048ff4000000181c */
[----:B------:R-:W-:Y:S01]  /*1b0b0*/  STL.64 [R1+0x790], R16 ;  /* 0x0007901001007387 */ /* 0x000fe20000100a00 */
[----:B------:R-:W-:Y:S02]  /*1b0c0*/  STL.64 [R1+0x798], R18 ;  /* 0x0007981201007387 */ /* 0x000fe40000100a00 */
[----:B-1----:R-:W-:Y:S02]  /*1b0d0*/  STL.64 [R1+0x1e30], R50 ;  /* 0x001e303201007387 */ /* 0x002fe40000100a00 */
[----:B------:R-:W-:Y:S01]  /*1b0e0*/  STL.64 [R1+0x1e28], R48 ;  /* 0x001e283001007387 */ /* 0x000fe20000100a00 */
[----:B------:R-:W-:Y:S01]  /*1b0f0*/  STL.64 [R1+0x1e70], R6 ;  /* 0x001e700601007387 */ /* 0x000fe20000100a00 */
[----:B------:R4:W-:Y:S06]  /*1b100*/  STL.64 [R1+0x1e68], R4 ;  /* 0x001e680401007387 */ /* 0x0009ec0000100a00 */
[----:B------:R0:W-:Y:S01]  /*1b110*/  STL.64 [R1+0x780], R12 ;  /* 0x0007800c01007387 */ /* 0x0001e20000100a00 */
[----:B------:R1:W-:Y:S02]  /*1b120*/  STL.64 [R1+0x788], R14 ;  /* 0x0007880e01007387 */ /* 0x0003e40000100a00 */
[----:B------:R-:W-:Y:S02]  /*1b130*/  STL.64 [R1+0x1e00], R54 ;  /* 0x001e003601007387 */ /* 0x000fe40000100a00 */
[----:B------:R-:W-:Y:S01]  /*1b140*/  STL.64 [R1+0x1df8], R52 ;  /* 0x001df83401007387 */ /* 0x000fe20000100a00 */
[----:B------:R-:W2:Y:S01]  /*1b150*/  LDL.LU.64 R28, [R1+0x630] ;  /* 0x00063000011c7983 */ /* 0x000ea20000300a00 */
[----:B------:R-:W2:Y:S01]  /*1b160*/  LDL.LU.64 R30, [R1+0x638] ;  /* 0x00063800011e7983 */ /* 0x000ea20000300a00 */
[----:B----4-:R-:W-:Y:S01]  /*1b170*/  HMMA.16816.F32 R4, R36, R8, R20 ;  /* 0x000000082404723c */ /* 0x010fe20000001814 */
[----:B------:R-:W3:Y:S11]  /*1b180*/  LDSM.16.MT88.4 R36, [R57+0x100] ;  /* 0x000100003924783b */ /* 0x000ef60000004200 */
[----:B------:R-:W-:Y:S11]  /*1b190*/  @!UPT UIADD3 URZ, URZ, URZ, URZ ;  /* 0x0000003f3f3ff290 */ /* 0x000ff6000fffe03f */
[----:B------:R4:W-:Y:S01]  /*1b1a0*/  STL.64 [R1+0x650], R4 ;  /* 0x0006500401007387 */ /* 0x0009e20000100a00 */
[----:B------:R4:W-:Y:S02]  /*1b1b0*/  STL.64 [R1+0x658], R6 ;  /* 0x0006580601007387 */ /* 0x0009e40000100a00 */
[----:B------:R-:W2:Y:S02]  /*1b1c0*/  LDL.LU.64 R20, [R1+0x610] ;  /* 0x0006100001147983 */ /* 0x000ea40000300a00 */
[----:B------:R-:W2:Y:S01]  /*1b1d0*/  LDL.LU.64 R22, [R1+0x618] ;  /* 0x0006180001167983 */ /* 0x000ea20000300a00 */
[----:B------:R-:W2:Y:S01]  /*1b1e0*/  LDL.LU.64 R16, [R1+0x600] ;  /* 0x0006000001107983 */ /* 0x000ea20000300a00 */
[----:B------:R-:W2:Y:S02]  /*1b1f0*/  LDL.LU.64 R18, [R1+0x608] ;  /* 0x0006080001127983 */ /* 0x000ea40000300a00 */
[----:B0-----:R-:W2:Y:S02]  /*1b200*/  LDL.LU.64 R12, [R1+0x5f0] ;  /* 0x0005f000010c7983 */ /* 0x001ea40000300a00 */
[----:B-1----:R-:W2:Y:S01]  /*1b210*/  LDL.LU.64 R14, [R1+0x5f8] ;  /* 0x0005f800010e7983 */ /* 0x002ea20000300a00 */
[----:B----4-:R-:W4:Y:S01]  /*1b220*/  LDL.LU.64 R4, [R1+0x5e0] ;  /* 0x0005e00001047983 */ /* 0x010f220000300a00 */
[----:B------:R-:W4:Y:S02]  /*1b230*/  LDL.LU.64 R6, [R1+0x5e8] ;  /* 0x0005e80001067983 */ /* 0x000f240000300a00 */
[----:B------:R-:W4:Y:S02]  /*1b240*/  LDL.LU.64 R44, [R1+0x5d0] ;  /* 0x0005d000012c7983 */ /* 0x000f240000300a00 */
[----:B------:R-:W4:Y:S01]  /*1b250*/  LDL.LU.64 R46, [R1+0x5d8] ;  /* 0x0005d800012e7983 */ /* 0x000f220000300a00 */
[----:B------:R-:W4:Y:S01]  /*1b260*/  LDL.LU.64 R52, [R1+0x3f0] ;  /* 0x0003f00001347983 */ /* 0x000f220000300a00 */
[----:B------:R-:W4:Y:S02]  /*1b270*/  LDL.LU.64 R54, [R1+0x3f8] ;  /* 0x0003f80001367983 */ /* 0x000f240000300a00 */
[----:B------:R-:W4:Y:S02]  /*1b280*/  LDL.LU.64 R48, [R1+0x3e0] ;  /* 0x0003e00001307983 */ /* 0x000f240000300a00 */
[----:B------:R-:W4:Y:S01]  /*1b290*/  LDL.LU.64 R50, [R1+0x3e8] ;  /* 0x0003e80001327983 */ /* 0x000f220000300a00 */
[----:B------:R0:W-:Y:S04]  /*1b2a0*/  STL [R1+0x1dd0], R57 ;  /* 0x001dd03901007387 */ /* 0x0001e80000100800 */
[----:B0-----:R-:W4:Y:S01]  /*1b2b0*/  LDL.LU.64 R56, [R1+0x410] ;  /* 0x0004100001387983 */ /* 0x001f220000300a00 */
[----:B------:R-:W4:Y:S02]  /*1b2c0*/  LDL.LU.64 R58, [R1+0x418] ;  /* 0x00041800013a7983 */ /* 0x000f240000300a00 */
[----:B---3--:R-:W-:Y:S02]  /*1b2d0*/  STL.64 [R1+0x1da8], R38 ;  /* 0x001da82601007387 */ /* 0x008fe40000100a00 */
[----:B------:R0:W-:Y:S02]  /*1b2e0*/  STL.64 [R1+0x1da0], R36 ;  /* 0x001da02401007387 */ /* 0x0001e40000100a00 */
[----:B0-----:R-:W3:Y:S01]  /*1b2f0*/  LDL.LU.64 R36, [R1+0x620] ;  /* 0x0006200001247983 */ /* 0x001ee20000300a00 */
[----:B------:R-:W3:Y:S01]  /*1b300*/  LDL.LU.64 R38, [R1+0x628] ;  /* 0x0006280001267983 */ /* 0x000ee20000300a00 */
[C---:B--2---:R-:W-:Y:S11]  /*1b310*/  HMMA.16816.F32 R28, R40.reuse, R32, R28 ;  /* 0x00000020281c723c */ /* 0x044ff6000000181c */
[----:B------:R-:W-:Y:S11]  /*1b320*/  @!UPT UIADD3 URZ, URZ, URZ, URZ ;  /* 0x0000003f3f3ff290 */ /* 0x000ff6000fffe03f */
[----:B------:R-:W-:Y:S01]  /*1b330*/  @!UPT UIADD3 URZ, URZ, URZ, URZ ;  /* 0x0000003f3f3ff290 */ /* 0x000fe2000fffe03f */
[----:B------:R-:W-:Y:S01]  /*1b340*/  STL.64 [R1+0x630], R28 ;  /* 0x0006301c01007387 */ /* 0x000fe20000100a00 */
[----:B------:R0:W-:Y:S03]  /*1b350*/  STL.64 [R1+0x638], R30 ;  /* 0x0006381e01007387 */ /* 0x0001e60000100a00 */
[----:B0-----:R-:W2:Y:S01]  /*1b360*/  LDL.LU.64 R30, [R1+0x1eb0] ;  /* 0x001eb000011e7983 */ /* 0x001ea20000300a00 */
[----:B------:R-:W3:Y:S01]  /*1b370*/  LDL.LU.64 R28, [R1+0x1ea8] ;  /* 0x001ea800011c7983 */ /* 0x000ee20000300a00 */
[C---:B------:R-:W-:Y:S08]  /*1b380*/  HMMA.16816.F32 R20, R40.reuse, R24, R20 ;  /* 0x000000182814723c */ /* 0x040ff00000001814 */
[C---:B---3--:R-:W-:Y:S11]  /*1b390*/  HMMA.16816.F32 R36, R40.reuse, R28, R36 ;  /* 0x0000001c2824723c */ /* 0x048ff60000001824 */
[----:B------:R-:W-:Y:S11]  /*1b3a0*/  @!UPT UIADD3 URZ, URZ, URZ, URZ ;  /* 0x0000003f3f3ff290 */ /* 0x000ff6000fffe03f */
[----:B------:R-:W-:Y:S01]  /*1b3b0*/  @!UPT UIADD3 URZ, URZ, URZ, URZ ;  /* 0x0000003f3f3ff290 */ /* 0x000fe2000fffe03f */
[----:B------:R0:W-:Y:S01]  /*1b3c0*/  STL.64 [R1+0x620], R36 ;  /* 0x0006202401007387 */ /* 0x0001e20000100a00 */
[----:B------:R1:W-:Y:S03]  /*1b3d0*/  STL.64 [R1+0x628], R38 ;  /* 0x0006282601007387 */ /* 0x0003e60000100a00 */
[----:B0-----:R-:W3:Y:S01]  /*1b3e0*/  LDL.LU.64 R36, [R1+0x3d0] ;  /* 0x0003d00001247983 */ /* 0x001ee20000300a00 */
[----:B-1----:R-:W3:Y:S02]  /*1b3f0*/  LDL.LU.64 R38, [R1+0x3d8] ;  /* 0x0003d80001267983 */ /* 0x002ee40000300a00 */
[----:B------:R-:W-:Y:S02]  /*1b400*/  STL.64 [R1+0x610], R20 ;  /* 0x0006101401007387 */ /* 0x000fe40000100a00 */
[----:B------:R0:W-:Y:S02]  /*1b410*/  STL.64 [R1+0x618], R22 ;  /* 0x0006181601007387 */ /* 0x0001e40000100a00 */
[----:B0-----:R-:W2:Y:S01]  /*1b420*/  LDL.LU.64 R22, [R1+0x1ea0] ;  /* 0x001ea00001167983 */ /* 0x001ea20000300a00 */
[----:B------:R-:W2:Y:S02]  /*1b430*/  LDL.LU.64 R20, [R1+0x1e98] ;  /* 0x001e980001147983 */ /* 0x000ea40000300a00 */
[C---:B--2---:R-:W-:Y:S11]  /*1b440*/  HMMA.16816.F32 R16, R40.reuse, R20, R16 ;  /* 0x000000142810723c */ /* 0x044ff60000001810 */
[----:B------:R-:W-:Y:S11]  /*1b450*/  @!UPT UIADD3 URZ, URZ, URZ, URZ ;  /* 0x0000003f3f3ff290 */ /* 0x000ff6000fffe03f */
[----:B------:R-:W-:Y:S01]  /*1b460*/  @!UPT UIADD3 URZ, URZ, URZ, URZ ;  /* 0x0000003f3f3ff290 */ /* 0x000fe2000fffe03f */
[----:B------:R-:W-:Y:S01]  /*1b470*/  STL.64 [R1+0x600], R16 ;  /* 0x0006001001007387 */ /* 0x000fe20000100a00 */
[----:B------:R0:W-:Y:S03]  /*1b480*/  STL.64 [R1+0x608], R18 ;  /* 0x0006081201007387 */ /* 0x0001e60000100a00 */
        /* <DEDUP_REMOVED lines=8> */
[----:B------:R-:W4:Y:S02]  /*1b510*/  LDL.LU.64 R12, [R1+0x1e78] ;  /* 0x001e7800010c7983 */ /* 0x000f240000300a00 */
[C---:B----4-:R-:W-:Y:S11]  /*1b520*/  HMMA.16816.F32 R4, R40.reuse, R12, R4 ;  /* 0x0000000c2804723c */ /* 0x050ff60000001804 */
[----:B------:R-:W-:Y:S11]  /*1b530*/  @!UPT UIADD3 URZ, URZ, URZ, URZ ;  /* 0x0000003f3f3ff290 */ /* 0x000ff6000fffe03f */
[----:B------:R-:W-:Y:S01]  /*1b540*/  @!UPT UIADD3 URZ, URZ, URZ, URZ ;  /* 0x0000003f3f3ff290 */ /* 0x000fe2000fffe03f */
[----:B------:R-:W-:Y:S01]  /*1b550*/  STL.64 [R1+0x5e0], R4 ;  /* 0x0005e00401007387 */ /* 0x000fe20000100a00 */
[----:B------:R0:W-:Y:S03]  /*1b560*/  STL.64 [R1+0x5e8], R6 ;  /* 0x0005e80601007387 */ /* 0x0001e60000100a00 */
[----:B0-----:R-:W4:Y:S01]  /*1b570*/  LDL.LU.64 R6, [R1+0x1e70] ;  /* 0x001e700001067983 */ /* 0x001f220000300a00 */
        /* <DEDUP_REMOVED lines=8> */
[----:B----4-:R-:W-:Y:S02]  /*1b600*/  STL.64 [R1+0x1e50], R6 ;  /* 0x001e500601007387 */ /* 0x010fe40000100a00 */
[----:B------:R0:W-:Y:S02]  /*1b610*/  STL.64 [R1+0x1e48], R4 ;  /* 0x001e480401007387 */ /* 0x0001e40000100a00 */
[----:B0-----:R-:W-:Y:S01]  /*1b620*/  HMMA.16816.F32 R4, R40, R8, R56 ;  /* 0x000000082804723c */ /* 0x001fe20000001838 */
[----:B------:R-:W-:Y:S01]  /*1b630*/  STL.64 [R1+0x1e40], R10 ;  /* 0x001e400a01007387 */ /* 0x000fe20000100a00 */
[----:B------:R2:W-:Y:S11]  /*1b640*/  STL.64 [R1+0x1e38], R8 ;  /* 0x001e380801007387 */ /* 0x0005f60000100a00 */
[----:B------:R-:W-:Y:S10]  /*1b650*/  @!UPT UIADD3 URZ, URZ, URZ, URZ ;  /* 0x0000003f3f3ff290 */ /* 0x000ff4000fffe03f */
[----:B------:R-:W-:Y:S01]  /*1b660*/  STL.64 [R1+0x410], R4 ;  /* 0x0004100401007387 */ /* 0x000fe20000100a00 */
[----:B------:R0:W-:Y:S02]  /*1b670*/  STL.64 [R1+0x418], R6 ;  /* 0x0004180601007387 */ /* 0x0001e40000100a00 */
[----:B------:R-:W4:Y:S01]  /*1b680*/  LDL.LU.64 R40, [R1+0x3c0] ;  /* 0x0003c00001287983 */ /* 0x000f220000300a00 */
[C---:B--2---:R-:W-:Y:S08]  /*1b690*/  HMMA.16816.F32 R8, R44.reuse, R32, R52 ;  /* 0x000000202c08723c */ /* 0x044ff00000001834 */
[C---:B0-----:R-:W-:Y:S11]  /*1b6a0*/  HMMA.16816.F32 R4, R44.reuse, R28, R48 ;  /* 0x0000001c2c04723c */ /* 0x041ff60000001830 */
[----:B------:R-:W-:Y:S04]  /*1b6b0*/  @!UPT UIADD3 URZ, URZ, URZ, URZ ;  /* 0x0000003f3f3ff290 */ /* 0x000fe8000fffe03f */
[----:B------:R-:W-:Y:S01]  /*1b6c0*/  STL.64 [R1+0x3f0], R8 ;  /* 0x0003f00801007387 */ /* 0x000fe20000100a00 */
[----:B------:R-:W-:Y:S02]  /*1b6d0*/  STL.64 [R1+0x3f8], R10 ;  /* 0x0003f80a01007387 */ /* 0x000fe40000100a00 */
[----:B------:R-:W4:Y:S05]  /*1b6e0*/  LDL.LU.64 R42, [R1+0x3c8] ;  /* 0x0003c800012a7983 */ /* 0x000f2a0000300a00 */
[----:B------:R-:W-:Y:S01]  /*1b6f0*/  STL.64 [R1+0x3e0], R4 ;  /* 0x0003e00401007387 */ /* 0x000fe20000100a00 */
[----:B------:R3:W-:Y:S02]  /*1b700*/  STL.64 [R1+0x3e8], R6 ;  /* 0x0003e80601007387 */ /* 0x0007e40000100a00 */
[C---:B---3--:R-:W-:Y:S02]  /*1b710*/  HMMA.16816.F32 R4, R44.reuse, R24, R36 ;  /* 0x000000182c04723c */ /* 0x048fe40000001824 */
[----:B------:R-:W-:Y:S01]  /*1b720*/  STL.64 [R1+0x1e20], R30 ;  /* 0x001e201e01007387 */ /* 0x000fe20000100a00 */
[----:B------:R-:W-:Y:S02]  /*1b730*/  STL.64 [R1+0x1e18], R28 ;  /* 0x001e181c01007387 */ /* 0x000fe40000100a00 */
[----:B------:R-:W2:Y:S02]  /*1b740*/  LDL.LU.64 R36, [R1+0x3b0] ;  /* 0x0003b00001247983 */ /* 0x000ea40000300a00 */
[----:B------:R-:W2:Y:S11]  /*1b750*/  LDL.LU.64 R38, [R1+0x3b8] ;  /* 0x0003b80001267983 */ /* 0x000eb60000300a00 */
[----:B------:R-:W-:Y:S05]  /*1b760*/  @!UPT UIADD3 URZ, URZ, URZ, URZ ;  /* 0x0000003f3f3ff290 */ /* 0x000fea000fffe03f */
[----:B------:R0:W-:Y:S01]  /*1b770*/  STL.64 [R1+0x3d0], R4 ;  /* 0x0003d00401007387 */ /* 0x0001e20000100a00 */
[----:B------:R1:W-:Y:S03]  /*1b780*/  STL.64 [R1+0x3d8], R6 ;  /* 0x0003d80601007387 */ /* 0x0003e60000100a00 */
[----:B0-----:R-:W3:Y:S01]  /*1b790*/  LDL.LU.64 R4, [R1+0x3a0] ;  /* 0x0003a00001047983 */ /* 0x001ee20000300a00 */
[----:B-1----:R-:W3:Y:S02]  /*1b7a0*/  LDL.LU.64 R6, [R1+0x3a8] ;  /* 0x0003a80001067983 */ /* 0x002ee40000300a00 */
[----:B------:R-:W3:Y:S02]  /*1b7b0*/  LDL.LU.64 R8, [R1+0x390] ;  /* 0x0003900001087983 */ /* 0x000ee40000300a00 */
[----:B------:R-:W3:Y:S01]  /*1b7c0*/  LDL.LU.64 R10, [R1+0x398] ;  /* 0x00039800010a7983 */ /* 0x000ee20000300a00 */
[----:B------:R-:W3:Y:S01]  /*1b7d0*/  LDL.LU.64 R48, [R1+0x1d0] ;  /* 0x0001d00001307983 */ /* 0x000ee20000300a00 */
[----:B------:R-:W3:Y:S02]  /*1b7e0*/  LDL.LU.64 R50, [R1+0x1d8] ;  /* 0x0001d80001327983 */ /* 0x000ee40000300a00 */
[----:B------:R-:W3:Y:S02]  /*1b7f0*/  LDL.LU.64 R28, [R1+0x360] ;  /* 0x00036000011c7983 */ /* 0x000ee40000300a00 */
[----:B------:R-:W3:Y:S01]  /*1b800*/  LDL.LU.64 R30, [R1+0x368] ;  /* 0x00036800011e7983 */ /* 0x000ee20000300a00 */
[----:B------:R-:W-:Y:S01]  /*1b810*/  STL.64 [R1+0x1e10], R26 ;  /* 0x001e101a01007387 */ /* 0x000fe20000100a00 */
[----:B------:R0:W-:Y:S03]  /*1b820*/  STL.64 [R1+0x1e08], R24 ;  /* 0x001e081801007387 */ /* 0x0001e60000100a00 */
[----:B0-----:R-:W3:Y:S01]  /*1b830*/  LDL.LU.64 R24, [R1+0x350] ;  /* 0x0003500001187983 */ /* 0x001ee20000300a00 */
[----:B------:R-:W3:Y:S02]  /*1b840*/  LDL.LU.64 R26, [R1+0x358] ;  /* 0x00035800011a7983 */ /* 0x000ee40000300a00 */
[----:B------:R-:W3:Y:S02]  /*1b850*/  LDL.LU.64 R52, [R1+0x340] ;  /* 0x0003400001347983 */ /* 0x000ee40000300a00 */
[----:B------:R-:W3:Y:S01]  /*1b860*/  LDL.LU.64 R54, [R1+0x348] ;  /* 0x0003480001367983 */ /* 0x000ee20000300a00 */
[C---:B----4-:R-:W-:Y:S08]  /*1b870*/  HMMA.16816.F32 R40, R44.reuse, R20, R40 ;  /* 0x000000142c28723c */ /* 0x050ff00000001828 */
[C---:B--2---:R-:W-:Y:S11]  /*1b880*/  HMMA.16816.F32 R36, R44.reuse, R16, R36 ;  /* 0x000000102c24723c */ /* 0x044ff60000001824 */
[----:B------:R-:W-:Y:S04]  /*1b890*/  @!UPT UIADD3 URZ, URZ, URZ, URZ ;  /* 0x0000003f3f3ff290 */ /* 0x000fe8000fffe03f */
[----:B------:R0:W-:Y:S01]  /*1b8a0*/  STL.64 [R1+0x3c0], R40 ;  /* 0x0003c02801007387 */ /* 0x0001e20000100a00 */
[----:B------:R1:W-:Y:S02]  /*1b8b0*/  STL.64 [R1+0x3c8], R42 ;  /* 0x0003c82a01007387 */ /* 0x0003e40000100a00 */
[----:B------:R-:W2:Y:S02]  /*1b8c0*/  LDL.LU.64 R56, [R1+0x310] ;  /* 0x0003100001387983 */ /* 0x000ea40000300a00 */
[----:B------:R-:W2:Y:S01]  /*1b8d0*/  LDL.LU.64 R58, [R1+0x318] ;  /* 0x00031800013a7983 */ /* 0x000ea20000300a00 */
[----:B0-----:R-:W4:Y:S01]  /*1b8e0*/  LDL.LU.64 R40, [R1+0x300] ;  /* 0x0003000001287983 */ /* 0x001f220000300a00 */
[----:B-1----:R-:W4:Y:S01]  /*1b8f0*/  LDL.LU.64 R42, [R1+0x308] ;  /* 0x00030800012a7983 */ /* 0x002f220000300a00 */
[C---:B---3--:R-:W-:Y:S02]  /*1b900*/  HMMA.16816.F32 R4, R44.reuse, R12, R4 ;  /* 0x0000000c2c04723c */ /* 0x048fe40000001804 */
[----:B------:R0:W-:Y:S01]  /*1b910*/  STL.64 [R1+0x3b0], R36 ;  /* 0x0003b02401007387 */ /* 0x0001e20000100a00 */
[----:B------:R1:W-:Y:S03]  /*1b920*/  STL.64 [R1+0x3b8], R38 ;  /* 0x0003b82601007387 */ /* 0x0003e60000100a00 */
[----:B0-----:R-:W3:Y:S01]  /*1b930*/  LDL.LU.64 R36, [R1+0x180] ;  /* 0x0001800001247983 */ /* 0x001ee20000300a00 */
[----:B-1----:R-:W3:Y:S11]  /*1b940*/  LDL.LU.64 R38, [R1+0x188] ;  /* 0x0001880001267983 */ /* 0x002ef60000300a00 */
[----:B------:R-:W-:Y:S05]  /*1b950*/  @!UPT UIADD3 URZ, URZ, URZ, URZ ;  /* 0x0000003f3f3ff290 */ /* 0x000fea000fffe03f */
        /* <DEDUP_REMOVED lines=11> */
[----:B--2---:R-:W-:Y:S01]  /*1ba10*/  HMMA.16816.F32 R44, R44, R8, R48 ;  /* 0x000000082c2c723c */ /* 0x004fe20000001830 */
[----:B------:R-:W2:Y:S01]  /*1ba20*/  LDL.LU.64 R50, [R1+0x1e30] ;  /* 0x001e300001327983 */ /* 0x000ea20000300a00 */
[----:B------:R-:W2:Y:S11]  /*1ba30*/  LDL.LU.64 R48, [R1+0x1e28] ;  /* 0x001e280001307983 */ /* 0x000eb60000300a00 */
[----:B------:R-:W-:Y:S10]  /*1ba40*/  @!UPT UIADD3 URZ, URZ, URZ, URZ ;  /* 0x0000003f3f3ff290 */ /* 0x000ff4000fffe03f */
[----:B------:R0:W-:Y:S01]  /*1ba50*/  STL.64 [R1+0x1d0], R44 ;  /* 0x0001d02c01007387 */ /* 0x0001e20000100a00 */
[----:B------:R1:W-:Y:S03]  /*1ba60*/  STL.64 [R1+0x1d8], R46 ;  /* 0x0001d82e01007387 */ /* 0x0003e60000100a00 */
[----:B0-----:R-:W3:Y:S01]  /*1ba70*/  LDL.LU.64 R44, [R1+0x320] ;  /* 0x00032000012c7983 */ /* 0x001ee20000300a00 */
[----:B-1----:R-:W3:Y:S01]  /*1ba80*/  LDL.LU.64 R46, [R1+0x328] ;  /* 0x00032800012e7983 */ /* 0x002ee20000300a00 */
        /* <DEDUP_REMOVED lines=14> */
[----:B------:R-:W-:Y:S02]  /*1bb70*/  STL.64 [R1+0x1df0], R30 ;  /* 0x001df01e01007387 */ /* 0x000fe40000100a00 */
[----:B------:R0:W-:Y:S02]  /*1bb80*/  STL.64 [R1+0x1de8], R28 ;  /* 0x001de81c01007387 */ /* 0x0001e40000100a00 */
[----:B0-----:R-:W4:Y:S01]  /*1bb90*/  LDL.LU.64 R28, [R1+0x330] ;  /* 0x00033000011c7983 */ /* 0x001f220000300a00 */
[----:B------:R-:W4:Y:S01]  /*1bba0*/  LDL.LU.64 R30, [R1+0x338] ;  /* 0x00033800011e7983 */ /* 0x000f220000300a00 */
[C---:B---3--:R-:W-:Y:S08]  /*1bbb0*/  HMMA.16816.F32 R44, R48.reuse, R16, R44 ;  /* 0x00000010302c723c */ /* 0x048ff0000000182c */
[C---:B--2---:R-:W-:Y:S08]  /*1bbc0*/  HMMA.16816.F32 R52, R48.reuse, R24, R52 ;  /* 0x000000183034723c */ /* 0x044ff00000001834 */
[C---:B----4-:R-:W-:Y:S11]  /*1bbd0*/  HMMA.16816.F32 R28, R48.reuse, R20, R28 ;  /* 0x00000014301c723c */ /* 0x050ff6000000181c */
[----:B------:R-:W-:Y:S04]  /*1bbe0*/  @!UPT UIADD3 URZ, URZ, URZ, URZ ;  /* 0x0000003f3f3ff290 */ /* 0x000fe8000fffe03f */
[----:B------:R-:W-:Y:S01]  /*1bbf0*/  STL.64 [R1+0x340], R52 ;  /* 0x0003403401007387 */ /* 0x000fe20000100a00 */
[----:B------:R0:W-:Y:S03]  /*1bc00*/  STL.64 [R1+0x348], R54 ;  /* 0x0003483601007387 */ /* 0x0001e60000100a00 */
[----:B0-----:R-:W2:Y:S01]  /*1bc10*/  LDL.LU.64 R54, [R1+0x1e00] ;  /* 0x001e000001367983 */ /* 0x001ea20000300a00 */
[----:B------:R-:W2:Y:S02]  /*1bc20*/  LDL.LU.64 R52, [R1+0x1df8] ;  /* 0x001df80001347983 */ /* 0x000ea40000300a00 */
[----:B------:R-:W-:Y:S02]  /*1bc30*/  STL.64 [R1+0x1de0], R22 ;  /* 0x001de01601007387 */ /* 0x000fe40000100a00 */
[----:B------:R-:W-:Y:S01]  /*1bc40*/  STL.64 [R1+0x1dd8], R20 ;  /* 0x001dd81401007387 */ /* 0x000fe20000100a00 */
[----:B------:R-:W-:Y:S01]  /*1bc50*/  STL.64 [R1+0x330], R28 ;  /* 0x0003301c01007387 */ /* 0x000fe20000100a00 */
[----:B------:R0:W-:Y:S02]  /*1bc60*/  STL.64 [R1+0x338], R30 ;  /* 0x0003381e01007387 */ /* 0x0001e40000100a00 */
[C---:B0-----:R-:W-:Y:S01]  /*1bc70*/  HMMA.16816.F32 R28, R48.reuse, R12, R56 ;  /* 0x0000000c301c723c */ /* 0x041fe20000001838 */
[----:B------:R-:W-:Y:S01]  /*1bc80*/  STL.64 [R1+0x320], R44 ;  /* 0x0003202c01007387 */ /* 0x000fe20000100a00 */
[----:B------:R-:W-:Y:S06]  /*1bc90*/  STL.64 [R1+0x328], R46 ;  /* 0x0003282e01007387 */ /* 0x000fec0000100a00 */
[C---:B------:R-:W-:Y:S01]  /*1bca0*/  HMMA.16816.F32 R20, R48.reuse, R4, R40 ;  /* 0x000000043014723c */ /* 0x040fe20000001828 */
[----:B------:R-:W-:Y:S11]  /*1bcb0*/  STL.64 [R1+0x1dc8], R6 ;  /* 0x001dc80601007387 */ /* 0x000ff60000100a00 */
[----:B------:R-:W-:Y:S03]  /*1bcc0*/  @!UPT UIADD3 URZ, URZ, URZ, URZ ;  /* 0x0000003f3f3ff290 */ /* 0x000fe6000fffe03f */
[----:B------:R-:W-:Y:S01]  /*1bcd0*/  STL.64 [R1+0x310], R28 ;  /* 0x0003101c01007387 */ /* 0x000fe20000100a00 */
[----:B------:R-:W-:Y:S02]  /*1bce0*/  STL.64 [R1+0x318], R30 ;  /* 0x0003181e01007387 */ /* 0x000fe40000100a00 */
[----:B------:R0:W-:Y:S02]  /*1bcf0*/  STL.64 [R1+0x1dc0], R4 ;  /* 0x001dc00401007387 */ /* 0x0001e40000100a00 */
[----:B0-----:R-:W-:Y:S03]  /*1bd00*/  HMMA.16816.F32 R4, R48, R8, R36 ;  /* 0x000000083004723c */ /* 0x001fe60000001824 */
[----:B------:R0:W-:Y:S01]  /*1bd10*/  STL.64 [R1+0x300], R20 ;  /* 0x0003001401007387 */ /* 0x0001e20000100a00 */
[----:B------:R1:W-:Y:S02]  /*1bd20*/  STL.64 [R1+0x308], R22 ;  /* 0x0003081601007387 */ /* 0x0003e40000100a00 */
[----:B------:R-:W2:Y:S02]  /*1bd30*/  LDL.LU.64 R28, [R1+0x170] ;  /* 0x00017000011c7983 */ /* 0x000ea40000300a00 */
[----:B------:R-:W2:Y:S11]  /*1bd40*/  LDL.LU.64 R30, [R1+0x178] ;  /* 0x00017800011e7983 */ /* 0x000eb60000300a00 */
[----:B------:R-:W-:Y:S04]  /*1bd50*/  @!UPT UIADD3 URZ, URZ, URZ, URZ ;  /* 0x0000003f3f3ff290 */ /* 0x000fe8000fffe03f */
[----:B------:R3:W-:Y:S01]  /*1bd60*/  STL.64 [R1+0x180], R4 ;  /* 0x0001800401007387 */ /* 0x0007e20000100a00 */
[----:B------:R4:W-:Y:S02]  /*1bd70*/  STL.64 [R1+0x188], R6 ;  /* 0x0001880601007387 */ /* 0x0009e40000100a00 */
[----:B------:R-:W2:Y:S02]  /*1bd80*/  LDL.LU.64 R40, [R1+0x160] ;  /* 0x0001600001287983 */ /* 0x000ea40000300a00 */
[----:B------:R-:W2:Y:S01]  /*1bd90*/  LDL.LU.64 R42, [R1+0x168] ;  /* 0x00016800012a7983 */ /* 0x000ea20000300a00 */
[----:B0-----:R-:W2:Y:S01]  /*1bda0*/  LDL.LU.64 R20, [R1+0x150] ;  /* 0x0001500001147983 */ /* 0x001ea20000300a00 */
[----:B-1----:R-:W2:Y:S02]  /*1bdb0*/  LDL.LU.64 R22, [R1+0x158] ;  /* 0x0001580001167983 */ /* 0x002ea40000300a00 */
[----:B------:R-:W2:Y:S02]  /*1bdc0*/  LDL.LU.64 R56, [R1+0x140] ;  /* 0x0001400001387983 */ /* 0x000ea40000300a00 */
[----:B------:R-:W2:Y:S01]  /*1bdd0*/  LDL.LU.64 R58, [R1+0x148] ;  /* 0x00014800013a7983 */ /* 0x000ea20000300a00 */
[----:B------:R-:W2:Y:S01]  /*1bde0*/  LDL.LU.64 R44, [R1+0x2e0] ;  /* 0x0002e000012c7983 */ /* 0x000ea20000300a00 */
[----:B------:R-:W2:Y:S03]  /*1bdf0*/  LDL.LU.64 R46, [R1+0x2e8] ;  /* 0x0002e800012e7983 */ /* 0x000ea60000300a00 */
[----:B---3--:R-:W3:Y:S01]  /*1be00*/  LDL.LU.64 R4, [R1+0x490] ;  /* 0x0004900001047983 */ /* 0x008ee20000300a00 */
[----:B----4-:R-:W3:Y:S02]  /*1be10*/  LDL.LU.64 R6, [R1+0x498] ;  /* 0x0004980001067983 */ /* 0x010ee40000300a00 */
[----:B------:R-:W-:Y:S02]  /*1be20*/  STL.64 [R1+0x1db8], R10 ;  /* 0x001db80a01007387 */ /* 0x000fe40000100a00 */
[----:B------:R0:W-:Y:S02]  /*1be30*/  STL.64 [R1+0x1db0], R8 ;  /* 0x001db00801007387 */ /* 0x0001e40000100a00 */
[----:B0-----:R-:W4:Y:S01]  /*1be40*/  LDL.LU.64 R8, [R1+0x640] ;  /* 0x0006400001087983 */ /* 0x001f220000300a00 */
[----:B------:R-:W4:Y:S02]  /*1be50*/  LDL.LU.64 R10, [R1+0x648] ;  /* 0x00064800010a7983 */ /* 0x000f240000300a00 */
[----:B------:R-:W3:Y:S02]  /*1be60*/  LDL.LU.64 R36, [R1+0x50] ;  /* 0x0000500001247983 */ /* 0x000ee40000300a00 */
[----:B------:R-:W3:Y:S01]  /*1be70*/  LDL.LU.64 R38, [R1+0x58] ;  /* 0x0000580001267983 */ /* 0x000ee20000300a00 */
[----:B------:R-:W3:Y:S01]  /*1be80*/  LDL.LU.64 R48, [R1+0x750] ;  /* 0x0007500001307983 */ /* 0x000ee20000300a00 */
[----:B------:R-:W3:Y:S01]  /*1be90*/  LDL.LU.64 R50, [R1+0x758] ;  /* 0x0007580001327983 */ /* 0x000ee20000300a00 */
[C---:B--2---:R-:W-:Y:S02]  /*1bea0*/  HMMA.16816.F32 R28, R52.reuse, R32, R28 ;  /* 0x00000020341c723c */ /* 0x044fe4000000181c */
[----:B---3--:R-:W-:Y:S01]  /*1beb0*/  STL.64 [R1+0x1d98], R50 ;  /* 0x001d983201007387 */ /* 0x008fe20000100a00 */
[----:B------:R0:W-:Y:S03]  /*1bec0*/  STL.64 [R1+0x1d90], R48 ;  /* 0x001d903001007387 */ /* 0x0001e60000100a00 */
[----:B0-----:R-:W2:Y:S01]  /*1bed0*/  LDL.LU.64 R48, [R1+0x770] ;  /* 0x0007700001307983 */ /* 0x001ea20000300a00 */
[----:B------:R-:W2:Y:S11]  /*1bee0*/  LDL.LU.64 R50, [R1+0x778] ;  /* 0x0007780001327983 */ /* 0x000eb60000300a00 */
[----:B------:R-:W-:Y:S05]  /*1bef0*/  @!UPT UIADD3 URZ, URZ, URZ, URZ ;  /* 0x0000003f3f3ff290 */ /* 0x000fea000fffe03f */
[----:B------:R-:W-:Y:S02]  /*1bf00*/  STL.64 [R1+0x170], R28 ;  /* 0x0001701c01007387 */ /* 0x000fe40000100a00 */
[----:B------:R0:W-:Y:S02]  /*1bf10*/  STL.64 [R1+0x178], R30 ;  /* 0x0001781e01007387 */ /* 0x0001e40000100a00 */
[----:B0-----:R-:W3:Y:S01]  /*1bf20*/  LDL.LU.64 R30, [R1+0x1df0] ;  /* 0x001df000011e7983 */ /* 0x001ee20000300a00 */
[----:B------:R-:W2:Y:S01]  /*1bf30*/  LDL.LU.64 R28, [R1+0x1de8] ;  /* 0x001de800011c7983 */ /* 0x000ea20000300a00 */
[C---:B------:R-:W-:Y:S08]  /*1bf40*/  HMMA.16816.F32 R20, R52.reuse, R24, R20 ;  /* 0x000000183414723c */ /* 0x040ff00000001814 */
[C---:B--2---:R-:W-:Y:S11]  /*1bf50*/  HMMA.16816.F32 R40, R52.reuse, R28, R40 ;  /* 0x0000001c3428723c */ /* 0x044ff60000001828 */
[----:B------:R-:W-:Y:S11]  /*1bf60*/  @!UPT UIADD3 URZ, URZ, URZ, URZ ;  /* 0x0000003f3f3ff290 */ /* 0x000ff6000fffe03f */
[----:B------:R-:W-:Y:S01]  /*1bf70*/  @!UPT UIADD3 URZ, URZ, URZ, URZ ;  /* 0x0000003f3f3ff290 */ /* 0x000fe2000fffe03f */
[----:B------:R0:W-:Y:S01]  /*1bf80*/  STL.64 [R1+0x160], R40 ;  /* 0x0001602801007387 */ /* 0x0001e20000100a00 */
[----:B------:R1:W-:Y:S03]  /*1bf90*/  STL.64 [R1+0x168], R42 ;  /* 0x0001682a01007387 */ /* 0x0003e60000100a00 */
[----:B0-----:R-:W2:Y:S01]  /*1bfa0*/  LDL.LU.64 R40, [R1+0x740] ;  /* 0x0007400001287983 */ /* 0x001ea20000300a00 */
[----:B-1----:R-:W2:Y:S02]  /*1bfb0*/  LDL.LU.64 R42, [R1+0x748] ;  /* 0x00074800012a7983 */ /* 0x002ea40000300a00 */
[----:B------:R-:W-:Y:S02]  /*1bfc0*/  STL.64 [R1+0x150], R20 ;  /* 0x0001501401007387 */ /* 0x000fe40000100a00 */
[----:B------:R0:W-:Y:S02]  /*1bfd0*/  STL.64 [R1+0x158], R22 ;  /* 0x0001581601007387 */ /* 0x0001e40000100a00 */
[----:B0-----:R-:W2:Y:S01]  /*1bfe0*/  LDL.LU.64 R22, [R1+0x1de0] ;  /* 0x001de00001167983 */ /* 0x001ea20000300a00 */
[----:B------:R-:W2:Y:S01]  /*1bff0*/  LDL.LU.64 R20, [R1+0x1dd8] ;  /* 0x001dd80001147983 */ /* 0x000ea20000300a00 */
[C---:B------:R-:W-:Y:S08]  /*1c000*/  HMMA.16816.F32 R44, R52.reuse, R16, R44 ;  /* 0x00000010342c723c */ /* 0x040ff0000000182c */
[C---:B------:R-:W-:Y:S08]  /*1c010*/  HMMA.16816.F32 R4, R52.reuse, R12, R4 ;  /* 0x0000000c3404723c */ /* 0x040ff00000001804 */
[C---:B--2---:R-:W-:Y:S11]  /*1c020*/  HMMA.16816.F32 R56, R52.reuse, R20, R56 ;  /* 0x000000143438723c */ /* 0x044ff60000001838 */
[----:B------:R-:W-:Y:S11]  /*1c030*/  @!UPT UIADD3 URZ, URZ, URZ, URZ ;  /* 0x0000003f3f3ff290 */ /* 0x000ff6000fffe03f */
[----:B------:R-:W-:Y:S01]  /*1c040*/  @!UPT UIADD3 URZ, URZ, URZ, URZ ;  /* 0x0000003f3f3ff290 */ /* 0x000fe2000fffe03f */
[----:B------:R0:W-:Y:S01]  /*1c050*/  STL.64 [R1+0x140], R56 ;  /* 0x0001403801007387 */ /* 0x0001e20000100a00 */
[----:B------:R-:W-:Y:S03]  /*1c060*/  STL.64 [R1+0x148], R58 ;  /* 0x0001483a01007387 */ /* 0x000fe60000100a00 */
[----:B0-----:R-:W2:Y:S01]  /*1c070*/  LDL.LU R57, [R1+0x1dd0] ;  /* 0x001dd00001397983 */ /* 0x001ea20000300800 */
[----:B------:R0:W-:Y:S02]  /*1c080*/  STL.64 [R1+0x2e0], R44 ;  /* 0x0002e02c01007387 */ /* 0x0001e40000100a00 */
[----:B------:R1:W-:Y:S01]  /*1c090*/  STL.64 [R1+0x2e8], R46 ;  /* 0x0002e82e01007387 */ /* 0x0003e20000100a00 */
[----:B0-----:R-:W2:Y:S01]  /*1c0a0*/  LDL.LU.64 R44, [R1+0x730] ;  /* 0x00073000012c7983 */ /* 0x001ea20000300a00 */
[----:B-1----:R-:W2:Y:S02]  /*1c0b0*/  LDL.LU.64 R46, [R1+0x738] ;  /* 0x00073800012e7983 */ /* 0x002ea40000300a00 */
[----:B------:R-:W2:Y:S02]  /*1c0c0*/  LDL R56, [R1+0x860] ;  /* 0x0008600001387983 */ /* 0x000ea40000100800 */
[----:B------:R-:W-:Y:S01]  /*1c0d0*/  STL.64 [R1+0x490], R4 ;  /* 0x0004900401007387 */ /* 0x000fe20000100a00 */
[----:B------:R0:W-:Y:S04]  /*1c0e0*/  STL.64 [R1+0x498], R6 ;  /* 0x0004980601007387 */ /* 0x0001e80000100a00 */
        /* <DEDUP_REMOVED lines=23> */
[----:B------:R-:W2:Y:S01]  /*1c260*/  LDL.LU.64 R48, [R1+0x1d90] ;  /* 0x001d900001307983 */ /* 0x000ea20000300a00 */
[C---:B---3--:R-:W-:Y:S08]  /*1c270*/  HMMA.16816.F32 R52, R36.reuse, R28, R52 ;  /* 0x0000001c2434723c */ /* 0x048ff00000001834 */
[C---:B------:R-:W-:Y:S11]  /*1c280*/  HMMA.16816.F32 R40, R36.reuse, R20, R40 ;  /* 0x000000142428723c */ /* 0x040ff60000001828 */
[----:B------:R-:W-:Y:S04]  /*1c290*/  @!UPT UIADD3 URZ, URZ, URZ, URZ ;  /* 0x0000003f3f3ff290 */ /* 0x000fe8000fffe03f */
[----:B------:R-:W-:Y:S01]  /*1c2a0*/  STL.64 [R1+0x760], R52 ;  /* 0x0007603401007387 */ /* 0x000fe20000100a00 */
[----:B------:R2:W-:Y:S01]  /*1c2b0*/  STL.64 [R1+0x768], R54 ;  /* 0x0007683601007387 */ /* 0x0005e20000100a00 */
[C---:B------:R-:W-:Y:S08]  /*1c2c0*/  HMMA.16816.F32 R44, R36.reuse, R16, R44 ;  /* 0x00000010242c723c */ /* 0x040ff0000000182c */
[C---:B--2---:R-:W-:Y:S01]  /*1c2d0*/  HMMA.16816.F32 R52, R36.reuse, R24, R48 ;  /* 0x000000182434723c */ /* 0x044fe20000001830 */
[----:B------:R-:W2:Y:S01]  /*1c2e0*/  LDL.LU.64 R48, [R1+0x720] ;  /* 0x0007200001307983 */ /* 0x000ea20000300a00 */
[----:B------:R-:W2:Y:S11]  /*1c2f0*/  LDL.LU.64 R50, [R1+0x728] ;  /* 0x0007280001327983 */ /* 0x000eb60000300a00 */
[----:B------:R-:W-:Y:S10]  /*1c300*/  @!UPT UIADD3 URZ, URZ, URZ, URZ ;  /* 0x0000003f3f3ff290 */ /* 0x000ff4000fffe03f */
[----:B------:R-:W-:Y:S01]  /*1c310*/  STL.64 [R1+0x750], R52 ;  /* 0x0007503401007387 */ /* 0x000fe20000100a00 */
[----:B------:R-:W-:Y:S02]  /*1c320*/  STL.64 [R1+0x758], R54 ;  /* 0x0007583601007387 */ /* 0x000fe40000100a00 */
[----:B------:R-:W-:Y:S02]  /*1c330*/  STL.64 [R1+0x1d88], R26 ;  /* 0x001d881a01007387 */ /* 0x000fe40000100a00 */
[----:B------:R0:W-:Y:S01]  /*1c340*/  STL.64 [R1+0x1d80], R24 ;  /* 0x001d801801007387 */ /* 0x0001e20000100a00 */
[----:B------:R-:W-:Y:S04]  /*1c350*/  LDSM.16.MT88.4 R52, [R56+0x100] ;  /* 0x000100003834783b */ /* 0x000fe80000004200 */
[----:B0-----:R-:W3:Y:S01]  /*1c360*/  LDL.LU.64 R24, [R1+0x710] ;  /* 0x0007100001187983 */ /* 0x001ee20000300a00 */
[----:B------:R-:W3:Y:S02]  /*1c370*/  LDL.LU.64 R26, [R1+0x718] ;  /* 0x00071800011a7983 */ /* 0x000ee40000300a00 */
[----:B------:R-:W-:Y:S02]  /*1c380*/  STL.64 [R1+0x740], R40 ;  /* 0x0007402801007387 */ /* 0x000fe40000100a00 */
[----:B------:R-:W-:Y:S01]  /*1c390*/  STL.64 [R1+0x748], R42 ;  /* 0x0007482a01007387 */ /* 0x000fe20000100a00 */
[----:B------:R-:W-:Y:S01]  /*1c3a0*/  STL.64 [R1+0x1d78], R22 ;  /* 0x001d781601007387 */ /* 0x000fe20000100a00 */
[----:B------:R0:W-:Y:S03]  /*1c3b0*/  STL.64 [R1+0x1d70], R20 ;  /* 0x001d701401007387 */ /* 0x0001e60000100a00 */
[----:B------:R-:W-:Y:S04]  /*1c3c0*/  LDSM.16.MT88.4 R40, [R57+0x180] ;  /* 0x000180003928783b */ /* 0x000fe80000004200 */
[----:B0-----:R-:W4:Y:S01]  /*1c3d0*/  LDL.LU.64 R20, [R1+0x5c0] ;  /* 0x0005c00001147983 */ /* 0x001f220000300a00 */
[----:B------:R-:W4:Y:S02]  /*1c3e0*/  LDL.LU.64 R22, [R1+0x5c8] ;  /* 0x0005c80001167983 */ /* 0x000f240000300a00 */
[----:B------:R-:W-:Y:S02]  /*1c3f0*/  STL.64 [R1+0x730], R44 ;  /* 0x0007302c01007387 */ /* 0x000fe40000100a00 */
[----:B------:R-:W-:Y:S02]  /*1c400*/  STL.64 [R1+0x738], R46 ;  /* 0x0007382e01007387 */ /* 0x000fe40000100a00 */
[----:B------:R-:W0:Y:S04]  /*1c410*/  LDSM.16.MT88.4 R44, [R56] ;  /* 0x00000000382c783b */ /* 0x000e280000004200 */
[----:B------:R-:W-:Y:S01]  /*1c420*/  STL.64 [R1+0x1d68], R18 ;  /* 0x001d681201007387 */ /* 0x000fe20000100a00 */
[----:B------:R2:W-:Y:S03]  /*1c430*/  STL.64 [R1+0x1d60], R16 ;  /* 0x001d601001007387 */ /* 0x0005e60000100a00 */
[----:B0-----:R-:W-:Y:S01]  /*1c440*/  STL.64 [R1+0x1d28], R46 ;  /* 0x001d282e01007387 */ /* 0x001fe20000100a00 */
[----:B------:R-:W-:Y:S02]  /*1c450*/  STL.64 [R1+0x1d20], R44 ;  /* 0x001d202c01007387 */ /* 0x000fe40000100a00 */
[----:B------:R-:W-:Y:S02]  /*1c460*/  STL.64 [R1+0x1d58], R14 ;  /* 0x001d580e01007387 */ /* 0x000fe40000100a00 */
[----:B------:R3:W-:Y:S01]  /*1c470*/  STL.64 [R1+0x1d50], R12 ;  /* 0x001d500c01007387 */ /* 0x0007e20000100a00 */
[C---:B--2---:R-:W-:Y:S01]  /*1c480*/  HMMA.16816.F32 R16, R36.reuse, R12, R48 ;  /* 0x0000000c2410723c */ /* 0x044fe20000001830 */
[----:B------:R-:W0:Y:S11]  /*1c490*/  LDSM.16.MT88.4 R48, [R56+0x80] ;  /* 0x000080003830783b */ /* 0x000e360000004200 */
[----:B------:R-:W-:Y:S11]  /*1c4a0*/  @!UPT UIADD3 URZ, URZ, URZ, URZ ;  /* 0x0000003f3f3ff290 */ /* 0x000ff6000fffe03f */
[----:B------:R-:W-:Y:S01]  /*1c4b0*/  STL.64 [R1+0x720], R16 ;  /* 0x0007201001007387 */ /* 0x000fe20000100a00 */
[----:B------:R-:W-:Y:S01]  /*1c4c0*/  STL.64 [R1+0x728], R18 ;  /* 0x0007281201007387 */ /* 0x000fe20000100a00 */
[C---:B---3--:R-:W-:Y:S02]  /*1c4d0*/  HMMA.16816.F32 R12, R36.reuse, R4, R24 ;  /* 0x00000004240c723c */ /* 0x048fe40000001818 */
[----:B0-----:R-:W-:Y:S01]  /*1c4e0*/  STL.64 [R1+0x1d08], R50 ;  /* 0x001d083201007387 */ /* 0x001fe20000100a00 */
[----:B------:R-:W-:Y:S02]  /*1c4f0*/  STL.64 [R1+0x1d00], R48 ;  /* 0x001d003001007387 */ /* 0x000fe40000100a00 */
[----:B------:R-:W-:Y:S02]  /*1c500*/  STL.64 [R1+0x1d48], R6 ;  /* 0x001d480601007387 */ /* 0x000fe40000100a00 */
[----:B------:R4:W-:Y:S02]  /*1c510*/  STL.64 [R1+0x1d40], R4 ;  /* 0x001d400401007387 */ /* 0x0009e40000100a00 */
[----:B----4-:R-:W-:Y:S01]  /*1c520*/  HMMA.16816.F32 R4, R36, R8, R20 ;  /* 0x000000082404723c */ /* 0x010fe20000001814 */
[----:B------:R-:W0:Y:S11]  /*1c530*/  LDSM.16.MT88.4 R36, [R56+0x180] ;  /* 0x000180003824783b */ /* 0x000e360000004200 */
[----:B------:R-:W-:Y:S02]  /*1c540*/  @!UPT UIADD3 URZ, URZ, URZ, URZ ;  /* 0x0000003f3f3ff290 */ /* 0x000fe4000fffe03f */
[----:B------:R1:W-:Y:S01]  /*1c550*/  STL.64 [R1+0x710], R12 ;  /* 0x0007100c01007387 */ /* 0x0003e20000100a00 */
[----:B------:R2:W-:Y:S02]  /*1c560*/  STL.64 [R1+0x718], R14 ;  /* 0x0007180e01007387 */ /* 0x0005e40000100a00 */
[----:B------:R-:W-:Y:S02]  /*1c570*/  STL.64 [R1+0x1cb8], R54 ;  /* 0x001cb83601007387 */ /* 0x000fe40000100a00 */
[----:B------:R-:W-:Y:S01]  /*1c580*/  STL.64 [R1+0x1cb0], R52 ;  /* 0x001cb03401007387 */ /* 0x000fe20000100a00 */
[----:B------:R-:W-:Y:S01]  /*1c590*/  STL.64 [R1+0x1d38], R10 ;  /* 0x001d380a01007387 */ /* 0x000fe20000100a00 */
[----:B------:R-:W-:Y:S03]  /*1c5a0*/  STL.64 [R1+0x1d30], R8 ;  /* 0x001d300801007387 */ /* 0x000fe60000100a00 */
[----:B------:R3:W-:Y:S01]  /*1c5b0*/  STL.64 [R1+0x5c0], R4 ;  /* 0x0005c00401007387 */ /* 0x0007e20000100a00 */
[----:B------:R3:W-:Y:S02]  /*1c5c0*/  STL.64 [R1+0x5c8], R6 ;  /* 0x0005c80601007387 */ /* 0x0007e40000100a00 */
[----:B------:R-:W4:Y:S02]  /*1c5d0*/  LDL.LU.64 R24, [R1+0x590] ;  /* 0x0005900001187983 */ /* 0x000f240000300a00 */
[----:B------:R-:W4:Y:S01]  /*1c5e0*/  LDL.LU.64 R26, [R1+0x598] ;  /* 0x00059800011a7983 */ /* 0x000f220000300a00 */
[----:B------:R-:W4:Y:S01]  /*1c5f0*/  LDL.LU.64 R20, [R1+0x580] ;  /* 0x0005800001147983 */ /* 0x000f220000300a00 */
[----:B------:R-:W4:Y:S02]  /*1c600*/  LDL.LU.64 R22, [R1+0x588] ;  /* 0x0005880001167983 */ /* 0x000f240000300a00 */
[----:B------:R-:W4:Y:S02]  /*1c610*/  LDL.LU.64 R16, [R1+0x570] ;  /* 0x0005700001107983 */ /* 0x000f240000300a00 */
[----:B------:R-:W4:Y:S01]  /*1c620*/  LDL.LU.64 R18, [R1+0x578] ;  /* 0x0005780001127983 */ /* 0x000f220000300a00 */
[----:B-1----:R-:W4:Y:S01]  /*1c630*/  LDL.LU.64 R12, [R1+0x560] ;  /* 0x00056000010c7983 */ /* 0x002f220000300a00 */
[----:B--2---:R-:W2:Y:S03]  /*1c640*/  LDL.LU.64 R14, [R1+0x568] ;  /* 0x00056800010e7983 */ /* 0x004ea60000300a00 */
[----:B---3--:R-:W3:Y:S01]  /*1c650*/  LDL.LU.64 R4, [R1+0x550] ;  /* 0x0005500001047983 */ /* 0x008ee20000300a00 */
[----:B------:R-:W3:Y:S02]  /*1c660*/  LDL.LU.64 R6, [R1+0x558] ;  /* 0x0005580001067983 */ /* 0x000ee40000300a00 */
[----:B------:R-:W2:Y:S02]  /*1c670*/  LDL.LU.64 R8, [R1+0x540] ;  /* 0x0005400001087983 */ /* 0x000ea40000300a00 */
[----:B------:R-:W2:Y:S01]  /*1c680*/  LDL.LU.64 R10, [R1+0x548] ;  /* 0x00054800010a7983 */ /* 0x000ea20000300a00 */
[----:B------:R-:W2:Y:S01]  /*1c690*/  LDL.LU.64 R44, [R1+0x380] ;  /* 0x00038000012c7983 */ /* 0x000ea20000300a00 */
[----:B------:R-:W2:Y:S02]  /*1c6a0*/  LDL.LU.64 R46, [R1+0x388] ;  /* 0x00038800012e7983 */ /* 0x000ea40000300a00 */
[----:B------:R-:W2:Y:S02]  /*1c6b0*/  LDL.LU.64 R56, [R1+0x510] ;  /* 0x0005100001387983 */ /* 0x000ea40000300a00 */
[----:B------:R-:W2:Y:S01]  /*1c6c0*/  LDL.LU.64 R58, [R1+0x518] ;  /* 0x00051800013a7983 */ /* 0x000ea20000300a00 */
[----:B------:R-:W2:Y:S01]  /*1c6d0*/  LDL.LU.64 R52, [R1+0x500] ;  /* 0x0005000001347983 */ /* 0x000ea20000300a00 */
[----:B------:R-:W2:Y:S02]  /*1c6e0*/  LDL.LU.64 R54, [R1+0x508] ;  /* 0x0005080001367983 */ /* 0x000ea40000300a00 */
[----:B------:R-:W2:Y:S02]  /*1c6f0*/  LDL.LU.64 R48, [R1+0x4f0] ;  /* 0x0004f00001307983 */ /* 0x000ea40000300a00 */
[----:B------:R-:W2:Y:S01]  /*1c700*/  LDL.LU.64 R50, [R1+0x4f8] ;  /* 0x0004f80001327983 */ /* 0x000ea20000300a00 */
[----:B0-----:R-:W-:Y:S01]  /*1c710*/  STL.64 [R1+0x1c78], R38 ;  /* 0x001c782601007387 */ /* 0x001fe20000100a00 */
[----:B------:R0:W-:Y:S03]  /*1c720*/  STL.64 [R1+0x1c70], R36 ;  /* 0x001c702401007387 */ /* 0x0001e60000100a00 */
[----:B0-----:R-:W2:Y:S01]  /*1c730*/  LDL.LU.64 R36, [R1+0x5a0] ;  /* 0x0005a00001247983 */ /* 0x001ea20000300a00 */
[----:B------:R-:W2:Y:S01]  /*1c740*/  LDL.LU.64 R38, [R1+0x5a8] ;  /* 0x0005a80001267983 */ /* 0x000ea20000300a00 */
[C---:B----4-:R-:W-:Y:S08]  /*1c750*/  HMMA.16816.F32 R24, R40.reuse, R28, R24 ;  /* 0x0000001c2818723c */ /* 0x050ff00000001818 */
        /* <DEDUP_REMOVED lines=31> */
[----:B------:R-:W3:Y:S02]  /*1c950*/  LDL.LU.64 R12, [R1+0x1d50] ;  /* 0x001d5000010c7983 */ /* 0x000ee40000300a00 */
[C---:B---3--:R-:W-:Y:S11]  /*1c960*/  HMMA.16816.F32 R4, R40.reuse, R12, R4 ;  /* 0x0000000c2804723c */ /* 0x048ff60000001804 */
[----:B------:R-:W-:Y:S11]  /*1c970*/  @!UPT UIADD3 URZ, URZ, URZ, URZ ;  /* 0x0000003f3f3ff290 */ /* 0x000ff6000fffe03f */
[----:B------:R-:W-:Y:S01]  /*1c980*/  @!UPT UIADD3 URZ, URZ, URZ, URZ ;  /* 0x0000003f3f3ff290 */ /* 0x000fe2000fffe03f */
[----:B------:R-:W-:Y:S01]  /*1c990*/  STL.64 [R1+0x550], R4 ;  /* 0x0005500401007387 */ /* 0x000fe20000100a00 */
[----:B------:R0:W-:Y:S03]  /*1c9a0*/  STL.64 [R1+0x558], R6 ;  /* 0x0005580601007387 */ /* 0x0001e60000100a00 */
[----:B0-----:R-:W3:Y:S01]  /*1c9b0*/  LDL.LU.64 R6, [R1+0x1d48] ;  /* 0x001d480001067983 */ /* 0x001ee20000300a00 */
        /* <DEDUP_REMOVED lines=10> */
[----:B------:R-:W2:Y:S02]  /*1ca60*/  LDL.LU.64 R44, [R1+0x1d20] ;  /* 0x001d2000012c7983 */ /* 0x000ea40000300a00 */
[----:B------:R-:W-:Y:S02]  /*1ca70*/  STL.64 [R1+0x1d18], R10 ;  /* 0x001d180a01007387 */ /* 0x000fe40000100a00 */
[----:B------:R-:W-:Y:S11]  /*1ca80*/  STL.64 [R1+0x1d10], R8 ;  /* 0x001d100801007387 */ /* 0x000ff60000100a00 */
[----:B------:R-:W-:Y:S06]  /*1ca90*/  @!UPT UIADD3 URZ, URZ, URZ, URZ ;  /* 0x0000003f3f3ff290 */ /* 0x000fec000fffe03f */
[----:B------:R-:W-:Y:S01]  /*1caa0*/  STL.64 [R1+0x380], R40 ;  /* 0x0003802801007387 */ /* 0x000fe20000100a00 */
[----:B------:R2:W-:Y:S02]  /*1cab0*/  STL.64 [R1+0x388], R42 ;  /* 0x0003882a01007387 */ /* 0x0005e40000100a00 */
[----:B------:R-:W-:Y:S01]  /*1cac0*/  STL.64 [R1+0x1cf8], R30 ;  /* 0x001cf81e01007387 */ /* 0x000fe20000100a00 */
[C---:B--2---:R-:W-:Y:S08]  /*1cad0*/  HMMA.16816.F32 R40, R44.reuse, R32, R56 ;  /* 0x000000202c28723c */ /* 0x044ff00000001838 */
[C---:B------:R-:W-:Y:S11]  /*1cae0*/  HMMA.16816.F32 R8, R44.reuse, R28, R52 ;  /* 0x0000001c2c08723c */ /* 0x040ff60000001834 */
[----:B------:R-:W-:Y:S04]  /*1caf0*/  @!UPT UIADD3 URZ, URZ, URZ, URZ ;  /* 0x0000003f3f3ff290 */ /* 0x000fe8000fffe03f */
[----:B------:R-:W-:Y:S01]  /*1cb00*/  STL.64 [R1+0x510], R40 ;  /* 0x0005102801007387 */ /* 0x000fe20000100a00 */
[----:B------:R-:W-:Y:S02]  /*1cb10*/  STL.64 [R1+0x518], R42 ;  /* 0x0005182a01007387 */ /* 0x000fe40000100a00 */
[----:B------:R-:W-:Y:S05]  /*1cb20*/  STL.64 [R1+0x1cf0], R28 ;  /* 0x001cf01c01007387 */ /* 0x000fea0000100a00 */
[----:B------:R-:W-:Y:S01]  /*1cb30*/  STL.64 [R1+0x500], R8 ;  /* 0x0005000801007387 */ /* 0x000fe20000100a00 */
[----:B------:R0:W-:Y:S02]  /*1cb40*/  STL.64 [R1+0x508], R10 ;  /* 0x0005080a01007387 */ /* 0x0001e40000100a00 */
[C---:B0-----:R-:W-:Y:S02]  /*1cb50*/  HMMA.16816.F32 R8, R44.reuse, R24, R48 ;  /* 0x000000182c08723c */ /* 0x041fe40000001830 */
[----:B----4-:R-:W-:Y:S01]  /*1cb60*/  STL.64 [R1+0x1ce8], R26 ;  /* 0x001ce81a01007387 */ /* 0x010fe20000100a00 */
[----:B------:R-:W-:Y:S11]  /*1cb70*/  STL.64 [R1+0x1ce0], R24 ;  /* 0x001ce01801007387 */ /* 0x000ff60000100a00 */
[----:B------:R-:W-:Y:S09]  /*1cb80*/  @!UPT UIADD3 URZ, URZ, URZ, URZ ;  /* 0x0000003f3f3ff290 */ /* 0x000ff2000fffe03f */
[----:B------:R-:W-:Y:S01]  /*1cb90*/  STL.64 [R1+0x4f0], R8 ;  /* 0x0004f00801007387 */ /* 0x000fe20000100a00 */
[----:B------:R0:W-:Y:S02]  /*1cba0*/  STL.64 [R1+0x4f8], R10 ;  /* 0x0004f80a01007387 */ /* 0x0001e40000100a00 */
[----:B------:R-:W2:Y:S02]  /*1cbb0*/  LDL.LU.64 R40, [R1+0x4d0] ;  /* 0x0004d00001287983 */ /* 0x000ea40000300a00 */
[----:B------:R-:W2:Y:S01]  /*1cbc0*/  LDL.LU.64 R42, [R1+0x4d8] ;  /* 0x0004d800012a7983 */ /* 0x000ea20000300a00 */
[C---:B0-----:R-:W-:Y:S11]  /*1cbd0*/  HMMA.16816.F32 R8, R44.reuse, R20, R36 ;  /* 0x000000142c08723c */ /* 0x041ff60000001824 */
[----:B------:R-:W-:Y:S11]  /*1cbe0*/  @!UPT UIADD3 URZ, URZ, URZ, URZ ;  /* 0x0000003f3f3ff290 */ /* 0x000ff6000fffe03f */
[----:B------:R-:W-:Y:S01]  /*1cbf0*/  @!UPT UIADD3 URZ, URZ, URZ, URZ ;  /* 0x0000003f3f3ff290 */ /* 0x000fe2000fffe03f */
[----:B------:R0:W-:Y:S01]  /*1cc00*/  STL.64 [R1+0x4e0], R8 ;  /* 0x0004e00801007387 */ /* 0x0001e20000100a00 */
[----:B------:R1:W-:Y:S02]  /*1cc10*/  STL.64 [R1+0x4e8], R10 ;  /* 0x0004e80a01007387 */ /* 0x0003e40000100a00 */
[----:B------:R-:W4:Y:S02]  /*1cc20*/  LDL.LU.64 R36, [R1+0x4c0] ;  /* 0x0004c00001247983 */ /* 0x000f240000300a00 */
[----:B------:R-:W4:Y:S01]  /*1cc30*/  LDL.LU.64 R38, [R1+0x4c8] ;  /* 0x0004c80001267983 */ /* 0x000f220000300a00 */
        /* <DEDUP_REMOVED lines=14> */
[C---:B--2---:R-:W-:Y:S08]  /*1cd20*/  HMMA.16816.F32 R40, R44.reuse, R16, R40 ;  /* 0x000000102c28723c */ /* 0x044ff00000001828 */
[C---:B----4-:R-:W-:Y:S08]  /*1cd30*/  HMMA.16816.F32 R36, R44.reuse, R12, R36 ;  /* 0x0000000c2c24723c */ /* 0x050ff00000001824 */
[C---:B---3--:R-:W-:Y:S01]  /*1cd40*/  HMMA.16816.F32 R8, R44.reuse, R4, R8 ;  /* 0x000000042c08723c */ /* 0x048fe20000001808 */
[----:B------:R-:W-:Y:S01]  /*1cd50*/  STL.64 [R1+0x1cc8], R54 ;  /* 0x001cc83601007387 */ /* 0x000fe20000100a00 */
[----:B------:R0:W-:Y:S03]  /*1cd60*/  STL.64 [R1+0x1cc0], R52 ;  /* 0x001cc03401007387 */ /* 0x0001e60000100a00 */
[----:B0-----:R-:W2:Y:S01]  /*1cd70*/  LDL.LU.64 R52, [R1+0x2a0] ;  /* 0x0002a00001347983 */ /* 0x001ea20000300a00 */
[----:B------:R-:W2:Y:S02]  /*1cd80*/  LDL.LU.64 R54, [R1+0x2a8] ;  /* 0x0002a80001367983 */ /* 0x000ea40000300a00 */
[----:B------:R-:W3:Y:S02]  /*1cd90*/  LDL.LU.64 R56, [R1+0x270] ;  /* 0x0002700001387983 */ /* 0x000ee40000300a00 */
[----:B------:R0:W-:Y:S01]  /*1cda0*/  STL.64 [R1+0x4d0], R40 ;  /* 0x0004d02801007387 */ /* 0x0001e20000100a00 */
[----:B------:R1:W-:Y:S01]  /*1cdb0*/  STL.64 [R1+0x4d8], R42 ;  /* 0x0004d82a01007387 */ /* 0x0003e20000100a00 */
[----:B------:R-:W3:Y:S03]  /*1cdc0*/  LDL.LU.64 R58, [R1+0x278] ;  /* 0x00027800013a7983 */ /* 0x000ee60000300a00 */
[----:B------:R4:W-:Y:S02]  /*1cdd0*/  STL.64 [R1+0x4c0], R36 ;  /* 0x0004c02401007387 */ /* 0x0009e40000100a00 */
[----:B------:R4:W-:Y:S01]  /*1cde0*/  STL.64 [R1+0x4c8], R38 ;  /* 0x0004c82601007387 */ /* 0x0009e20000100a00 */
[----:B0-----:R-:W2:Y:S01]  /*1cdf0*/  LDL.LU.64 R40, [R1+0x130] ;  /* 0x0001300001287983 */ /* 0x001ea20000300a00 */
[----:B-1----:R-:W2:Y:S02]  /*1ce00*/  LDL.LU.64 R42, [R1+0x138] ;  /* 0x00013800012a7983 */ /* 0x002ea40000300a00 */
[----:B----4-:R-:W4:Y:S01]  /*1ce10*/  LDL.LU.64 R36, [R1+0x120] ;  /* 0x0001200001247983 */ /* 0x010f220000300a00 */
[----:B------:R-:W4:Y:S01]  /*1ce20*/  LDL.LU.64 R38, [R1+0x128] ;  /* 0x0001280001267983 */ /* 0x000f220000300a00 */
[----:B------:R-:W-:Y:S02]  /*1ce30*/  STL.64 [R1+0x4b0], R8 ;  /* 0x0004b00801007387 */ /* 0x000fe40000100a00 */
[----:B------:R0:W-:Y:S02]  /*1ce40*/  STL.64 [R1+0x4b8], R10 ;  /* 0x0004b80a01007387 */ /* 0x0001e40000100a00 */
        /* <DEDUP_REMOVED lines=43> */
[----:B0-----:R-:W4:Y:S01]  /*1d100*/  LDL.LU.64 R54, [R1+0x1cb8] ;  /* 0x001cb80001367983 */ /* 0x001f220000300a00 */
[----:B------:R-:W4:Y:S02]  /*1d110*/  LDL.LU.64 R52, [R1+0x1cb0] ;  /* 0x001cb00001347983 */ /* 0x000f240000300a00 */
[----:B------:R-:W-:Y:S02]  /*1d120*/  STL.64 [R1+0x1ca8], R18 ;  /* 0x001ca81201007387 */ /* 0x000fe40000100a00 */
[----:B------:R3:W-:Y:S01]  /*1d130*/  STL.64 [R1+0x1ca0], R16 ;  /* 0x001ca01001007387 */ /* 0x0007e20000100a00 */
[----:B------:R-:W-:Y:S01]  /*1d140*/  STL.64 [R1+0x1c98], R14 ;  /* 0x001c980e01007387 */ /* 0x000fe20000100a00 */
[----:B------:R0:W-:Y:S01]  /*1d150*/  STL.64 [R1+0x1c90], R12 ;  /* 0x001c900c01007387 */ /* 0x0001e20000100a00 */
[C---:B---3--:R-:W-:Y:S08]  /*1d160*/  HMMA.16816.F32 R16, R48.reuse, R12, R44 ;  /* 0x0000000c3010723c */ /* 0x048ff0000000182c */
[C---:B0-----:R-:W-:Y:S11]  /*1d170*/  HMMA.16816.F32 R12, R48.reuse, R4, R56 ;  /* 0x00000004300c723c */ /* 0x041ff60000001838 */
[----:B------:R-:W-:Y:S04]  /*1d180*/  @!UPT UIADD3 URZ, URZ, URZ, URZ ;  /* 0x0000003f3f3ff290 */ /* 0x000fe8000fffe03f */
[----:B------:R-:W-:Y:S01]  /*1d190*/  STL.64 [R1+0x280], R16 ;  /* 0x0002801001007387 */ /* 0x000fe20000100a00 */
[----:B------:R-:W-:Y:S02]  /*1d1a0*/  STL.64 [R1+0x288], R18 ;  /* 0x0002881201007387 */ /* 0x000fe40000100a00 */
[----:B------:R-:W-:Y:S02]  /*1d1b0*/  STL.64 [R1+0x1c88], R6 ;  /* 0x001c880601007387 */ /* 0x000fe40000100a00 */
[----:B------:R-:W-:Y:S03]  /*1d1c0*/  STL.64 [R1+0x1c80], R4 ;  /* 0x001c800401007387 */ /* 0x000fe60000100a00 */
[----:B------:R-:W-:Y:S01]  /*1d1d0*/  STL.64 [R1+0x270], R12 ;  /* 0x0002700c01007387 */ /* 0x000fe20000100a00 */
[----:B------:R0:W-:Y:S02]  /*1d1e0*/  STL.64 [R1+0x278], R14 ;  /* 0x0002780e01007387 */ /* 0x0001e40000100a00 */
[----:B------:R-:W4:Y:S01]  /*1d1f0*/  LDL.LU.64 R56, [R1+0x110] ;  /* 0x0001100001387983 */ /* 0x000f220000300a00 */
[----:B0-----:R-:W-:Y:S11]  /*1d200*/  HMMA.16816.F32 R12, R48, R8, R40 ;  /* 0x00000008300c723c */ /* 0x001ff60000001828 */
[----:B------:R-:W-:Y:S11]  /*1d210*/  @!UPT UIADD3 URZ, URZ, URZ, URZ ;  /* 0x0000003f3f3ff290 */ /* 0x000ff6000fffe03f */
[----:B------:R-:W-:Y:S01]  /*1d220*/  @!UPT UIADD3 URZ, URZ, URZ, URZ ;  /* 0x0000003f3f3ff290 */ /* 0x000fe2000fffe03f */
[----:B------:R0:W-:Y:S01]  /*1d230*/  STL.64 [R1+0x130], R12 ;  /* 0x0001300c01007387 */ /* 0x0001e20000100a00 */
[----:B------:R1:W-:Y:S02]  /*1d240*/  STL.64 [R1+0x138], R14 ;  /* 0x0001380e01007387 */ /* 0x0003e40000100a00 */
[----:B------:R-:W4:Y:S02]  /*1d250*/  LDL.LU.64 R58, [R1+0x118] ;  /* 0x00011800013a7983 */ /* 0x000f240000300a00 */
[C---:B----4-:R-:W-:Y:S11]  /*1d260*/  HMMA.16816.F32 R4, R52.reuse, R32, R36 ;  /* 0x000000203404723c */ /* 0x050ff60000001824 */
[----:B------:R-:W-:Y:S11]  /*1d270*/  @!UPT UIADD3 URZ, URZ, URZ, URZ ;  /* 0x0000003f3f3ff290 */ /* 0x000ff6000fffe03f */
[----:B------:R-:W-:Y:S01]  /*1d280*/  @!UPT UIADD3 URZ, URZ, URZ, URZ ;  /* 0x0000003f3f3ff290 */ /* 0x000fe2000fffe03f */
        /* <DEDUP_REMOVED lines=8> */
[----:B---3--:R-:W3:Y:S01]  /*1d310*/  LDL.LU.64 R4, [R1+0x400] ;  /* 0x0004000001047983 */ /* 0x008ee20000300a00 */
[----:B----4-:R-:W3:Y:S02]  /*1d320*/  LDL.LU.64 R6, [R1+0x408] ;  /* 0x0004080001067983 */ /* 0x010ee40000300a00 */
[----:B------:R-:W4:Y:S02]  /*1d330*/  LDL.LU.64 R44, [R1+0x5b0] ;  /* 0x0005b000012c7983 */ /* 0x000f240000300a00 */
[----:B------:R-:W4:Y:S01]  /*1d340*/  LDL.LU.64 R46, [R1+0x5b8] ;  /* 0x0005b800012e7983 */ /* 0x000f220000300a00 */
[----:B------:R-:W3:Y:S01]  /*1d350*/  LDL.LU.64 R36, [R1+0x40] ;  /* 0x0000400001247983 */ /* 0x000ee20000300a00 */
[----:B------:R-:W3:Y:S02]  /*1d360*/  LDL.LU.64 R38, [R1+0x48] ;  /* 0x0000480001267983 */ /* 0x000ee40000300a00 */
[----:B------:R-:W3:Y:S02]  /*1d370*/  LDL.LU.64 R48, [R1+0x10] ;  /* 0x0000100001307983 */ /* 0x000ee40000300a00 */
[----:B------:R-:W3:Y:S01]  /*1d380*/  LDL.LU.64 R50, [R1+0x18] ;  /* 0x0000180001327983 */ /* 0x000ee20000300a00 */
[C---:B------:R-:W-:Y:S08]  /*1d390*/  HMMA.16816.F32 R56, R52.reuse, R28, R56 ;  /* 0x0000001c3438723c */ /* 0x040ff00000001838 */
[C---:B--2---:R-:W-:Y:S01]  /*1d3a0*/  HMMA.16816.F32 R16, R52.reuse, R20, R16 ;  /* 0x000000143410723c */ /* 0x044fe20000001810 */
[----:B---3--:R-:W-:Y:S01]  /*1d3b0*/  STL.64 [R1+0x1c68], R50 ;  /* 0x001c683201007387 */ /* 0x008fe20000100a00 */
[----:B------:R0:W-:Y:S03]  /*1d3c0*/  STL.64 [R1+0x1c60], R48 ;  /* 0x001c603001007387 */ /* 0x0001e60000100a00 */
[----:B0-----:R-:W2:Y:S01]  /*1d3d0*/  LDL.LU.64 R48, [R1+0x30] ;  /* 0x0000300001307983 */ /* 0x001ea20000300a00 */
[----:B------:R-:W2:Y:S09]  /*1d3e0*/  LDL.LU.64 R50, [R1+0x38] ;  /* 0x0000380001327983 */ /* 0x000eb20000300a00 */
[----:B------:R-:W-:Y:S02]  /*1d3f0*/  STL.64 [R1+0x110], R56 ;  /* 0x0001103801007387 */ /* 0x000fe40000100a00 */
[----:B------:R0:W-:Y:S02]  /*1d400*/  STL.64 [R1+0x118], R58 ;  /* 0x0001183a01007387 */ /* 0x0001e40000100a00 */
[C---:B0-----:R-:W-:Y:S01]  /*1d410*/  HMMA.16816.F32 R56, R52.reuse, R24, R40 ;  /* 0x000000183438723c */ /* 0x041fe20000001828 */
[----:B------:R-:W3:Y:S01]  /*1d420*/  LDL.LU.64 R40, [R1] ;  /* 0x0000000001287983 */ /* 0x000ee20000300a00 */
[----:B------:R-:W3:Y:S11]  /*1d430*/  LDL.LU.64 R42, [R1+0x8] ;  /* 0x00000800012a7983 */ /* 0x000ef60000300a00 */
[----:B------:R-:W-:Y:S10]  /*1d440*/  @!UPT UIADD3 URZ, URZ, URZ, URZ ;  /* 0x0000003f3f3ff290 */ /* 0x000ff4000fffe03f */
[----:B------:R0:W-:Y:S01]  /*1d450*/  STL.64 [R1+0x100], R56 ;  /* 0x0001003801007387 */ /* 0x0001e20000100a00 */
[----:B------:R-:W-:Y:S03]  /*1d460*/  STL.64 [R1+0x108], R58 ;  /* 0x0001083a01007387 */ /* 0x000fe60000100a00 */
[----:B0-----:R-:W2:Y:S01]  /*1d470*/  LDL R56, [R1+0x85c] ;  /* 0x00085c0001387983 */ /* 0x001ea20000100800 */
        /* <DEDUP_REMOVED lines=18> */
[C---:B----4-:R-:W-:Y:S08]  /*1d5a0*/  HMMA.16816.F32 R44, R52.reuse, R4, R44 ;  /* 0x00000004342c723c */ /* 0x050ff0000000182c */
[----:B------:R-:W-:Y:S11]  /*1d5b0*/  HMMA.16816.F32 R52, R52, R8, R36 ;  /* 0x000000083434723c */ /* 0x000ff60000001824 */
[----:B------:R-:W-:Y:S04]  /*1d5c0*/  @!UPT UIADD3 URZ, URZ, URZ, URZ ;  /* 0x0000003f3f3ff290 */ /* 0x000fe8000fffe03f */
[----:B------:R0:W-:Y:S01]  /*1d5d0*/  STL.64 [R1+0x5b0], R44 ;  /* 0x0005b02c01007387 */ /* 0x0001e20000100a00 */
[----:B------:R1:W-:Y:S03]  /*1d5e0*/  STL.64 [R1+0x5b8], R46 ;  /* 0x0005b82e01007387 */ /* 0x0003e60000100a00 */
[----:B0-----:R-:W4:Y:S01]  /*1d5f0*/  LDL.LU.64 R44, [R1+0x700] ;  /* 0x00070000012c7983 */ /* 0x001f220000300a00 */
[----:B-1----:R-:W4:Y:S02]  /*1d600*/  LDL.LU.64 R46, [R1+0x708] ;  /* 0x00070800012e7983 */ /* 0x002f240000300a00 */
[----:B------:R-:W2:Y:S02]  /*1d610*/  LDL.LU.64 R38, [R1+0x1c78] ;  /* 0x001c780001267983 */ /* 0x000ea40000300a00 */
[----:B------:R-:W2:Y:S01]  /*1d620*/  LDL.LU.64 R36, [R1+0x1c70] ;  /* 0x001c700001247983 */ /* 0x000ea20000300a00 */
        /* <DEDUP_REMOVED lines=11> */
[C---:B---3--:R-:W-:Y:S01]  /*1d6e0*/  HMMA.16816.F32 R52, R36.reuse, R28, R52 ;  /* 0x0000001c2434723c */ /* 0x048fe20000001834 */
[----:B------:R-:W-:Y:S01]  /*1d6f0*/  STL.64 [R1+0x1c50], R30 ;  /* 0x001c501e01007387 */ /* 0x000fe20000100a00 */
[----:B------:R0:W-:Y:S11]  /*1d700*/  STL.64 [R1+0x1c48], R28 ;  /* 0x001c481c01007387 */ /* 0x0001f60000100a00 */
[----:B------:R-:W-:Y:S10]  /*1d710*/  @!UPT UIADD3 URZ, URZ, URZ, URZ ;  /* 0x0000003f3f3ff290 */ /* 0x000ff4000fffe03f */
[----:B------:R-:W-:Y:S01]  /*1d720*/  STL.64 [R1+0x20], R52 ;  /* 0x0000203401007387 */ /* 0x000fe20000100a00 */
[----:B------:R-:W-:Y:S02]  /*1d730*/  STL.64 [R1+0x28], R54 ;  /* 0x0000283601007387 */ /* 0x000fe40000100a00 */
[----:B0-----:R-:W3:Y:S02]  /*1d740*/  LDL.LU.64 R28, [R1+0x6f0] ;  /* 0x0006f000011c7983 */ /* 0x001ee40000300a00 */
[----:B------:R-:W3:Y:S01]  /*1d750*/  LDL.LU.64 R30, [R1+0x6f8] ;  /* 0x0006f800011e7983 */ /* 0x000ee20000300a00 */
[C---:B------:R-:W-:Y:S08]  /*1d760*/  HMMA.16816.F32 R40, R36.reuse, R20, R40 ;  /* 0x000000142428723c */ /* 0x040ff00000001828 */
[C---:B----4-:R-:W-:Y:S01]  /*1d770*/  HMMA.16816.F32 R44, R36.reuse, R16, R44 ;  /* 0x00000010242c723c */ /* 0x050fe2000000182c */
[----:B------:R-:W-:Y:S07]  /*1d780*/  LDSM.16.MT88.4 R52, [R56+0x180] ;  /* 0x000180003834783b */ /* 0x000fee0000004200 */
[C---:B--2---:R-:W-:Y:S11]  /*1d790*/  HMMA.16816.F32 R48, R36.reuse, R24, R48 ;  /* 0x000000182430723c */ /* 0x044ff60000001830 */
[----:B------:R-:W-:Y:S11]  /*1d7a0*/  @!UPT UIADD3 URZ, URZ, URZ, URZ ;  /* 0x0000003f3f3ff290 */ /* 0x000ff6000fffe03f */
[----:B------:R-:W-:Y:S01]  /*1d7b0*/  @!UPT UIADD3 URZ, URZ, URZ, URZ ;  /* 0x0000003f3f3ff290 */ /* 0x000fe2000fffe03f */
[----:B------:R-:W-:Y:S01]  /*1d7c0*/  STL.64 [R1+0x10], R48 ;  /* 0x0000103001007387 */ /* 0x000fe20000100a00 */
[----:B------:R-:W-:Y:S02]  /*1d7d0*/  STL.64 [R1+0x18], R50 ;  /* 0x0000183201007387 */ /* 0x000fe40000100a00 */
[----:B------:R-:W-:Y:S02]  /*1d7e0*/  STL.64 [R1+0x1c40], R26 ;  /* 0x001c401a01007387 */ /* 0x000fe40000100a00 */
[----:B------:R0:W-:Y:S01]  /*1d7f0*/  STL.64 [R1+0x1c38], R24 ;  /* 0x001c381801007387 */ /* 0x0001e20000100a00 */
[----:B------:R-:W-:Y:S04]  /*1d800*/  LDSM.16.MT88.4 R48, [R56+0x100] ;  /* 0x000100003830783b */ /* 0x000fe80000004200 */
[----:B0-----:R-:W2:Y:S01]  /*1d810*/  LDL.LU.64 R24, [R1+0x6e0] ;  /* 0x0006e00001187983 */ /* 0x001ea20000300a00 */
[----:B------:R-:W2:Y:S02]  /*1d820*/  LDL.LU.64 R26, [R1+0x6e8] ;  /* 0x0006e800011a7983 */ /* 0x000ea40000300a00 */
[----:B------:R-:W-:Y:S02]  /*1d830*/  STL.64 [R1], R40 ;  /* 0x0000002801007387 */ /* 0x000fe40000100a00 */
[----:B------:R-:W-:Y:S01]  /*1d840*/  STL.64 [R1+0x8], R42 ;  /* 0x0000082a01007387 */ /* 0x000fe20000100a00 */
[----:B------:R-:W-:Y:S01]  /*1d850*/  STL.64 [R1+0x1c30], R22 ;  /* 0x001c301601007387 */ /* 0x000fe20000100a00 */
[----:B------:R0:W-:Y:S03]  /*1d860*/  STL.64 [R1+0x1c28], R20 ;  /* 0x001c281401007387 */ /* 0x0001e60000100a00 */
[----:B------:R-:W-:Y:S04]  /*1d870*/  LDSM.16.MT88.4 R40, [R56] ;  /* 0x000000003828783b */ /* 0x000fe80000004200 */
[----:B0-----:R-:W4:Y:S01]  /*1d880*/  LDL.LU.64 R20, [R1+0x530] ;  /* 0x0005300001147983 */ /* 0x001f220000300a00 */
[----:B------:R-:W4:Y:S02]  /*1d890*/  LDL.LU.64 R22, [R1+0x538] ;  /* 0x0005380001167983 */ /* 0x000f240000300a00 */
[----:B------:R-:W-:Y:S02]  /*1d8a0*/  STL.64 [R1+0x700], R44 ;  /* 0x0007002c01007387 */ /* 0x000fe40000100a00 */
[----:B------:R-:W-:Y:S02]  /*1d8b0*/  STL.64 [R1+0x708], R46 ;  /* 0x0007082e01007387 */ /* 0x000fe40000100a00 */
[----:B------:R-:W0:Y:S04]  /*1d8c0*/  LDSM.16.MT88.4 R44, [R56+0x80] ;  /* 0x00008000382c783b */ /* 0x000e280000004200 */
[----:B------:R-:W-:Y:S01]  /*1d8d0*/  STL.64 [R1+0x1c20], R18 ;  /* 0x001c201201007387 */ /* 0x000fe20000100a00 */
[----:B------:R3:W-:Y:S02]  /*1d8e0*/  STL.64 [R1+0x1c18], R16 ;  /* 0x001c181001007387 */ /* 0x0007e40000100a00 */
[C---:B---3--:R-:W-:Y:S01]  /*1d8f0*/  HMMA.16816.F32 R16, R36.reuse, R12, R28 ;  /* 0x0000000c2410723c */ /* 0x048fe2000000181c */
[----:B0-----:R-:W-:Y:S01]  /*1d900*/  STL.64 [R1+0x1be0], R46 ;  /* 0x001be02e01007387 */ /* 0x001fe20000100a00 */
[----:B------:R-:W-:Y:S02]  /*1d910*/  STL.64 [R1+0x1bd8], R44 ;  /* 0x001bd82c01007387 */ /* 0x000fe40000100a00 */
[----:B------:R-:W-:Y:S02]  /*1d920*/  STL.64 [R1+0x1c10], R14 ;  /* 0x001c100e01007387 */ /* 0x000fe40000100a00 */
[----:B------:R2:W-:Y:S11]  /*1d930*/  STL.64 [R1+0x1c08], R12 ;  /* 0x001c080c01007387 */ /* 0x0005f60000100a00 */
[----:B------:R-:W-:Y:S06]  /*1d940*/  @!UPT UIADD3 URZ, URZ, URZ, URZ ;  /* 0x0000003f3f3ff290 */ /* 0x000fec000fffe03f */
[----:B------:R-:W-:Y:S01]  /*1d950*/  STL.64 [R1+0x6f0], R16 ;  /* 0x0006f01001007387 */ /* 0x000fe20000100a00 */
[----:B------:R-:W-:Y:S02]  /*1d960*/  STL.64 [R1+0x6f8], R18 ;  /* 0x0006f81201007387 */ /* 0x000fe40000100a00 */
[----:B------:R-:W-:Y:S02]  /*1d970*/  STL.64 [R1+0x1bd0], R50 ;  /* 0x001bd03201007387 */ /* 0x000fe40000100a00 */
[----:B------:R-:W-:Y:S01]  /*1d980*/  STL.64 [R1+0x1bc8], R48 ;  /* 0x001bc83001007387 */ /* 0x000fe20000100a00 */
[----:B------:R-:W-:Y:S01]  /*1d990*/  STL.64 [R1+0x1c00], R6 ;  /* 0x001c000601007387 */ /* 0x000fe20000100a00 */
[----:B------:R4:W-:Y:S01]  /*1d9a0*/  STL.64 [R1+0x1bf8], R4 ;  /* 0x001bf80401007387 */ /* 0x0009e20000100a00 */
[C---:B--2---:R-:W-:Y:S11]  /*1d9b0*/  HMMA.16816.F32 R12, R36.reuse, R4, R24 ;  /* 0x00000004240c723c */ /* 0x044ff60000001818 */
[----:B------:R-:W-:Y:S11]  /*1d9c0*/  @!UPT UIADD3 URZ, URZ, URZ, URZ ;  /* 0x0000003f3f3ff290 */ /* 0x000ff6000fffe03f */
[----:B------:R-:W-:Y:S01]  /*1d9d0*/  @!UPT UIADD3 URZ, URZ, URZ, URZ ;  /* 0x0000003f3f3ff290 */ /* 0x000fe2000fffe03f */
        /* <DEDUP_REMOVED lines=15> */
[----:B------:R-:W2:Y:S02]  /*1dad0*/  LDL.LU.64 R16, [R1+0x690] ;  /* 0x0006900001107983 */ /* 0x000ea40000300a00 */
[----:B------:R-:W2:Y:S01]  /*1dae0*/  LDL.LU.64 R18, [R1+0x698] ;  /* 0x0006980001127983 */ /* 0x000ea20000300a00 */
[----:B0-----:R-:W2:Y:S01]  /*1daf0*/  LDL.LU.64 R12, [R1+0x680] ;  /* 0x00068000010c7983 */ /* 0x001ea20000300a00 */
[----:B-1----:R-:W2:Y:S03]  /*1db00*/  LDL.LU.64 R14, [R1+0x688] ;  /* 0x00068800010e7983 */ /* 0x002ea60000300a00 */
[----:B----4-:R-:W4:Y:S01]  /*1db10*/  LDL.LU.64 R4, [R1+0x670] ;  /* 0x0006700001047983 */ /* 0x010f220000300a00 */
[----:B------:R-:W4:Y:S02]  /*1db20*/  LDL.LU.64 R6, [R1+0x678] ;  /* 0x0006780001067983 */ /* 0x000f240000300a00 */
[----:B------:R-:W-:Y:S02]  /*1db30*/  STL.64 [R1+0x1bf0], R10 ;  /* 0x001bf00a01007387 */ /* 0x000fe40000100a00 */
[----:B------:R0:W-:Y:S02]  /*1db40*/  STL.64 [R1+0x1be8], R8 ;  /* 0x001be80801007387 */ /* 0x0001e40000100a00 */
[----:B0-----:R-:W4:Y:S01]  /*1db50*/  LDL.LU.64 R8, [R1+0x660] ;  /* 0x0006600001087983 */ /* 0x001f220000300a00 */
[----:B------:R-:W4:Y:S02]  /*1db60*/  LDL.LU.64 R10, [R1+0x668] ;  /* 0x00066800010a7983 */ /* 0x000f240000300a00 */
[----:B------:R-:W4:Y:S02]  /*1db70*/  LDL.LU.64 R44, [R1+0x4a0] ;  /* 0x0004a000012c7983 */ /* 0x000f240000300a00 */
[----:B------:R-:W4:Y:S01]  /*1db80*/  LDL.LU.64 R46, [R1+0x4a8] ;  /* 0x0004a800012e7983 */ /* 0x000f220000300a00 */
[----:B------:R-:W4:Y:S01]  /*1db90*/  LDL.LU.64 R56, [R1+0x470] ;  /* 0x0004700001387983 */ /* 0x000f220000300a00 */
[----:B------:R-:W4:Y:S02]  /*1dba0*/  LDL.LU.64 R58, [R1+0x478] ;  /* 0x00047800013a7983 */ /* 0x000f240000300a00 */
[----:B------:R-:W4:Y:S02]  /*1dbb0*/  LDL.LU R3, [R1+0x1c58] ;  /* 0x001c580001037983 */ /* 0x000f240000300800 */
[----:B------:R-:W4:Y:S01]  /*1dbc0*/  LDL.LU.64 R52, [R1+0x460] ;  /* 0x0004600001347983 */ /* 0x000f220000300a00 */
[----:B------:R-:W4:Y:S01]  /*1dbd0*/  LDL.LU.64 R54, [R1+0x468] ;  /* 0x0004680001367983 */ /* 0x000f220000300a00 */
[----:B------:R-:W4:Y:S02]  /*1dbe0*/  LDL.LU.64 R48, [R1+0x450] ;  /* 0x0004500001307983 */ /* 0x000f240000300a00 */
[----:B------:R-:W4:Y:S02]  /*1dbf0*/  LDL.LU.64 R50, [R1+0x458] ;  /* 0x0004580001327983 */ /* 0x000f240000300a00 */
[----:B---3--:R-:W-:Y:S01]  /*1dc00*/  STL.64 [R1+0x1b40], R38 ;  /* 0x001b402601007387 */ /* 0x008fe20000100a00 */
[----:B------:R0:W-:Y:S04]  /*1dc10*/  STL.64 [R1+0x1b38], R36 ;  /* 0x001b382401007387 */ /* 0x0001e80000100a00 */
        /* <DEDUP_REMOVED lines=52> */
[----:B------:R-:W3:Y:S01]  /*1df60*/  LDL.LU.64 R46, [R1+0x1be0] ;  /* 0x001be000012e7983 */ /* 0x000ee20000300a00 */
[----:B------:R-:W3:Y:S11]  /*1df70*/  LDL.LU.64 R44, [R1+0x1bd8] ;  /* 0x001bd800012c7983 */ /* 0x000ef60000300a00 */
[----:B------:R-:W-:Y:S10]  /*1df80*/  @!UPT UIADD3 URZ, URZ, URZ, URZ ;  /* 0x0000003f3f3ff290 */ /* 0x000ff4000fffe03f */
[----:B------:R-:W-:Y:S01]  /*1df90*/  STL.64 [R1+0x4a0], R40 ;  /* 0x0004a02801007387 */ /* 0x000fe20000100a00 */
[----:B------:R3:W-:Y:S02]  /*1dfa0*/  STL.64 [R1+0x4a8], R42 ;  /* 0x0004a82a01007387 */ /* 0x0007e40000100a00 */
[----:B------:R-:W-:Y:S01]  /*1dfb0*/  STL.64 [R1+0x1bc0], R30 ;  /* 0x001bc01e01007387 */ /* 0x000fe20000100a00 */
[C---:B---3--:R-:W-:Y:S08]  /*1dfc0*/  HMMA.16816.F32 R40, R44.reuse, R32, R36 ;  /* 0x000000202c28723c */ /* 0x048ff00000001824 */
[C---:B------:R-:W-:Y:S11]  /*1dfd0*/  HMMA.16816.F32 R36, R44.reuse, R28, R56 ;  /* 0x0000001c2c24723c */ /* 0x040ff60000001838 */
[----:B------:R-:W-:Y:S04]  /*1dfe0*/  @!UPT UIADD3 URZ, URZ, URZ, URZ ;  /* 0x0000003f3f3ff290 */ /* 0x000fe8000fffe03f */
[----:B------:R-:W-:Y:S01]  /*1dff0*/  STL.64 [R1+0x480], R40 ;  /* 0x0004802801007387 */ /* 0x000fe20000100a00 */
[----:B------:R-:W-:Y:S02]  /*1e000*/  STL.64 [R1+0x488], R42 ;  /* 0x0004882a01007387 */ /* 0x000fe40000100a00 */
[----:B------:R0:W-:Y:S05]  /*1e010*/  STL.64 [R1+0x1bb8], R28 ;  /* 0x001bb81c01007387 */ /* 0x0001ea0000100a00 */
[----:B------:R-:W-:Y:S01]  /*1e020*/  STL.64 [R1+0x470], R36 ;  /* 0x0004702401007387 */ /* 0x000fe20000100a00 */
[----:B------:R-:W-:Y:S01]  /*1e030*/  STL.64 [R1+0x478], R38 ;  /* 0x0004782601007387 */ /* 0x000fe20000100a00 */
[----:B------:R-:W-:Y:S02]  /*1e040*/  STL.64 [R1+0x1bb0], R26 ;  /* 0x001bb01a01007387 */ /* 0x000fe40000100a00 */
[----:B------:R1:W-:Y:S01]  /*1e050*/  STL.64 [R1+0x1ba8], R24 ;  /* 0x001ba81801007387 */ /* 0x0003e20000100a00 */
[C---:B0-----:R-:W-:Y:S08]  /*1e060*/  HMMA.16816.F32 R28, R44.reuse, R24, R52 ;  /* 0x000000182c1c723c */ /* 0x041ff00000001834 */
[C---:B-1----:R-:W-:Y:S11]  /*1e070*/  HMMA.16816.F32 R24, R44.reuse, R20, R48 ;  /* 0x000000142c18723c */ /* 0x042ff60000001830 */
[----:B------:R-:W-:Y:S04]  /*1e080*/  @!UPT UIADD3 URZ, URZ, URZ, URZ ;  /* 0x0000003f3f3ff290 */ /* 0x000fe8000fffe03f */
[----:B------:R0:W-:Y:S01]  /*1e090*/  STL.64 [R1+0x460], R28 ;  /* 0x0004601c01007387 */ /* 0x0001e20000100a00 */
[----:B------:R1:W-:Y:S02]  /*1e0a0*/  STL.64 [R1+0x468], R30 ;  /* 0x0004681e01007387 */ /* 0x0003e40000100a00 */
[----:B------:R-:W2:Y:S02]  /*1e0b0*/  LDL.LU.64 R48, [R1+0x440] ;  /* 0x0004400001307983 */ /* 0x000ea40000300a00 */
[----:B------:R-:W2:Y:S03]  /*1e0c0*/  LDL.LU.64 R50, [R1+0x448] ;  /* 0x0004480001327983 */ /* 0x000ea60000300a00 */
        /* <DEDUP_REMOVED lines=18> */
[C---:B--2---:R-:W-:Y:S01]  /*1e1f0*/  HMMA.16816.F32 R48, R44.reuse, R16, R48 ;  /* 0x000000102c30723c */ /* 0x044fe20000001830 */
[----:B---3--:R-:W-:Y:S01]  /*1e200*/  STL.64 [R1+0x1b90], R38 ;  /* 0x001b902601007387 */ /* 0x008fe20000100a00 */
[----:B------:R0:W-:Y:S03]  /*1e210*/  STL.64 [R1+0x1b88], R36 ;  /* 0x001b882401007387 */ /* 0x0001e60000100a00 */
[----:B0-----:R-:W2:Y:S01]  /*1e220*/  LDL.LU.64 R36, [R1+0x210] ;  /* 0x0002100001247983 */ /* 0x001ea20000300a00 */
[----:B------:R-:W2:Y:S11]  /*1e230*/  LDL.LU.64 R38, [R1+0x218] ;  /* 0x0002180001267983 */ /* 0x000eb60000300a00 */
[----:B------:R-:W-:Y:S06]  /*1e240*/  @!UPT UIADD3 URZ, URZ, URZ, URZ ;  /* 0x0000003f3f3ff290 */ /* 0x000fec000fffe03f */
[----:B------:R-:W-:Y:S02]  /*1e250*/  STL.64 [R1+0x440], R48 ;  /* 0x0004403001007387 */ /* 0x000fe40000100a00 */
[----:B------:R0:W-:Y:S02]  /*1e260*/  STL.64 [R1+0x448], R50 ;  /* 0x0004483201007387 */ /* 0x0001e40000100a00 */
[----:B0-----:R-:W3:Y:S01]  /*1e270*/  LDL.LU.64 R50, [R1+0x1bd0] ;  /* 0x001bd00001327983 */ /* 0x001ee20000300a00 */
[----:B------:R-:W3:Y:S01]  /*1e280*/  LDL.LU.64 R48, [R1+0x1bc8] ;  /* 0x001bc80001307983 */ /* 0x000ee20000300a00 */
[C---:B------:R-:W-:Y:S08]  /*1e290*/  HMMA.16816.F32 R56, R44.reuse, R12, R56 ;  /* 0x0000000c2c38723c */ /* 0x040ff00000001838 */
[C---:B------:R-:W-:Y:S11]  /*1e2a0*/  HMMA.16816.F32 R40, R44.reuse, R8, R40 ;  /* 0x000000082c28723c */ /* 0x040ff60000001828 */
[----:B------:R-:W-:Y:S04]  /*1e2b0*/  @!UPT UIADD3 URZ, URZ, URZ, URZ ;  /* 0x0000003f3f3ff290 */ /* 0x000fe8000fffe03f */
[----:B------:R-:W-:Y:S01]  /*1e2c0*/  STL.64 [R1+0x430], R56 ;  /* 0x0004303801007387 */ /* 0x000fe20000100a00 */
[----:B------:R0:W-:Y:S02]  /*1e2d0*/  STL.64 [R1+0x438], R58 ;  /* 0x0004383a01007387 */ /* 0x0001e40000100a00 */
[----:B0-----:R-:W-:Y:S01]  /*1e2e0*/  HMMA.16816.F32 R56, R44, R4, R52 ;  /* 0x000000042c38723c */ /* 0x001fe20000001834 */
[----:B------:R-:W2:Y:S11]  /*1e2f0*/  LDL.LU.64 R52, [R1+0x1f0] ;  /* 0x0001f00001347983 */ /* 0x000eb60000300a00 */
[----:B------:R-:W-:Y:S11]  /*1e300*/  @!UPT UIADD3 URZ, URZ, URZ, URZ ;  /* 0x0000003f3f3ff290 */ /* 0x000ff6000fffe03f */
[----:B------:R0:W-:Y:S01]  /*1e310*/  STL.64 [R1+0x420], R56 ;  /* 0x0004203801007387 */ /* 0x0001e20000100a00 */
[----:B------:R1:W-:Y:S02]  /*1e320*/  STL.64 [R1+0x428], R58 ;  /* 0x0004283a01007387 */ /* 0x0003e40000100a00 */
[----:B------:R-:W2:Y:S02]  /*1e330*/  LDL.LU.64 R54, [R1+0x1f8] ;  /* 0x0001f80001367983 */ /* 0x000ea40000300a00 */
[----:B------:R4:W-:Y:S01]  /*1e340*/  STL.64 [R1+0x260], R40 ;  /* 0x0002602801007387 */ /* 0x0009e20000100a00 */
[----:B------:R4:W-:Y:S04]  /*1e350*/  STL.64 [R1+0x268], R42 ;  /* 0x0002682a01007387 */ /* 0x0009e80000100a00 */
[----:B0-----:R-:W2:Y:S01]  /*1e360*/  LDL.LU.64 R56, [R1+0x1e0] ;  /* 0x0001e00001387983 */ /* 0x001ea20000300a00 */
[----:B-1----:R-:W2:Y:S02]  /*1e370*/  LDL.LU.64 R58, [R1+0x1e8] ;  /* 0x0001e800013a7983 */ /* 0x002ea40000300a00 */
[----:B------:R-:W2:Y:S02]  /*1e380*/  LDL.LU.64 R44, [R1+0xd0] ;  /* 0x0000d000012c7983 */ /* 0x000ea40000300a00 */
[----:B------:R-:W2:Y:S01]  /*1e390*/  LDL.LU.64 R46, [R1+0xd8] ;  /* 0x0000d800012e7983 */ /* 0x000ea20000300a00 */
[----:B----4-:R-:W4:Y:S01]  /*1e3a0*/  LDL.LU.64 R40, [R1+0xc0] ;  /* 0x0000c00001287983 */ /* 0x010f220000300a00 */
[----:B------:R-:W4:Y:S01]  /*1e3b0*/  LDL.LU.64 R42, [R1+0xc8] ;  /* 0x0000c800012a7983 */ /* 0x000f220000300a00 */
        /* <DEDUP_REMOVED lines=39> */
[----:B------:R-:W2:Y:S02]  /*1e630*/  LDL.LU.64 R18, [R1+0xe8] ;  /* 0x0000e80001127983 */ /* 0x000ea40000300a00 */
[----:B------:R-:W-:Y:S02]  /*1e640*/  STL.64 [R1+0x1f0], R52 ;  /* 0x0001f03401007387 */ /* 0x000fe40000100a00 */
[----:B------:R0:W-:Y:S02]  /*1e650*/  STL.64 [R1+0x1f8], R54 ;  /* 0x0001f83601007387 */ /* 0x0001e40000100a00 */
[----:B0-----:R-:W3:Y:S01]  /*1e660*/  LDL.LU.64 R54, [R1+0x1b80] ;  /* 0x001b800001367983 */ /* 0x001ee20000300a00 */
[----:B------:R-:W3:Y:S01]  /*1e670*/  LDL.LU.64 R52, [R1+0x1b78] ;  /* 0x001b780001347983 */ /* 0x000ee20000300a00 */
[C---:B------:R-:W-:Y:S11]  /*1e680*/  HMMA.16816.F32 R56, R48.reuse, R4, R56 ;  /* 0x000000043038723c */ /* 0x040ff60000001838 */
[----:B------:R-:W-:Y:S11]  /*1e690*/  @!UPT UIADD3 URZ, URZ, URZ, URZ ;  /* 0x0000003f3f3ff290 */ /* 0x000ff6000fffe03f */
[----:B------:R-:W-:Y:S01]  /*1e6a0*/  @!UPT UIADD3 URZ, URZ, URZ, URZ ;  /* 0x0000003f3f3ff290 */ /* 0x000fe2000fffe03f */
[----:B------:R-:W-:Y:S01]  /*1e6b0*/  STL.64 [R1+0x1e0], R56 ;  /* 0x0001e03801007387 */ /* 0x000fe20000100a00 */
[----:B------:R0:W-:Y:S03]  /*1e6c0*/  STL.64 [R1+0x1e8], R58 ;  /* 0x0001e83a01007387 */ /* 0x0001e60000100a00 */
[----:B0-----:R-:W4:Y:S01]  /*1e6d0*/  LDL.LU.64 R58, [R1+0x1b70] ;  /* 0x001b7000013a7983 */ /* 0x001f220000300a00 */
[----:B------:R-:W4:Y:S01]  /*1e6e0*/  LDL.LU.64 R56, [R1+0x1b68] ;  /* 0x001b680001387983 */ /* 0x000f220000300a00 */
[----:B--2---:R-:W-:Y:S08]  /*1e6f0*/  HMMA.16816.F32 R48, R48, R8, R16 ;  /* 0x000000083030723c */ /* 0x004ff00000001810 */
[C---:B---3--:R-:W-:Y:S01]  /*1e700*/  HMMA.16816.F32 R16, R52.reuse, R32, R44 ;  /* 0x000000203410723c */ /* 0x048fe2000000182c */
[----:B------:R-:W2:Y:S11]  /*1e710*/  LDL R47, [R1+0x844] ;  /* 0x00084400012f7983 */ /* 0x000eb60000100800 */
[----:B------:R-:W-:Y:S03]  /*1e720*/  @!UPT UIADD3 URZ, URZ, URZ, URZ ;  /* 0x0000003f3f3ff290 */ /* 0x000fe6000fffe03f */
[----:B------:R-:W-:Y:S01]  /*1e730*/  STL.64 [R1+0xe0], R48 ;  /* 0x0000e03001007387 */ /* 0x000fe20000100a00 */
[----:B------:R4:W-:Y:S02]  /*1e740*/  STL.64 [R1+0xe8], R50 ;  /* 0x0000e83201007387 */ /* 0x0009e40000100a00 */
[----:B----4-:R-:W-:Y:S02]  /*1e750*/  IMAD.MOV.U32 R50, RZ, RZ, R58 ;  /* 0x000000ffff327224 */ /* 0x010fe400078e003a */
[----:B------:R-:W-:Y:S02]  /*1e760*/  IMAD.MOV.U32 R48, RZ, RZ, R56 ;  /* 0x000000ffff307224 */ /* 0x000fe400078e0038 */
[----:B------:R-:W-:Y:S02]  /*1e770*/  IMAD.MOV.U32 R51, RZ, RZ, R59 ;  /* 0x000000ffff337224 */ /* 0x000fe400078e003b */
[----:B------:R-:W-:Y:S01]  /*1e780*/  IMAD.MOV.U32 R49, RZ, RZ, R57 ;  /* 0x000000ffff317224 */ /* 0x000fe200078e0039 */
[----:B--2---:R-:W-:Y:S01]  /*1e790*/  STL [R1+0x1ae0], R47 ;  /* 0x001ae02f01007387 */ /* 0x004fe20000100800 */
[----:B------:R-:W-:Y:S02]  /*1e7a0*/  STL.64 [R1+0xd0], R16 ;  /* 0x0000d01001007387 */ /* 0x000fe40000100a00 */
[----:B------:R0:W-:Y:S02]  /*1e7b0*/  STL.64 [R1+0xd8], R18 ;  /* 0x0000d81201007387 */ /* 0x0001e40000100a00 */
[----:B------:R-:W2:Y:S01]  /*1e7c0*/  LDL R33, [R1+0x864] ;  /* 0x0008640001217983 */ /* 0x000ea20000100800 */
[C---:B0-----:R-:W-:Y:S01]  /*1e7d0*/  HMMA.16816.F32 R16, R52.reuse, R28, R40 ;  /* 0x0000001c3410723c */ /* 0x041fe20000001828 */
[----:B------:R-:W-:Y:S11]  /*1e7e0*/  STL.64 [R1+0x1af8], R30 ;  /* 0x001af81e01007387 */ /* 0x000ff60000100a00 */
[----:B------:R-:W-:Y:S11]  /*1e7f0*/  @!UPT UIADD3 URZ, URZ, URZ, URZ ;  /* 0x0000003f3f3ff290 */ /* 0x000ff6000fffe03f */
[----:B------:R0:W-:Y:S01]  /*1e800*/  STL.64 [R1+0xc0], R16 ;  /* 0x0000c01001007387 */ /* 0x0001e20000100a00 */
[----:B------:R1:W-:Y:S02]  /*1e810*/  STL.64 [R1+0xc8], R18 ;  /* 0x0000c81201007387 */ /* 0x0003e40000100a00 */
[----:B------:R-:W3:Y:S02]  /*1e820*/  LDL.LU R56, [R1+0x1b64] ;  /* 0x001b640001387983 */ /* 0x000ee40000300800 */
[----:B------:R-:W4:Y:S01]  /*1e830*/  LDL.LU R57, [R1+0x1b60] ;  /* 0x001b600001397983 */ /* 0x000f220000300800 */
[----:B------:R-:W2:Y:S01]  /*1e840*/  LDL.LU R58, [R1+0x1b5c] ;  /* 0x001b5c00013a7983 */ /* 0x000ea20000300800 */
[----:B------:R-:W2:Y:S02]  /*1e850*/  LDL.LU R59, [R1+0x1b58] ;  /* 0x001b5800013b7983 */ /* 0x000ea40000300800 */
[----:B------:R-:W-:Y:S02]  /*1e860*/  STL.64 [R1+0x1af0], R50 ;  /* 0x001af03201007387 */ /* 0x000fe40000100a00 */
[----:B------:R1:W-:Y:S01]  /*1e870*/  STL.64 [R1+0x1ae8], R48 ;  /* 0x001ae83001007387 */ /* 0x0003e20000100a00 */
[----:B0-----:R-:W2:Y:S01]  /*1e880*/  LDL.LU.64 R16, [R1+0xa0] ;  /* 0x0000a00001107983 */ /* 0x001ea20000300a00 */
[----:B-1----:R-:W2:Y:S01]  /*1e890*/  LDL.LU.64 R18, [R1+0xa8] ;  /* 0x0000a80001127983 */ /* 0x002ea20000300a00 */
[C---:B------:R-:W-:Y:S11]  /*1e8a0*/  HMMA.16816.F32 R28, R52.reuse, R24, R36 ;  /* 0x00000018341c723c */ /* 0x040ff60000001824 */
[----:B------:R-:W-:Y:S11]  /*1e8b0*/  @!UPT UIADD3 URZ, URZ, URZ, URZ ;  /* 0x0000003f3f3ff290 */ /* 0x000ff6000fffe03f */
[----:B------:R-:W-:Y:S01]  /*1e8c0*/  @!UPT UIADD3 URZ, URZ, URZ, URZ ;  /* 0x0000003f3f3ff290 */ /* 0x000fe2000fffe03f */
[----:B------:R-:W-:Y:S01]  /*1e8d0*/  STL.64 [R1+0xb0], R28 ;  /* 0x0000b01c01007387 */ /* 0x000fe20000100a00 */
[----:B------:R4:W-:Y:S02]  /*1e8e0*/  STL.64 [R1+0xb8], R30 ;  /* 0x0000b81e01007387 */ /* 0x0009e40000100a00 */
[----:B------:R-:W3:Y:S02]  /*1e8f0*/  LDL.LU.64 R36, [R1+0x90] ;  /* 0x0000900001247983 */ /* 0x000ee40000300a00 */
[----:B------:R-:W3:Y:S01]  /*1e900*/  LDL.LU.64 R38, [R1+0x98] ;  /* 0x0000980001267983 */ /* 0x000ee20000300a00 */
[----:B------:R-:W3:Y:S01]  /*1e910*/  LDL.LU R48, [R1+0x1b0] ;  /* 0x0001b00001307983 */ /* 0x000ee20000300800 */
[----:B------:R-:W3:Y:S02]  /*1e920*/  LDL.LU R49, [R1+0x1b4] ;  /* 0x0001b40001317983 */ /* 0x000ee40000300800 */
[----:B------:R-:W3:Y:S02]  /*1e930*/  LDL.LU R50, [R1+0x1b8] ;  /* 0x0001b80001327983 */ /* 0x000ee40000300800 */
[----:B------:R-:W3:Y:S01]  /*1e940*/  LDL.LU R51, [R1+0x1bc] ;  /* 0x0001bc0001337983 */ /* 0x000ee20000300800 */
[----:B------:R-:W3:Y:S01]  /*1e950*/  LDL.LU.64 R40, [R1+0x80] ;  /* 0x0000800001287983 */ /* 0x000ee20000300a00 */
[----:B------:R-:W3:Y:S01]  /*1e960*/  LDL.LU.64 R42, [R1+0x88] ;  /* 0x00008800012a7983 */ /* 0x000ee20000300a00 */
[----:B--2---:R-:W-:Y:S01]  /*1e970*/  HMMA.16816.F32 R16, R52, R20, R16 ;  /* 0x000000143410723c */ /* 0x004fe20000001810 */
[----:B----4-:R-:W-:-:S02]  /*1e980*/  IMAD.MOV.U32 R30, RZ, RZ, R57 ;  /* 0x000000ffff1e7224 */ /* 0x010fc400078e0039 */
[----:B---3--:R-:W-:Y:S02]  /*1e990*/  IMAD.MOV.U32 R31, RZ, RZ, R56 ;  /* 0x000000ffff1f7224 */ /* 0x008fe400078e0038 */
[----:B------:R-:W-:Y:S02]  /*1e9a0*/  IMAD.MOV.U32 R28, RZ, RZ, R59 ;  /* 0x000000ffff1c7224 */ /* 0x000fe400078e003b */
[----:B------:R-:W-:Y:S01]  /*1e9b0*/  IMAD.MOV.U32 R29, RZ, RZ, R58 ;  /* 0x000000ffff1d7224 */ /* 0x000fe200078e003a */
[----:B------:R-:W2:Y:S01]  /*1e9c0*/  LDL.LU.64 R56, [R1+0x70] ;  /* 0x0000700001387983 */ /* 0x000ea20000300a00 */
[----:B------:R-:W2:Y:S02]  /*1e9d0*/  LDL.LU.64 R58, [R1+0x78] ;  /* 0x00007800013a7983 */ /* 0x000ea40000300a00 */
[----:B------:R-:W3:Y:S02]  /*1e9e0*/  LDL.LU R44, [R1+0x1a0] ;  /* 0x0001a000012c7983 */ /* 0x000ee40000300800 */
[----:B------:R-:W3:Y:S10]  /*1e9f0*/  LDL.LU R45, [R1+0x1a4] ;  /* 0x0001a400012d7983 */ /* 0x000ef40000300800 */
[----:B------:R-:W-:Y:S01]  /*1ea00*/  STL.64 [R1+0xa0], R16 ;  /* 0x0000a01001007387 */ /* 0x000fe20000100a00 */
[----:B------:R0:W-:Y:S03]  /*1ea10*/  STL.64 [R1+0xa8], R18 ;  /* 0x0000a81201007387 */ /* 0x0001e60000100a00 */
[----:B0-----:R-:W4:Y:S01]  /*1ea20*/  LDL.LU.64 R18, [R1+0x1b50] ;  /* 0x001b500001127983 */ /* 0x001f220000300a00 */
[----:B------:R-:W3:Y:S01]  /*1ea30*/  LDL.LU.64 R16, [R1+0x1b48] ;  /* 0x001b480001107983 */ /* 0x000ee20000300a00 */
[----:B------:R-:W-:Y:S01]  /*1ea40*/  HMMA.16816.F32 R40, R52, R12, R40 ;  /* 0x0000000c3428723c */ /* 0x000fe20000001828 */
[----:B------:R-:W-:-:S02]  /*1ea50*/  IMAD.MOV.U32 R47, RZ, RZ, R2 ;  /* 0x000000ffff2f7224 */ /* 0x000fc400078e0002 */
[----:B------:R-:W-:-:S05]  /*1ea60*/  IMAD.MOV.U32 R46, RZ, RZ, R3 ;  /* 0x000000ffff2e7224 */ /* 0x000fca00078e0003 */
[C---:B--2---:R-:W-:Y:S08]  /*1ea70*/  HMMA.16816.F32 R56, R52.reuse, R4, R56 ;  /* 0x000000043438723c */ /* 0x044ff00000001838 */
[----:B---3--:R-:W-:Y:S11]  /*1ea80*/  HMMA.16816.F32 R36, R52, R16, R36 ;  /* 0x000000103424723c */ /* 0x008ff60000001824 */
[----:B------:R-:W-:Y:S11]  /*1ea90*/  @!UPT UIADD3 URZ, URZ, URZ, URZ ;  /* 0x0000003f3f3ff290 */ /* 0x000ff6000fffe03f */
[----:B------:R-:W-:Y:S02]  /*1eaa0*/  @!UPT UIADD3 URZ, URZ, URZ, URZ ;  /* 0x0000003f3f3ff290 */ /* 0x000fe4000fffe03f */
[----:B------:R-:W-:Y:S02]  /*1eab0*/  IMAD.MOV.U32 R17, RZ, RZ, R37 ;  /* 0x000000ffff117224 */ /* 0x000fe400078e0025 */
[----:B------:R-:W-:Y:S02]  /*1eac0*/  IMAD.MOV.U32 R16, RZ, RZ, R38 ;  /* 0x000000ffff107224 */ /* 0x000fe400078e0026 */
[----:B------:R-:W-:Y:S02]  /*1ead0*/  IMAD.MOV.U32 R2, RZ, RZ, R39 ;  /* 0x000000ffff027224 */ /* 0x000fe400078e0027 */
[----:B------:R-:W-:Y:S01]  /*1eae0*/  IMAD.MOV.U32 R3, RZ, RZ, R36 ;  /* 0x000000ffff037224 */ /* 0x000fe200078e0024 */
[----:B------:R-:W2:Y:S01]  /*1eaf0*/  LDL.LU.64 R38, [R1+0x1b40] ;  /* 0x001b400001267983 */ /* 0x000ea20000300a00 */
[----:B------:R-:W2:Y:S02]  /*1eb00*/  LDL.LU.64 R36, [R1+0x1b38] ;  /* 0x001b380001247983 */ /* 0x000ea40000300a00 */
[----:B------:R0:W-:Y:S02]  /*1eb10*/  STL [R1+0x169c], R17 ;  /* 0x00169c1101007387 */ /* 0x0001e40000100800 */
[----:B------:R4:W-:Y:S01]  /*1eb20*/  STL.64 [R1+0x80], R40 ;  /* 0x0000802801007387 */ /* 0x0009e20000100a00 */
[----:B------:R1:W-:Y:S01]  /*1eb30*/  STL.64 [R1+0x88], R42 ;  /* 0x0000882a01007387 */ /* 0x0003e20000100a00 */
[----:B0-----:R-:W-:-:S02]  /*1eb40*/  IMAD.MOV.U32 R17, RZ, RZ, R56 ;  /* 0x000000ffff117224 */ /* 0x001fc400078e0038 */
[----:B----4-:R-:W-:Y:S02]  /*1eb50*/  IMAD.MOV.U32 R40, RZ, RZ, R18 ;  /* 0x000000ffff287224 */ /* 0x010fe400078e0012 */
[----:B------:R-:W-:Y:S02]  /*1eb60*/  IMAD.MOV.U32 R41, RZ, RZ, R61 ;  /* 0x000000ffff297224 */ /* 0x000fe400078e003d */
[----:B-1----:R-:W-:Y:S01]  /*1eb70*/  IMAD.MOV.U32 R43, RZ, RZ, R0 ;  /* 0x000000ffff2b7224 */ /* 0x002fe200078e0000 */
[----:B------:R-:W3:Y:S01]  /*1eb80*/  LDL.LU R18, [R1+0x1b30] ;  /* 0x001b300001127983 */ /* 0x000ee20000300800 */
[----:B------:R-:W-:Y:S02]  /*1eb90*/  IMAD.MOV.U32 R42, RZ, RZ, R60 ;  /* 0x000000ffff2a7224 */ /* 0x000fe400078e003c */
[----:B------:R-:W-:Y:S02]  /*1eba0*/  IMAD.MOV.U32 R61, RZ, RZ, R58 ;  /* 0x000000ffff3d7224 */ /* 0x000fe400078e003a */
[----:B------:R-:W-:-:S02]  /*1ebb0*/  IMAD.MOV.U32 R0, RZ, RZ, R59 ;  /* 0x000000ffff007224 */ /* 0x000fc400078e003b */
[----:B------:R-:W-:Y:S01]  /*1ebc0*/  IMAD.MOV.U32 R60, RZ, RZ, R57 ;  /* 0x000000ffff3c7224 */ /* 0x000fe200078e0039 */
[----:B------:R-:W4:Y:S01]  /*1ebd0*/  LDL.LU.64 R58, [R1+0x1b28] ;  /* 0x001b2800013a7983 */ /* 0x000f220000300a00 */
[----:B------:R-:W4:Y:S02]  /*1ebe0*/  LDL.LU.64 R56, [R1+0x1b20] ;  /* 0x001b200001387983 */ /* 0x000f240000300a00 */
[----:B----4-:R-:W-:Y:S07]  /*1ebf0*/  HMMA.16816.F32 R56, R52, R8, R56 ;  /* 0x000000083438723c */ /* 0x010fee0000001838 */
[----:B---3--:R-:W-:-:S02]  /*1ec00*/  IMAD.MOV.U32 R52, RZ, RZ, R18 ;  /* 0x000000ffff347224 */ /* 0x008fc400078e0012 */
[----:B------:R-:W-:Y:S01]  /*1ec10*/  IMAD.MOV.U32 R53, RZ, RZ, R19 ;  /* 0x000000ffff357224 */ /* 0x000fe200078e0013 */
[----:B------:R-:W3:Y:S01]  /*1ec20*/  LDL.LU R18, [R1+0x1b1c] ;  /* 0x001b1c0001127983 */ /* 0x000ee20000300800 */
[----:B------:R-:W3:Y:S02]  /*1ec30*/  LDL.LU R19, [R1+0x1b18] ;  /* 0x001b180001137983 */ /* 0x000ee40000300800 */
[----:B------:R-:W-:Y:S02]  /*1ec40*/  IMAD.MOV.U32 R54, RZ, RZ, R34 ;  /* 0x000000ffff367224 */ /* 0x000fe400078e0022 */
[----:B------:R-:W-:Y:S01]  /*1ec50*/  IMAD.MOV.U32 R55, RZ, RZ, R35 ;  /* 0x000000ffff377224 */ /* 0x000fe200078e0023 */
[----:B------:R-:W2:Y:S01]  /*1ec60*/  LDL.LU R34, [R1+0x1b14] ;  /* 0x001b140001227983 */ /* 0x000ea20000300800 */
[----:B------:R-:W2:Y:S06]  /*1ec70*/  LDL.LU R35, [R1+0x1b10] ;  /* 0x001b100001237983 */ /* 0x000eac0000300800 */
[----:B------:R-:W-:Y:S01]  /*1ec80*/  STL.64 [R1+0x1688], R58 ;  /* 0x0016883a01007387 */ /* 0x000fe20000100a00 */
[----:B------:R0:W-:Y:S02]  /*1ec90*/  STL.64 [R1+0x1680], R56 ;  /* 0x0016803801007387 */ /* 0x0001e40000100a00 */
[----:B0-----:R-:W-:-:S02]  /*1eca0*/  IMAD.MOV.U32 R56, RZ, RZ, R22 ;  /* 0x000000ffff387224 */ /* 0x001fc400078e0016 */
[----:B------:R-:W-:Y:S01]  /*1ecb0*/  IMAD.MOV.U32 R57, RZ, RZ, R26 ;  /* 0x000000ffff397224 */ /* 0x000fe200078e001a */
[----:B------:R-:W4:Y:S01]  /*1ecc0*/  LDL.LU R22, [R1+0x1b0c] ;  /* 0x001b0c0001167983 */ /* 0x000f220000300800 */
[----:B------:R-:W3:Y:S02]  /*1ecd0*/  LDL.LU R26, [R1+0x1b08] ;  /* 0x001b0800011a7983 */ /* 0x000ee40000300800 */
[----:B------:R-:W-:Y:S02]  /*1ece0*/  IMAD.MOV.U32 R58, RZ, RZ, R27 ;  /* 0x000000ffff3a7224 */ /* 0x000fe400078e001b */
[----:B------:R-:W-:Y:S01]  /*1ecf0*/  IMAD.MOV.U32 R59, RZ, RZ, R23 ;  /* 0x000000ffff3b7224 */ /* 0x000fe200078e0017 */
[----:B------:R-:W3:Y:S01]  /*1ed00*/  LDL.LU R27, [R1+0x1b04] ;  /* 0x001b0400011b7983 */ /* 0x000ee20000300800 */
[----:B------:R-:W4:Y:S01]  /*1ed10*/  LDL.LU R23, [R1+0x1b00] ;  /* 0x001b000001177983 */ /* 0x000f220000300800 */
[C---:B--2---:R-:W-:Y:S11]  /*1ed20*/  HMMA.16816.F32 R28, R36.reuse, R34, R28 ;  /* 0x00000022241c723c */ /* 0x044ff6000000181c */
[----:B------:R-:W-:Y:S11]  /*1ed30*/  @!UPT UIADD3 URZ, URZ, URZ, URZ ;  /* 0x0000003f3f3ff290 */ /* 0x000ff6000fffe03f */
[----:B------:R-:W-:Y:S01]  /*1ed40*/  @!UPT UIADD3 URZ, URZ, URZ, URZ ;  /* 0x0000003f3f3ff290 */ /* 0x000fe2000fffe03f */
[----:B------:R-:W-:Y:S01]  /*1ed50*/  STL.64 [R1+0x1c0], R28 ;  /* 0x0001c01c01007387 */ /* 0x000fe20000100a00 */
[----:B------:R0:W-:Y:S03]  /*1ed60*/  STL.64 [R1+0x1c8], R30 ;  /* 0x0001c81e01007387 */ /* 0x0001e60000100a00 */
[----:B0-----:R-:W2:Y:S01]  /*1ed70*/  LDL.LU.64 R30, [R1+0x1af8] ;  /* 0x001af800011e7983 */ /* 0x001ea20000300a00 */
[C---:B---3--:R-:W-:Y:S08]  /*1ed80*/  HMMA.16816.F32 R44, R36.reuse, R26, R44 ;  /* 0x0000001a242c723c */ /* 0x048ff0000000182c */
        /* <DEDUP_REMOVED lines=9> */
[----:B0-----:R-:W3:Y:S01]  /*1ee20*/  LDL.LU R47, [R1+0x1ae0] ;  /* 0x001ae000012f7983 */ /* 0x001ee20000300800 */
[C---:B----4-:R-:W-:Y:S11]  /*1ee30*/  HMMA.16816.F32 R52, R36.reuse, R22, R52 ;  /* 0x000000162434723c */ /* 0x050ff60000001834 */
[----:B------:R-:W-:Y:S11]  /*1ee40*/  @!UPT UIADD3 URZ, URZ, URZ, URZ ;  /* 0x0000003f3f3ff290 */ /* 0x000ff6000fffe03f */
[----:B------:R-:W-:Y:S01]  /*1ee50*/  @!UPT UIADD3 URZ, URZ, URZ, URZ ;  /* 0x0000003f3f3ff290 */ /* 0x000fe2000fffe03f */
[----:B------:R-:W-:Y:S01]  /*1ee60*/  STL.64 [R1+0x190], R52 ;  /* 0x0001903401007387 */ /* 0x000fe20000100a00 */
[----:B------:R-:W-:Y:S02]  /*1ee70*/  STL.64 [R1+0x198], R54 ;  /* 0x0001983601007387 */ /* 0x000fe40000100a00 */
[----:B------:R-:W-:Y:S02]  /*1ee80*/  STL.64 [R1+0x1a98], R18 ;  /* 0x001a981201007387 */ /* 0x000fe40000100a00 */
[----:B------:R0:W-:Y:S02]  /*1ee90*/  STL.64 [R1+0x1a90], R16 ;  /* 0x001a901001007387 */ /* 0x0001e40000100a00 */
[----:B0-----:R-:W-:Y:S02]  /*1eea0*/  IMAD.MOV.U32 R16, RZ, RZ, R7 ;  /* 0x000000ffff107224 */ /* 0x001fe400078e0007 */
[----:B------:R-:W-:Y:S01]  /*1eeb0*/  IMAD.MOV.U32 R17, RZ, RZ, R10 ;  /* 0x000000ffff117224 */ /* 0x000fe200078e000a */
[----:B--2---:R-:W-:Y:S01]  /*1eec0*/  HMMA.16816.F32 R48, R36, R18, R48 ;  /* 0x000000122430723c */ /* 0x004fe20000001830 */
[----:B---3--:R-:W-:Y:S11]  /*1eed0*/  LDSM.16.MT88.4 R52, [R47+0x2080] ;  /* 0x002080002f34783b */ /* 0x008ff60000004200 */
[----:B------:R-:W-:Y:S11]  /*1eee0*/  @!UPT UIADD3 URZ, URZ, URZ, URZ ;  /* 0x0000003f3f3ff290 */ /* 0x000ff6000fffe03f */
[----:B------:R-:W-:Y:S01]  /*1eef0*/  STL.64 [R1+0x370], R48 ;  /* 0x0003703001007387 */ /* 0x000fe20000100a00 */
[----:B------:R-:W-:Y:S02]  /*1ef00*/  STL.64 [R1+0x378], R50 ;  /* 0x0003783201007387 */ /* 0x000fe40000100a00 */
[----:B------:R-:W2:Y:S02]  /*1ef10*/  LDL.LU R7, [R1+0x1adc] ;  /* 0x001adc0001077983 */ /* 0x000ea40000300800 */
[----:B------:R-:W3:Y:S01]  /*1ef20*/  LDL.LU R10, [R1+0x1ad8] ;  /* 0x001ad800010a7983 */ /* 0x000ee20000300800 */
[----:B------:R-:W0:Y:S01]  /*1ef30*/  LDSM.16.MT88.4 R48, [R47+0x2100] ;  /* 0x002100002f30783b */ /* 0x000e220000004200 */
[----:B------:R-:W-:Y:S02]  /*1ef40*/  IMAD.MOV.U32 R18, RZ, RZ, R14 ;  /* 0x000000ffff127224 */ /* 0x000fe400078e000e */
[----:B------:R-:W4:Y:S02]  /*1ef50*/  LDL.LU R14, [R1+0x1ad4] ;  /* 0x001ad400010e7983 */ /* 0x000f240000300800 */
[----:B------:R-:W-:Y:S01]  /*1ef60*/  IMAD.MOV.U32 R19, RZ, RZ, R15 ;  /* 0x000000ffff137224 */ /* 0x000fe200078e000f */
[----:B------:R-:W1:Y:S04]  /*1ef70*/  LDSM.16.MT88.4 R44, [R47+0x2180] ;  /* 0x002180002f2c783b */ /* 0x000e680000004200 */
[----:B------:R-:W4:Y:S04]  /*1ef80*/  LDL.LU R15, [R1+0x1ad0] ;  /* 0x001ad000010f7983 */ /* 0x000f280000300800 */
[----:B0-----:R-:W-:Y:S01]  /*1ef90*/  STL.64 [R1+0x1a70], R50 ;  /* 0x001a703201007387 */ /* 0x001fe20000100a00 */
[----:B------:R0:W-:Y:S02]  /*1efa0*/  STL.64 [R1+0x1a68], R48 ;  /* 0x001a683001007387 */ /* 0x0001e40000100a00 */
[----:B0-----:R-:W-:-:S02]  /*1efb0*/  IMAD.MOV.U32 R48, RZ, RZ, R6 ;  /* 0x000000ffff307224 */ /* 0x001fc400078e0006 */
[----:B------:R-:W4:Y:S01]  /*1efc0*/  LDL.LU R6, [R1+0x1acc] ;  /* 0x001acc0001067983 */ /* 0x000f220000300800 */
[----:B------:R-:W-:Y:S02]  /*1efd0*/  IMAD.MOV.U32 R51, RZ, RZ, R11 ;  /* 0x000000ffff337224 */ /* 0x000fe400078e000b */
[----:B--2---:R-:W-:Y:S02]  /*1efe0*/  IMAD.MOV.U32 R49, RZ, RZ, R7 ;  /* 0x000000ffff317224 */ /* 0x004fe400078e0007 */
[----:B------:R-:W2:Y:S01]  /*1eff0*/  LDL.LU R7, [R1+0x1ac8] ;  /* 0x001ac80001077983 */ /* 0x000ea20000300800 */
[----:B---3--:R-:W-:Y:S02]  /*1f000*/  IMAD.MOV.U32 R50, RZ, RZ, R10 ;  /* 0x000000ffff327224 */ /* 0x008fe400078e000a */
[----:B------:R-:W3:Y:S02]  /*1f010*/  LDL.LU R10, [R1+0x1ac4] ;  /* 0x001ac400010a7983 */ /* 0x000ee40000300800 */
[----:B------:R-:W3:Y:S03]  /*1f020*/  LDL.LU R11, [R1+0x1ac0] ;  /* 0x001ac000010b7983 */ /* 0x000ee60000300800 */
[C---:B----4-:R-:W-:Y:S01]  /*1f030*/  HMMA.16816.F32 R48, R36.reuse, R14, R48 ;  /* 0x0000000e2430723c */ /* 0x050fe20000001830 */
[----:B------:R2:W-:Y:S11]  /*1f040*/  STL.64 [R1+0x1a88], R14 ;  /* 0x001a880e01007387 */ /* 0x0005f60000100a00 */
[----:B------:R-:W-:Y:S11]  /*1f050*/  @!UPT UIADD3 URZ, URZ, URZ, URZ ;  /* 0x0000003f3f3ff290 */ /* 0x000ff6000fffe03f */
[----:B------:R-:W-:Y:S01]  /*1f060*/  STL.64 [R1+0x520], R48 ;  /* 0x0005203001007387 */ /* 0x000fe20000100a00 */
[----:B------:R-:W-:Y:S02]  /*1f070*/  STL.64 [R1+0x528], R50 ;  /* 0x0005283201007387 */ /* 0x000fe40000100a00 */
[----:B-1----:R-:W-:Y:S02]  /*1f080*/  STL.64 [R1+0x19f0], R46 ;  /* 0x0019f02e01007387 */ /* 0x002fe40000100a00 */
[----:B------:R-:W-:Y:S01]  /*1f090*/  STL.64 [R1+0x19e8], R44 ;  /* 0x0019e82c01007387 */ /* 0x000fe20000100a00 */
[C---:B--2---:R-:W-:Y:S01]  /*1f0a0*/  HMMA.16816.F32 R12, R36.reuse, R6, R40 ;  /* 0x00000006240c723c */ /* 0x044fe20000001828 */
[----:B------:R-:W0:Y:S04]  /*1f0b0*/  LDSM.16.MT88.4 R40, [R33+0x2000] ;  /* 0x002000002128783b */ /* 0x000e280000004200 */
[----:B------:R3:W-:Y:S03]  /*1f0c0*/  STL.64 [R1+0x1a80], R6 ;  /* 0x001a800601007387 */ /* 0x0007e60000100a00 */
[----:B---3--:R-:W-:Y:S01]  /*1f0d0*/  HMMA.16816.F32 R4, R36, R10, R16 ;  /* 0x0000000a2404723c */ /* 0x008fe20000001810 */
[----:B------:R-:W1:Y:S11]  /*1f0e0*/  LDSM.16.MT88.4 R36, [R33+0x2080] ;  /* 0x002080002124783b */ /* 0x000e760000004200 */
[----:B------:R-:W-:Y:S03]  /*1f0f0*/  @!UPT UIADD3 URZ, URZ, URZ, URZ ;  /* 0x0000003f3f3ff290 */ /* 0x000fe6000fffe03f */
[----:B------:R-:W-:Y:S01]  /*1f100*/  STL.64 [R1+0x6d0], R12 ;  /* 0x0006d00c01007387 */ /* 0x000fe20000100a00 */
[----:B------:R-:W-:Y:S03]  /*1f110*/  STL.64 [R1+0x6d8], R14 ;  /* 0x0006d80e01007387 */ /* 0x000fe60000100a00 */
[----:B0-----:R-:W-:Y:S01]  /*1f120*/  STL.64 [R1+0x19d8], R42 ;  /* 0x0019d82a01007387 */ /* 0x001fe20000100a00 */
[----:B------:R-:W-:Y:S02]  /*1f130*/  STL.64 [R1+0x19d0], R40 ;  /* 0x0019d02801007387 */ /* 0x000fe40000100a00 */
[----:B------:R-:W-:Y:S02]  /*1f140*/  STL.64 [R1+0x1a78], R10 ;  /* 0x001a780a01007387 */ /* 0x000fe40000100a00 */
[----:B------:R-:W-:Y:S01]  /*1f150*/  STL.64 [R1+0x60], R4 ;  /* 0x0000600401007387 */ /* 0x000fe20000100a00 */
[----:B------:R0:W-:Y:S02]  /*1f160*/  STL.64 [R1+0x68], R6 ;  /* 0x0000680601007387 */ /* 0x0001e40000100a00 */
[----:B0-----:R-:W-:Y:S02]  /*1f170*/  HMMA.16816.F32 R4, R52, R34, R56 ;  /* 0x000000223404723c */ /* 0x001fe40000001838 */
[----:B-1----:R-:W-:Y:S01]  /*1f180*/  STL.64 [R1+0x1980], R38 ;  /* 0x0019802601007387 */ /* 0x002fe20000100a00 */
[----:B------:R-:W-:Y:S11]  /*1f190*/  STL.64 [R1+0x1978], R36 ;  /* 0x0019782401007387 */ /* 0x000ff60000100a00 */
[----:B------:R-:W-:Y:S09]  /*1f1a0*/  @!UPT UIADD3 URZ, URZ, URZ, URZ ;  /* 0x0000003f3f3ff290 */ /* 0x000ff2000fffe03f */
[----:B------:R-:W-:Y:S01]  /*1f1b0*/  STL.64 [R1+0x7e0], R4 ;  /* 0x0007e00401007387 */ /* 0x000fe20000100a00 */
[----:B------:R-:W-:Y:S02]  /*1f1c0*/  STL.64 [R1+0x7e8], R6 ;  /* 0x0007e80601007387 */ /* 0x000fe40000100a00 */
[----:B------:R-:W-:Y:S02]  /*1f1d0*/  STL.64 [R1+0x1aa8], R34 ;  /* 0x001aa82201007387 */ /* 0x000fe40000100a00 */
[----:B------:R-:W-:Y:S01]  /*1f1e0*/  STL [R1+0x1aa0], R33 ;  /* 0x001aa02101007387 */ /* 0x000fe20000100800 */
[----:B------:R-:W2:Y:S01]  /*1f1f0*/  LDL.LU R40, [R1+0x3b0] ;  /* 0x0003b00001287983 */ /* 0x000ea20000300800 */
[----:B------:R-:W2:Y:S02]  /*1f200*/  LDL.LU R41, [R1+0x3b4] ;  /* 0x0003b40001297983 */ /* 0x000ea40000300800 */
[----:B------:R-:W3:Y:S02]  /*1f210*/  LDL.LU R42, [R1+0x3b8] ;  /* 0x0003b800012a7983 */ /* 0x000ee40000300800 */
[----:B------:R-:W3:Y:S02]  /*1f220*/  LDL.LU R43, [R1+0x3bc] ;  /* 0x0003bc00012b7983 */ /* 0x000ee40000300800 */
[----:B---3--:R-:W-:Y:S01]  /*1f230*/  STL.64 [R1+0x1a00], R42 ;  /* 0x001a002a01007387 */ /* 0x008fe20000100a00 */
[----:B--2---:R0:W-:Y:S02]  /*1f240*/  STL.64 [R1+0x19f8], R40 ;  /* 0x0019f82801007387 */ /* 0x0041e40000100a00 */
[----:B------:R-:W2:Y:S02]  /*1f250*/  LDL.LU R44, [R1+0x410] ;  /* 0x00041000012c7983 */ /* 0x000ea40000300800 */
[----:B------:R-:W2:Y:S01]  /*1f260*/  LDL.LU R45, [R1+0x414] ;  /* 0x00041400012d7983 */ /* 0x000ea20000300800 */
[----:B------:R-:W3:Y:S01]  /*1f270*/  LDL.LU R46, [R1+0x418] ;  /* 0x00041800012e7983 */ /* 0x000ee20000300800 */
[----:B------:R-:W3:Y:S03]  /*1f280*/  LDL.LU R47, [R1+0x41c] ;  /* 0x00041c00012f7983 */ /* 0x000ee60000300800 */
[----:B---3--:R-:W-:Y:S01]  /*1f290*/  STL.64 [R1+0x1a10], R46 ;  /* 0x001a102e01007387 */ /* 0x008fe20000100a00 */
[----:B--2---:R1:W-:Y:S02]  /*1f2a0*/  STL.64 [R1+0x1a08], R44 ;  /* 0x001a082c01007387 */ /* 0x0043e40000100a00 */
[----:B0-----:R-:W2:Y:S02]  /*1f2b0*/  LDL.LU R40, [R1+0x5d0] ;  /* 0x0005d00001287983 */ /* 0x001ea40000300800 */
[----:B------:R-:W2:Y:S01]  /*1f2c0*/  LDL.LU R41, [R1+0x5d4] ;  /* 0x0005d40001297983 */ /* 0x000ea20000300800 */
[----:B------:R-:W3:Y:S01]  /*1f2d0*/  LDL.LU R42, [R1+0x5d8] ;  /* 0x0005d800012a7983 */ /* 0x000ee20000300800 */
[----:B------:R-:W3:Y:S03]  /*1f2e0*/  LDL.LU R43, [R1+0x5dc] ;  /* 0x0005dc00012b7983 */ /* 0x000ee60000300800 */
[----:B---3--:R-:W-:Y:S01]  /*1f2f0*/  STL.64 [R1+0x1a20], R42 ;  /* 0x001a202a01007387 */ /* 0x008fe20000100a00 */
[----:B--2---:R-:W-:Y:S02]  /*1f300*/  STL.64 [R1+0x1a18], R40 ;  /* 0x001a182801007387 */ /* 0x004fe40000100a00 */
[----:B-1----:R-:W2:Y:S02]  /*1f310*/  LDL.LU R44, [R1+0x5e0] ;  /* 0x0005e000012c7983 */ /* 0x002ea40000300800 */
[----:B------:R-:W2:Y:S01]  /*1f320*/  LDL.LU R45, [R1+0x5e4] ;  /* 0x0005e400012d7983 */ /* 0x000ea20000300800 */
[----:B------:R-:W3:Y:S01]  /*1f330*/  LDL.LU R46, [R1+0x5e8] ;  /* 0x0005e800012e7983 */ /* 0x000ee20000300800 */
[----:B------:R-:W3:Y:S03]  /*1f340*/  LDL.LU R47, [R1+0x5ec] ;  /* 0x0005ec00012f7983 */ /* 0x000ee60000300800 */
[----:B---3--:R-:W-:Y:S01]  /*1f350*/  STL.64 [R1+0x1a30], R46 ;  /* 0x001a302e01007387 */ /* 0x008fe20000100a00 */
[----:B--2---:R0:W-:Y:S03]  /*1f360*/  STL.64 [R1+0x1a28], R44 ;  /* 0x001a282c01007387 */ /* 0x0041e60000100a00 */
[----:B0-----:R-:W2:Y:S01]  /*1f370*/  LDL.LU R44, [R1+0x600] ;  /* 0x00060000012c7983 */ /* 0x001ea20000300800 */
[----:B------:R-:W2:Y:S02]  /*1f380*/  LDL.LU R45, [R1+0x604] ;  /* 0x00060400012d7983 */ /* 0x000ea40000300800 */
[----:B------:R-:W3:Y:S02]  /*1f390*/  LDL.LU R46, [R1+0x608] ;  /* 0x00060800012e7983 */ /* 0x000ee40000300800 */
[----:B------:R-:W3:Y:S02]  /*1f3a0*/  LDL.LU R47, [R1+0x60c] ;  /* 0x00060c00012f7983 */ /* 0x000ee40000300800 */
        /* <DEDUP_REMOVED lines=11> */
[----:B------:R-:W3:Y:S01]  /*1f460*/  LDL.LU R47, [R1+0x62c] ;  /* 0x00062c00012f7983 */ /* 0x000ee20000300800 */
[----:B------:R-:W4:Y:S01]  /*1f470*/  LDL.LU R8, [R1+0x780] ;  /* 0x0007800001087983 */ /* 0x000f220000300800 */
[----:B------:R-:W4:Y:S02]  /*1f480*/  LDL.LU R9, [R1+0x784] ;  /* 0x0007840001097983 */ /* 0x000f240000300800 */
[----:B------:R-:W2:Y:S02]  /*1f490*/  LDL.LU R10, [R1+0x788] ;  /* 0x00078800010a7983 */ /* 0x000ea40000300800 */
[----:B------:R-:W2:Y:S02]  /*1f4a0*/  LDL.LU R11, [R1+0x78c] ;  /* 0x00078c00010b7983 */ /* 0x000ea40000300800 */
[----:B------:R-:W-:-:S02]  /*1f4b0*/  IMAD.MOV.U32 R24, RZ, RZ, R4 ;  /* 0x000000ffff187224 */ /* 0x000fc400078e0004 */
[----:B------:R-:W-:Y:S01]  /*1f4c0*/  IMAD.MOV.U32 R20, RZ, RZ, R6 ;  /* 0x000000ffff147224 */ /* 0x000fe200078e0006 */
[----:B--2---:R-:W-:Y:S01]  /*1f4d0*/  STL.64 [R1+0x1ab8], R10 ;  /* 0x001ab80a01007387 */ /* 0x004fe20000100a00 */
[----:B----4-:R0:W-:Y:S02]  /*1f4e0*/  STL.64 [R1+0x1ab0], R8 ;  /* 0x001ab00801007387 */ /* 0x0101e40000100a00 */
[----:B------:R-:W2:Y:S02]  /*1f4f0*/  LDL.LU R4, [R1+0x790] ;  /* 0x0007900001047983 */ /* 0x000ea40000300800 */
[----:B------:R-:W2:Y:S01]  /*1f500*/  LDL.LU R5, [R1+0x794] ;  /* 0x0007940001057983 */ /* 0x000ea20000300800 */
[----:B------:R-:W2:Y:S01]  /*1f510*/  LDL.LU R6, [R1+0x798] ;  /* 0x0007980001067983 */ /* 0x000ea20000300800 */
[----:B------:R-:W2:Y:S02]  /*1f520*/  LDL.LU R7, [R1+0x79c] ;  /* 0x00079c0001077983 */ /* 0x000ea40000300800 */
[----:B------:R-:W4:Y:S02]  /*1f530*/  LDL.LU R12, [R1+0x7a0] ;  /* 0x0007a000010c7983 */ /* 0x000f240000300800 */
[----:B------:R-:W4:Y:S01]  /*1f540*/  LDL.LU R13, [R1+0x7a4] ;  /* 0x0007a400010d7983 */ /* 0x000f220000300800 */
[----:B------:R-:W4:Y:S01]  /*1f550*/  LDL.LU R14, [R1+0x7a8] ;  /* 0x0007a800010e7983 */ /* 0x000f220000300800 */
[----:B------:R-:W4:Y:S03]  /*1f560*/  LDL.LU R15, [R1+0x7ac] ;  /* 0x0007ac00010f7983 */ /* 0x000f260000300800 */
[----:B0-----:R-:W2:Y:S01]  /*1f570*/  LDL.LU R8, [R1+0x7d0] ;  /* 0x0007d00001087983 */ /* 0x001ea20000300800 */
[----:B------:R-:W2:Y:S02]  /*1f580*/  LDL.LU R9, [R1+0x7d4] ;  /* 0x0007d40001097983 */ /* 0x000ea40000300800 */
[----:B------:R-:W2:Y:S02]  /*1f590*/  LDL.LU R10, [R1+0x7d8] ;  /* 0x0007d800010a7983 */ /* 0x000ea40000300800 */
[----:B------:R-:W2:Y:S01]  /*1f5a0*/  LDL.LU R11, [R1+0x7dc] ;  /* 0x0007dc00010b7983 */ /* 0x000ea20000300800 */
        /* <DEDUP_REMOVED lines=12> */
[----:B---3--:R-:W-:Y:S01]  /*1f670*/  STL.64 [R1+0x1a60], R46 ;  /* 0x001a602e01007387 */ /* 0x008fe20000100a00 */
[----:B------:R0:W-:Y:S03]  /*1f680*/  STL.64 [R1+0x1a58], R44 ;  /* 0x001a582c01007387 */ /* 0x0001e60000100a00 */
[----:B0-----:R-:W3:Y:S01]  /*1f690*/  LDL.LU R44, [R1+0x630] ;  /* 0x00063000012c7983 */ /* 0x001ee20000300800 */
[----:B------:R-:W3:Y:S02]  /*1f6a0*/  LDL.LU R45, [R1+0x634] ;  /* 0x00063400012d7983 */ /* 0x000ee40000300800 */
[----:B------:R-:W3:Y:S02]  /*1f6b0*/  LDL.LU R46, [R1+0x638] ;  /* 0x00063800012e7983 */ /* 0x000ee40000300800 */
[----:B------:R-:W3:Y:S01]  /*1f6c0*/  LDL.LU R47, [R1+0x63c] ;  /* 0x00063c00012f7983 */ /* 0x000ee20000300800 */
[----:B------:R-:W3:Y:S01]  /*1f6d0*/  LDL.LU R40, [R1+0x5f0] ;  /* 0x0005f00001287983 */ /* 0x000ee20000300800 */
        /* <DEDUP_REMOVED lines=11> */
[----:B------:R-:W-:Y:S01]  /*1f790*/  STL [R1+0x1674], R24 ;  /* 0x0016741801007387 */ /* 0x000fe20000100800 */
[----:B------:R-:W-:Y:S01]  /*1f7a0*/  STL [R1+0x1670], R20 ;  /* 0x0016701401007387 */ /* 0x000fe20000100800 */
[C---:B--2---:R-:W-:Y:S08]  /*1f7b0*/  HMMA.16816.F32 R8, R52.reuse, R30, R8 ;  /* 0x0000001e3408723c */ /* 0x044ff00000001808 */
[C---:B----4-:R-:W-:Y:S08]  /*1f7c0*/  HMMA.16816.F32 R32, R52.reuse, R26, R32 ;  /* 0x0000001a3420723c */ /* 0x050ff00000001820 */
[----:B------:R-:W-:Y:S07]  /*1f7d0*/  HMMA.16816.F32 R16, R52, R22, R16 ;  /* 0x000000163410723c */ /* 0x000fee0000001810 */
[----:B------:R-:W-:Y:S01]  /*1f7e0*/  STL.64 [R1+0x7d0], R8 ;  /* 0x0007d00801007387 */ /* 0x000fe20000100a00 */
[----:B------:R-:W-:-:S02]  /*1f7f0*/  IMAD.MOV.U32 R25, RZ, RZ, R8 ;  /* 0x000000ffff197224 */ /* 0x000fc400078e0008 */
[----:B------:R-:W-:Y:S02]  /*1f800*/  IMAD.MOV.U32 R21, RZ, RZ, R10 ;  /* 0x000000ffff157224 */ /* 0x000fe400078e000a */
[----:B------:R0:W-:Y:S02]  /*1f810*/  STL.64 [R1+0x7d8], R10 ;  /* 0x0007d80a01007387 */ /* 0x0001e40000100a00 */
[----:B0-----:R-:W2:Y:S01]  /*1f820*/  LDL.LU.64 R10, [R1+0x1ab8] ;  /* 0x001ab800010a7983 */ /* 0x001ea20000300a00 */
[----:B------:R-:W2:Y:S02]  /*1f830*/  LDL.LU.64 R8, [R1+0x1ab0] ;  /* 0x001ab00001087983 */ /* 0x000ea40000300a00 */
[----:B------:R-:W-:Y:S02]  /*1f840*/  STL [R1+0x167c], R25 ;  /* 0x00167c1901007387 */ /* 0x000fe40000100800 */
[----:B------:R-:W-:Y:S01]  /*1f850*/  STL [R1+0x1678], R21 ;  /* 0x0016781501007387 */ /* 0x000fe20000100800 */
[----:B------:R-:W-:Y:S01]  /*1f860*/  STL.64 [R1+0x7c0], R32 ;  /* 0x0007c02001007387 */ /* 0x000fe20000100a00 */
[----:B------:R0:W-:Y:S03]  /*1f870*/  STL.64 [R1+0x7c8], R34 ;  /* 0x0007c82201007387 */ /* 0x0001e60000100a00 */
[----:B0-----:R-:W3:Y:S01]  /*1f880*/  LDL.LU.64 R34, [R1+0x1aa8] ;  /* 0x001aa80001227983 */ /* 0x001ee20000300a00 */
[----:B------:R-:W4:Y:S02]  /*1f890*/  LDL.LU R33, [R1+0x1aa0] ;  /* 0x001aa00001217983 */ /* 0x000f240000300800 */
[----:B------:R-:W-:Y:S02]  /*1f8a0*/  STL.64 [R1+0x7b0], R16 ;  /* 0x0007b01001007387 */ /* 0x000fe40000100a00 */
[----:B------:R0:W-:Y:S02]  /*1f8b0*/  STL.64 [R1+0x7b8], R18 ;  /* 0x0007b81201007387 */ /* 0x0001e40000100a00 */
[----:B0-----:R-:W2:Y:S01]  /*1f8c0*/  LDL.LU.64 R18, [R1+0x1a98] ;  /* 0x001a980001127983 */ /* 0x001ea20000300a00 */
[----:B------:R-:W3:Y:S01]  /*1f8d0*/  LDL.LU.64 R16, [R1+0x1a90] ;  /* 0x001a900001107983 */ /* 0x000ee20000300a00 */
[C---:B--2---:R-:W-:Y:S11]  /*1f8e0*/  HMMA.16816.F32 R12, R52.reuse, R18, R12 ;  /* 0x00000012340c723c */ /* 0x044ff6000000180c */
[----:B------:R-:W-:Y:S11]  /*1f8f0*/  @!UPT UIADD3 URZ, URZ, URZ, URZ ;  /* 0x0000003f3f3ff290 */ /* 0x000ff6000fffe03f */
[----:B------:R-:W-:Y:S01]  /*1f900*/  @!UPT UIADD3 URZ, URZ, URZ, URZ ;  /* 0x0000003f3f3ff290 */ /* 0x000fe2000fffe03f */
[----:B------:R-:W-:Y:S01]  /*1f910*/  STL.64 [R1+0x7a0], R12 ;  /* 0x0007a00c01007387 */ /* 0x000fe20000100a00 */
[----:B------:R0:W-:Y:S03]  /*1f920*/  STL.64 [R1+0x7a8], R14 ;  /* 0x0007a80e01007387 */ /* 0x0001e60000100a00 */
[----:B0-----:R-:W2:Y:S02]  /*1f930*/  LDL.LU.64 R14, [R1+0x1a88] ;  /* 0x001a8800010e7983 */ /* 0x001ea40000300a00 */
        /* <DEDUP_REMOVED lines=12> */
[----:B--2---:R-:W-:Y:S02]  /*1fa00*/  HMMA.16816.F32 R52, R52, R10, R48 ;  /* 0x0000000a3434723c */ /* 0x004fe40000001830 */
[----:B------:R-:W3:Y:S01]  /*1fa10*/  LDL.LU.64 R50, [R1+0x1a70] ;  /* 0x001a700001327983 */ /* 0x000ee20000300a00 */
[----:B------:R-:W3:Y:S11]  /*1fa20*/  LDL.LU.64 R48, [R1+0x1a68] ;  /* 0x001a680001307983 */ /* 0x000ef60000300a00 */
[----:B------:R-:W-:Y:S09]  /*1fa30*/  @!UPT UIADD3 URZ, URZ, URZ, URZ ;  /* 0x0000003f3f3ff290 */ /* 0x000ff2000fffe03f */
[----:B------:R0:W-:Y:S01]  /*1fa40*/  STL.64 [R1+0x650], R52 ;  /* 0x0006503401007387 */ /* 0x0001e20000100a00 */
[----:B------:R1:W-:Y:S03]  /*1fa50*/  STL.64 [R1+0x658], R54 ;  /* 0x0006583601007387 */ /* 0x0003e60000100a00 */
[----:B0-----:R-:W2:Y:S01]  /*1fa60*/  LDL.LU R52, [R1+0x3d0] ;  /* 0x0003d00001347983 */ /* 0x001ea20000300800 */
[----:B------:R-:W2:Y:S02]  /*1fa70*/  LDL.LU R53, [R1+0x3d4] ;  /* 0x0003d40001357983 */ /* 0x000ea40000300800 */
[----:B-1----:R-:W2:Y:S02]  /*1fa80*/  LDL.LU R54, [R1+0x3d8] ;  /* 0x0003d80001367983 */ /* 0x002ea40000300800 */
[----:B------:R-:W2:Y:S01]  /*1fa90*/  LDL.LU R55, [R1+0x3dc] ;  /* 0x0003dc0001377983 */ /* 0x000ea20000300800 */
[C---:B---3--:R-:W-:Y:S11]  /*1faa0*/  HMMA.16816.F32 R44, R48.reuse, R34, R44 ;  /* 0x00000022302c723c */ /* 0x048ff6000000182c */
[----:B------:R-:W-:Y:S11]  /*1fab0*/  @!UPT UIADD3 URZ, URZ, URZ, URZ ;  /* 0x0000003f3f3ff290 */ /* 0x000ff6000fffe03f */
[----:B------:R-:W-:Y:S01]  /*1fac0*/  @!UPT UIADD3 URZ, URZ, URZ, URZ ;  /* 0x0000003f3f3ff290 */ /* 0x000fe2000fffe03f */
[----:B------:R-:W-:Y:S01]  /*1fad0*/  STL.64 [R1+0x630], R44 ;  /* 0x0006302c01007387 */ /* 0x000fe20000100a00 */
[----:B------:R0:W-:Y:S03]  /*1fae0*/  STL.64 [R1+0x638], R46 ;  /* 0x0006382e01007387 */ /* 0x0001e60000100a00 */
[----:B0-----:R-:W3:Y:S01]  /*1faf0*/  LDL.LU.64 R46, [R1+0x1a60] ;  /* 0x001a6000012e7983 */ /* 0x001ee20000300a00 */
[----:B------:R-:W3:Y:S02]  /*1fb00*/  LDL.LU.64 R44, [R1+0x1a58] ;  /* 0x001a5800012c7983 */ /* 0x000ee40000300a00 */
[C---:B---3--:R-:W-:Y:S11]  /*1fb10*/  HMMA.16816.F32 R44, R48.reuse, R30, R44 ;  /* 0x0000001e302c723c */ /* 0x048ff6000000182c */
[----:B------:R-:W-:Y:S11]  /*1fb20*/  @!UPT UIADD3 URZ, URZ, URZ, URZ ;  /* 0x0000003f3f3ff290 */ /* 0x000ff6000fffe03f */
[----:B------:R-:W-:Y:S01]  /*1fb30*/  @!UPT UIADD3 URZ, URZ, URZ, URZ ;  /* 0x0000003f3f3ff290 */ /* 0x000fe2000fffe03f */
[----:B------:R-:W-:Y:S01]  /*1fb40*/  STL.64 [R1+0x620], R44 ;  /* 0x0006202c01007387 */ /* 0x000fe20000100a00 */
[----:B------:R0:W-:Y:S03]  /*1fb50*/  STL.64 [R1+0x628], R46 ;  /* 0x0006282e01007387 */ /* 0x0001e60000100a00 */
[----:B0-----:R-:W3:Y:S01]  /*1fb60*/  LDL.LU.64 R46, [R1+0x1a50] ;  /* 0x001a5000012e7983 */ /* 0x001ee20000300a00 */
[----:B------:R-:W3:Y:S02]  /*1fb70*/  LDL.LU.64 R44, [R1+0x1a48] ;  /* 0x001a4800012c7983 */ /* 0x000ee40000300a00 */
[----:B------:R-:W2:Y:S01]  /*1fb80*/  LDL R32, [R1+0x860] ;  /* 0x0008600001207983 */ /* 0x000ea20000100800 */
        /* <DEDUP_REMOVED lines=13> */
[----:B------:R-:W3:Y:S01]  /*1fc60*/  LDL.LU.64 R44, [R1+0x1a28] ;  /* 0x001a2800012c7983 */ /* 0x000ee20000300a00 */
[C---:B------:R-:W-:Y:S11]  /*1fc70*/  HMMA.16816.F32 R40, R48.reuse, R18, R40 ;  /* 0x000000123028723c */ /* 0x040ff60000001828 */
[----:B------:R-:W-:Y:S11]  /*1fc80*/  @!UPT UIADD3 URZ, URZ, URZ, URZ ;  /* 0x0000003f3f3ff290 */ /* 0x000ff6000fffe03f */
[----:B------:R-:W-:Y:S01]  /*1fc90*/  @!UPT UIADD3 URZ, URZ, URZ, URZ ;  /* 0x0000003f3f3ff290 */ /* 0x000fe2000fffe03f */
[----:B------:R-:W-:Y:S01]  /*1fca0*/  STL.64 [R1+0x5f0], R40 ;  /* 0x0005f02801007387 */ /* 0x000fe20000100a00 */
[----:B------:R0:W-:Y:S03]  /*1fcb0*/  STL.64 [R1+0x5f8], R42 ;  /* 0x0005f82a01007387 */ /* 0x0001e60000100a00 */
[----:B0-----:R-:W2:Y:S01]  /*1fcc0*/  LDL.LU.64 R42, [R1+0x1a20] ;  /* 0x001a2000012a7983 */ /* 0x001ea20000300a00 */
[----:B------:R-:W2:Y:S01]  /*1fcd0*/  LDL.LU.64 R40, [R1+0x1a18] ;  /* 0x001a180001287983 */ /* 0x000ea20000300a00 */
[C---:B---3--:R-:W-:Y:S11]  /*1fce0*/  HMMA.16816.F32 R44, R48.reuse, R14, R44 ;  /* 0x0000000e302c723c */ /* 0x048ff6000000182c */
[----:B------:R-:W-:Y:S11]  /*1fcf0*/  @!UPT UIADD3 URZ, URZ, URZ, URZ ;  /* 0x0000003f3f3ff290 */ /* 0x000ff6000fffe03f */
[----:B------:R-:W-:Y:S01]  /*1fd00*/  @!UPT UIADD3 URZ, URZ, URZ, URZ ;  /* 0x0000003f3f3ff290 */ /* 0x000fe2000fffe03f */
[----:B------:R-:W-:Y:S01]  /*1fd10*/  STL.64 [R1+0x5e0], R44 ;  /* 0x0005e02c01007387 */ /* 0x000fe20000100a00 */
[----:B------:R0:W-:Y:S03]  /*1fd20*/  STL.64 [R1+0x5e8], R46 ;  /* 0x0005e82e01007387 */ /* 0x0001e60000100a00 */
        /* <DEDUP_REMOVED lines=8> */
[----:B------:R-:W2:Y:S01]  /*1fdb0*/  LDL.LU.64 R40, [R1+0x19f8] ;  /* 0x0019f80001287983 */ /* 0x000ea20000300a00 */
[----:B---3--:R-:W-:Y:S02]  /*1fdc0*/  HMMA.16816.F32 R48, R48, R10, R44 ;  /* 0x0000000a3030723c */ /* 0x008fe4000000182c */
        /* <DEDUP_REMOVED lines=9> */
[----:B------:R0:W-:Y:S01]  /*1fe60*/  STL.64 [R1+0x19e0], R10 ;  /* 0x0019e00a01007387 */ /* 0x0001e20000100a00 */
[----:B------:R-:W3:Y:S02]  /*1fe70*/  LDL.LU R8, [R1+0x3f0] ;  /* 0x0003f00001087983 */ /* 0x000ee40000300800 */
[----:B------:R-:W3:Y:S01]  /*1fe80*/  LDL.LU R9, [R1+0x3f4] ;  /* 0x0003f40001097983 */ /* 0x000ee20000300800 */
[----:B0-----:R-:W3:Y:S01]  /*1fe90*/  LDL.LU R10, [R1+0x3f8] ;  /* 0x0003f800010a7983 */ /* 0x001ee20000300800 */
[----:B------:R-:W3:Y:S02]  /*1fea0*/  LDL.LU R11, [R1+0x3fc] ;  /* 0x0003fc00010b7983 */ /* 0x000ee40000300800 */
[----:B------:R-:W-:Y:S01]  /*1feb0*/  STL.64 [R1+0x19c8], R30 ;  /* 0x0019c81e01007387 */ /* 0x000fe20000100a00 */
[C---:B---3--:R-:W-:Y:S08]  /*1fec0*/  HMMA.16816.F32 R8, R44.reuse, R34, R8 ;  /* 0x000000222c08723c */ /* 0x048ff00000001808 */
[C---:B--2---:R-:W-:Y:S11]  /*1fed0*/  HMMA.16816.F32 R48, R44.reuse, R30, R48 ;  /* 0x0000001e2c30723c */ /* 0x044ff60000001830 */
[----:B------:R-:W-:Y:S04]  /*1fee0*/  @!UPT UIADD3 URZ, URZ, URZ, URZ ;  /* 0x0000003f3f3ff290 */ /* 0x000fe8000fffe03f */
[----:B------:R-:W-:Y:S01]  /*1fef0*/  STL.64 [R1+0x3f0], R8 ;  /* 0x0003f00801007387 */ /* 0x000fe20000100a00 */
[----:B------:R0:W-:Y:S02]  /*1ff00*/  STL.64 [R1+0x3f8], R10 ;  /* 0x0003f80a01007387 */ /* 0x0001e40000100a00 */
[C---:B0-----:R-:W-:Y:S05]  /*1ff10*/  HMMA.16816.F32 R8, R44.reuse, R26, R52 ;  /* 0x0000001a2c08723c */ /* 0x041fea0000001834 */
[----:B------:R-:W-:Y:S01]  /*1ff20*/  STL.64 [R1+0x3e0], R48 ;  /* 0x0003e03001007387 */ /* 0x000fe20000100a00 */
[----:B------:R-:W-:Y:S02]  /*1ff30*/  STL.64 [R1+0x3e8], R50 ;  /* 0x0003e83201007387 */ /* 0x000fe40000100a00 */
[C---:B------:R-:W-:Y:S01]  /*1ff40*/  HMMA.16816.F32 R28, R44.reuse, R22, R36 ;  /* 0x000000162c1c723c */ /* 0x040fe20000001824 */
[----:B------:R-:W-:Y:S11]  /*1ff50*/  STL.64 [R1+0x19c0], R22 ;  /* 0x0019c01601007387 */ /* 0x000ff60000100a00 */
[----:B------:R-:W-:Y:S03]  /*1ff60*/  @!UPT UIADD3 URZ, URZ, URZ, URZ ;  /* 0x0000003f3f3ff290 */ /* 0x000fe6000fffe03f */
[----:B------:R-:W-:Y:S01]  /*1ff70*/  STL.64 [R1+0x3d0], R8 ;  /* 0x0003d00801007387 */ /* 0x000fe20000100a00 */
[----:B------:R0:W-:Y:S02]  /*1ff80*/  STL.64 [R1+0x3d8], R10 ;  /* 0x0003d80a01007387 */ /* 0x0001e40000100a00 */
[C---:B0-----:R-:W-:Y:S05]  /*1ff90*/  HMMA.16816.F32 R8, R44.reuse, R18, R40 ;  /* 0x000000122c08723c */ /* 0x041fea0000001828 */
[----:B------:R-:W-:Y:S01]  /*1ffa0*/  STL.64 [R1+0x3c0], R28 ;  /* 0x0003c01c01007387 */ /* 0x000fe20000100a00 */
[----:B------:R-:W-:Y:S02]  /*1ffb0*/  STL.64 [R1+0x3c8], R30 ;  /* 0x0003c81e01007387 */ /* 0x000fe40000100a00 */
[----:B------:R-:W-:Y:S02]  /*1ffc0*/  STL.64 [R1+0x19b8], R18 ;  /* 0x0019b81201007387 */ /* 0x000fe40000100a00 */
[----:B------:R-:W-:Y:S11]  /*1ffd0*/  STL.64 [R1+0x19b0], R16 ;  /* 0x0019b01001007387 */ /* 0x000ff60000100a00 */
[----:B------:R-:W-:Y:S02]  /*1ffe0*/  @!UPT UIADD3 URZ, URZ, URZ, URZ ;  /* 0x0000003f3f3ff290 */ /* 0x000fe4000fffe03f */
[----:B------:R-:W-:Y:S01]  /*1fff0*/  STL.64 [R1+0x3b0], R8 ;  /* 0x0003b00801007387 */ /* 0x000fe20000100a00 */
[----:B------:R0:W-:Y:S02]  /*20000*/  STL.64 [R1+0x3b8], R10 ;  /* 0x0003b80a01007387 */ /* 0x0001e40000100a00 */
[C---:B0-----:R-:W-:Y:S01]  /*20010*/  HMMA.16816.F32 R8, R44.reuse, R14, R56 ;  /* 0x0000000e2c08723c */ /* 0x041fe20000001838 */
[----:B------:R-:W-:Y:S01]  /*20020*/  STL.64 [R1+0x19a8], R14 ;  /* 0x0019a80e01007387 */ /* 0x000fe20000100a00 */
[----:B------:R-:W2:Y:S11]  /*20030*/  LDL.LU R52, [R1+0x140] ;  /* 0x0001400001347983 */ /* 0x000eb60000300800 */
[----:B------:R-:W-:Y:S10]  /*20040*/  @!UPT UIADD3 URZ, URZ, URZ, URZ ;  /* 0x0000003f3f3ff290 */ /* 0x000ff4000fffe03f */
[----:B------:R-:W-:Y:S01]  /*20050*/  STL.64 [R1+0x3a0], R8 ;  /* 0x0003a00801007387 */ /* 0x000fe20000100a00 */
[----:B------:R-:W-:Y:S02]  /*20060*/  STL.64 [R1+0x3a8], R10 ;  /* 0x0003a80a01007387 */ /* 0x000fe40000100a00 */
[----:B------:R-:W2:Y:S02]  /*20070*/  LDL.LU R53, [R1+0x144] ;  /* 0x0001440001357983 */ /* 0x000ea40000300800 */
[----:B------:R-:W3:Y:S01]  /*20080*/  LDL.LU R54, [R1+0x148] ;  /* 0x0001480001367983 */ /* 0x000ee20000300800 */
[----:B------:R-:W3:Y:S01]  /*20090*/  LDL.LU R55, [R1+0x14c] ;  /* 0x00014c0001377983 */ /* 0x000ee20000300800 */
[----:B------:R-:W2:Y:S02]  /*200a0*/  LDL.LU R36, [R1+0x180] ;  /* 0x0001800001247983 */ /* 0x000ea40000300800 */
[----:B------:R-:W2:Y:S02]  /*200b0*/  LDL.LU R37, [R1+0x184] ;  /* 0x0001840001257983 */ /* 0x000ea40000300800 */
[----:B------:R-:W2:Y:S01]  /*200c0*/  LDL.LU R38, [R1+0x188] ;  /* 0x0001880001267983 */ /* 0x000ea20000300800 */
[----:B------:R-:W2:Y:S04]  /*200d0*/  LDL.LU R39, [R1+0x18c] ;  /* 0x00018c0001277983 */ /* 0x000ea80000300800 */
[----:B--2---:R-:W-:Y:S01]  /*200e0*/  STL.64 [R1+0x1990], R38 ;  /* 0x0019902601007387 */ /* 0x004fe20000100a00 */
[----:B------:R0:W-:Y:S03]  /*200f0*/  STL.64 [R1+0x1988], R36 ;  /* 0x0019882401007387 */ /* 0x0001e60000100a00 */
[----:B0-----:R-:W2:Y:S01]  /*20100*/  LDL.LU R36, [R1+0x300] ;  /* 0x0003000001247983 */ /* 0x001ea20000300800 */
[----:B------:R-:W2:Y:S02]  /*20110*/  LDL.LU R37, [R1+0x304] ;  /* 0x0003040001257983 */ /* 0x000ea40000300800 */
[----:B------:R-:W2:Y:S02]  /*20120*/  LDL.LU R38, [R1+0x308] ;  /* 0x0003080001267983 */ /* 0x000ea40000300800 */
[----:B------:R-:W2:Y:S02]  /*20130*/  LDL.LU R39, [R1+0x30c] ;  /* 0x00030c0001277983 */ /* 0x000ea40000300800 */
[----:B--2---:R-:W-:Y:S01]  /*20140*/  STL.64 [R1+0x19a0], R38 ;  /* 0x0019a02601007387 */ /* 0x004fe20000100a00 */
[----:B------:R0:W-:Y:S03]  /*20150*/  STL.64 [R1+0x1998], R36 ;  /* 0x0019982401007387 */ /* 0x0001e60000100a00 */
        /* <DEDUP_REMOVED lines=38> */
[C---:B--2---:R-:W-:Y:S01]  /*203c0*/  HMMA.16816.F32 R8, R44.reuse, R6, R8 ;  /* 0x000000062c08723c */ /* 0x044fe20000001808 */
[----:B---3--:R-:W-:Y:S01]  /*203d0*/  STL.64 [R1+0x1970], R54 ;  /* 0x0019703601007387 */ /* 0x008fe20000100a00 */
[----:B------:R0:W-:Y:S03]  /*203e0*/  STL.64 [R1+0x1968], R52 ;  /* 0x0019683401007387 */ /* 0x0001e60000100a00 */
[----:B0-----:R-:W2:Y:S01]  /*203f0*/  LDL.LU R52, [R1+0x170] ;  /* 0x0001700001347983 */ /* 0x001ea20000300800 */
[----:B------:R-:W2:Y:S02]  /*20400*/  LDL.LU R53, [R1+0x174] ;  /* 0x0001740001357983 */ /* 0x000ea40000300800 */
[----:B------:R-:W2:Y:S02]  /*20410*/  LDL.LU R54, [R1+0x178] ;  /* 0x0001780001367983 */ /* 0x000ea40000300800 */
[----:B------:R-:W2:Y:S01]  /*20420*/  LDL.LU R55, [R1+0x17c] ;  /* 0x00017c0001377983 */ /* 0x000ea20000300800 */
[----:B------:R-:W3:Y:S01]  /*20430*/  LDL.LU R48, [R1+0x2e0] ;  /* 0x0002e00001307983 */ /* 0x000ee20000300800 */
[----:B------:R-:W3:Y:S02]  /*20440*/  LDL.LU R49, [R1+0x2e4] ;  /* 0x0002e40001317983 */ /* 0x000ee40000300800 */
[----:B------:R-:W3:Y:S02]  /*20450*/  LDL.LU R50, [R1+0x2e8] ;  /* 0x0002e80001327983 */ /* 0x000ee40000300800 */
[----:B------:R-:W3:Y:S07]  /*20460*/  LDL.LU R51, [R1+0x2ec] ;  /* 0x0002ec0001337983 */ /* 0x000eee0000300800 */
[----:B------:R-:W-:Y:S01]  /*20470*/  STL.64 [R1+0x390], R8 ;  /* 0x0003900801007387 */ /* 0x000fe20000100a00 */
[----:B------:R0:W-:Y:S03]  /*20480*/  STL.64 [R1+0x398], R10 ;  /* 0x0003980a01007387 */ /* 0x0001e60000100a00 */
[----:B0-----:R-:W2:Y:S02]  /*20490*/  LDL.LU.64 R10, [R1+0x19e0] ;  /* 0x0019e000010a7983 */ /* 0x001ea40000300a00 */
[----:B--2---:R-:W-:Y:S02]  /*204a0*/  HMMA.16816.F32 R44, R44, R10, R40 ;  /* 0x0000000a2c2c723c */ /* 0x004fe40000001828 */
[----:B------:R-:W4:Y:S01]  /*204b0*/  LDL.LU.64 R42, [R1+0x19d8] ;  /* 0x0019d800012a7983 */ /* 0x000f220000300a00 */
[----:B------:R-:W4:Y:S11]  /*204c0*/  LDL.LU.64 R40, [R1+0x19d0] ;  /* 0x0019d00001287983 */ /* 0x000f360000300a00 */
[----:B------:R-:W-:Y:S09]  /*204d0*/  @!UPT UIADD3 URZ, URZ, URZ, URZ ;  /* 0x0000003f3f3ff290 */ /* 0x000ff2000fffe03f */
[----:B------:R0:W-:Y:S01]  /*204e0*/  STL.64 [R1+0x1d0], R44 ;  /* 0x0001d02c01007387 */ /* 0x0001e20000100a00 */
[----:B------:R1:W-:Y:S03]  /*204f0*/  STL.64 [R1+0x1d8], R46 ;  /* 0x0001d82e01007387 */ /* 0x0003e60000100a00 */
[----:B0-----:R-:W2:Y:S01]  /*20500*/  LDL.LU R44, [R1+0x490] ;  /* 0x00049000012c7983 */ /* 0x001ea20000300800 */
[----:B------:R-:W2:Y:S02]  /*20510*/  LDL.LU R45, [R1+0x494] ;  /* 0x00049400012d7983 */ /* 0x000ea40000300800 */
[----:B-1----:R-:W2:Y:S02]  /*20520*/  LDL.LU R46, [R1+0x498] ;  /* 0x00049800012e7983 */ /* 0x002ea40000300800 */
[----:B------:R-:W2:Y:S01]  /*20530*/  LDL.LU R47, [R1+0x49c] ;  /* 0x00049c00012f7983 */ /* 0x000ea20000300800 */
[C---:B----4-:R-:W-:Y:S11]  /*20540*/  HMMA.16816.F32 R28, R40.reuse, R34, R28 ;  /* 0x00000022281c723c */ /* 0x050ff6000000181c */
[----:B------:R-:W-:Y:S11]  /*20550*/  @!UPT UIADD3 URZ, URZ, URZ, URZ ;  /* 0x0000003f3f3ff290 */ /* 0x000ff6000fffe03f */
[----:B------:R-:W-:Y:S01]  /*20560*/  @!UPT UIADD3 URZ, URZ, URZ, URZ ;  /* 0x0000003f3f3ff290 */ /* 0x000fe2000fffe03f */
[----:B------:R-:W-:Y:S01]  /*20570*/  STL.64 [R1+0x360], R28 ;  /* 0x0003601c01007387 */ /* 0x000fe20000100a00 */
[----:B------:R0:W-:Y:S03]  /*20580*/  STL.64 [R1+0x368], R30 ;  /* 0x0003681e01007387 */ /* 0x0001e60000100a00 */
[----:B0-----:R-:W4:Y:S01]  /*20590*/  LDL.LU.64 R30, [R1+0x19c8] ;  /* 0x0019c800011e7983 */ /* 0x001f220000300a00 */
[C---:B------:R-:W-:Y:S08]  /*205a0*/  HMMA.16816.F32 R20, R40.reuse, R26, R20 ;  /* 0x0000001a2814723c */ /* 0x040ff00000001814 */
[C---:B----4-:R-:W-:Y:S11]  /*205b0*/  HMMA.16816.F32 R56, R40.reuse, R30, R56 ;  /* 0x0000001e2838723c */ /* 0x050ff60000001838 */
[----:B------:R-:W-:Y:S11]  /*205c0*/  @!UPT UIADD3 URZ, URZ, URZ, URZ ;  /* 0x0000003f3f3ff290 */ /* 0x000ff6000fffe03f */
[----:B------:R-:W-:Y:S01]  /*205d0*/  @!UPT UIADD3 URZ, URZ, URZ, URZ ;  /* 0x0000003f3f3ff290 */ /* 0x000fe2000fffe03f */
[----:B------:R0:W-:Y:S01]  /*205e0*/  STL.64 [R1+0x350], R56 ;  /* 0x0003503801007387 */ /* 0x0001e20000100a00 */
[----:B------:R1:W-:Y:S03]  /*205f0*/  STL.64 [R1+0x358], R58 ;  /* 0x0003583a01007387 */ /* 0x0003e60000100a00 */
[----:B0-----:R-:W4:Y:S01]  /*20600*/  LDL.LU R56, [R1+0x50] ;  /* 0x0000500001387983 */ /* 0x001f220000300800 */
[----:B------:R-:W4:Y:S02]  /*20610*/  LDL.LU R57, [R1+0x54] ;  /* 0x0000540001397983 */ /* 0x000f240000300800 */
[----:B-1----:R-:W4:Y:S02]  /*20620*/  LDL.LU R58, [R1+0x58] ;  /* 0x00005800013a7983 */ /* 0x002f240000300800 */
[----:B------:R-:W4:Y:S01]  /*20630*/  LDL.LU R59, [R1+0x5c] ;  /* 0x00005c00013b7983 */ /* 0x000f220000300800 */
        /* <DEDUP_REMOVED lines=36> */
[----:B0-----:R-:W3:Y:S01]  /*20880*/  LDL.LU R40, [R1+0x640] ;  /* 0x0006400001287983 */ /* 0x001ee20000300800 */
[----:B------:R-:W3:Y:S02]  /*20890*/  LDL.LU R41, [R1+0x644] ;  /* 0x0006440001297983 */ /* 0x000ee40000300800 */
[----:B-1----:R-:W3:Y:S02]  /*208a0*/  LDL.LU R42, [R1+0x648] ;  /* 0x00064800012a7983 */ /* 0x002ee40000300800 */
[----:B------:R-:W3:Y:S01]  /*208b0*/  LDL.LU R43, [R1+0x64c] ;  /* 0x00064c00012b7983 */ /* 0x000ee20000300800 */
        /* <DEDUP_REMOVED lines=14> */
[----:B------:R0:W-:Y:S02]  /*209a0*/  STL.64 [R1+0x1950], R30 ;  /* 0x0019501e01007387 */ /* 0x0001e40000100a00 */
[----:B------:R-:W2:Y:S01]  /*209b0*/  LDL.LU R28, [R1+0x150] ;  /* 0x00015000011c7983 */ /* 0x000ea20000300800 */
[----:B------:R-:W2:Y:S04]  /*209c0*/  LDL.LU R29, [R1+0x154] ;  /* 0x00015400011d7983 */ /* 0x000ea80000300800 */
[----:B0-----:R-:W2:Y:S01]  /*209d0*/  LDL.LU R30, [R1+0x158] ;  /* 0x00015800011e7983 */ /* 0x001ea20000300800 */
[----:B------:R-:W2:Y:S02]  /*209e0*/  LDL.LU R31, [R1+0x15c] ;  /* 0x00015c00011f7983 */ /* 0x000ea40000300800 */
[----:B------:R0:W-:Y:S01]  /*209f0*/  STL.64 [R1+0x1948], R26 ;  /* 0x0019481a01007387 */ /* 0x0001e20000100a00 */
[C---:B--2---:R-:W-:Y:S08]  /*20a00*/  HMMA.16816.F32 R28, R36.reuse, R26, R28 ;  /* 0x0000001a241c723c */ /* 0x044ff0000000181c */
[C---:B0-----:R-:W-:Y:S01]  /*20a10*/  HMMA.16816.F32 R24, R36.reuse, R22, R52 ;  /* 0x000000162418723c */ /* 0x041fe20000001834 */
[----:B------:R-:W-:Y:S11]  /*20a20*/  LDSM.16.MT88.4 R52, [R33+0x2100] ;  /* 0x002100002134783b */ /* 0x000ff60000004200 */
[----:B------:R-:W-:Y:S03]  /*20a30*/  @!UPT UIADD3 URZ, URZ, URZ, URZ ;  /* 0x0000003f3f3ff290 */ /* 0x000fe6000fffe03f */
[----:B------:R-:W-:Y:S01]  /*20a40*/  STL.64 [R1+0x150], R28 ;  /* 0x0001501c01007387 */ /* 0x000fe20000100a00 */
[----:B------:R-:W-:Y:S02]  /*20a50*/  STL.64 [R1+0x158], R30 ;  /* 0x0001581e01007387 */ /* 0x000fe40000100a00 */
[----:B------:R3:W-:Y:S02]  /*20a60*/  STL.64 [R1+0x1940], R22 ;  /* 0x0019401601007387 */ /* 0x0007e40000100a00 */
[C---:B---3--:R-:W-:Y:S01]  /*20a70*/  HMMA.16816.F32 R20, R36.reuse, R18, R48 ;  /* 0x000000122414723c */ /* 0x048fe20000001830 */
[----:B------:R-:W0:Y:S04]  /*20a80*/  LDSM.16.MT88.4 R48, [R33+0x2180] ;  /* 0x002180002130783b */ /* 0x000e280000004200 */
[----:B------:R-:W-:Y:S01]  /*20a90*/  STL.64 [R1+0x140], R24 ;  /* 0x0001401801007387 */ /* 0x000fe20000100a00 */
[----:B------:R-:W-:Y:S02]  /*20aa0*/  STL.64 [R1+0x148], R26 ;  /* 0x0001481a01007387 */ /* 0x000fe40000100a00 */
[----:B------:R-:W-:Y:S02]  /*20ab0*/  STL.64 [R1+0x1938], R18 ;  /* 0x0019381201007387 */ /* 0x000fe40000100a00 */
[----:B------:R1:W-:Y:S02]  /*20ac0*/  STL.64 [R1+0x1930], R16 ;  /* 0x0019301001007387 */ /* 0x0003e40000100a00 */
[C---:B-1----:R-:W-:Y:S01]  /*20ad0*/  HMMA.16816.F32 R16, R36.reuse, R14, R44 ;  /* 0x0000000e2410723c */ /* 0x042fe2000000182c */
[----:B------:R-:W1:Y:S10]  /*20ae0*/  LDSM.16.MT88.4 R44, [R32+0x2000] ;  /* 0x00200000202c783b */ /* 0x000e740000004200 */
[----:B------:R-:W-:Y:S01]  /*20af0*/  STL.64 [R1+0x2e0], R20 ;  /* 0x0002e01401007387 */ /* 0x000fe20000100a00 */
[----:B------:R-:W-:Y:S03]  /*20b00*/  STL.64 [R1+0x2e8], R22 ;  /* 0x0002e81601007387 */ /* 0x000fe60000100a00 */
[----:B0-----:R-:W-:Y:S01]  /*20b10*/  STL.64 [R1+0x1910], R50 ;  /* 0x0019103201007387 */ /* 0x001fe20000100a00 */
[----:B------:R-:W-:Y:S02]  /*20b20*/  STL.64 [R1+0x1908], R48 ;  /* 0x0019083001007387 */ /* 0x000fe40000100a00 */
[----:B------:R0:W-:Y:S02]  /*20b30*/  STL.64 [R1+0x1928], R14 ;  /* 0x0019280e01007387 */ /* 0x0001e40000100a00 */
[C---:B0-----:R-:W-:Y:S01]  /*20b40*/  HMMA.16816.F32 R12, R36.reuse, R6, R40 ;  /* 0x00000006240c723c */ /* 0x041fe20000001828 */
[----:B------:R-:W0:Y:S04]  /*20b50*/  LDSM.16.MT88.4 R40, [R32+0x2080] ;  /* 0x002080002028783b */ /* 0x000e280000004200 */
[----:B------:R-:W-:Y:S01]  /*20b60*/  STL.64 [R1+0x490], R16 ;  /* 0x0004901001007387 */ /* 0x000fe20000100a00 */
[----:B------:R-:W-:Y:S02]  /*20b70*/  STL.64 [R1+0x498], R18 ;  /* 0x0004981201007387 */ /* 0x000fe40000100a00 */
[----:B-1----:R-:W-:Y:S02]  /*20b80*/  STL.64 [R1+0x1890], R46 ;  /* 0x0018902e01007387 */ /* 0x002fe40000100a00 */
[----:B------:R-:W-:Y:S01]  /*20b90*/  STL.64 [R1+0x1888], R44 ;  /* 0x0018882c01007387 */ /* 0x000fe20000100a00 */
[----:B------:R4:W-:Y:S02]  /*20ba0*/  STL.64 [R1+0x1920], R6 ;  /* 0x0019200601007387 */ /* 0x0009e40000100a00 */
[----:B----4-:R-:W-:Y:S02]  /*20bb0*/  HMMA.16816.F32 R4, R36, R10, R56 ;  /* 0x0000000a2404723c */ /* 0x010fe40000001838 */
[----:B------:R-:W1:Y:S08]  /*20bc0*/  LDSM.16.MT88.4 R36, [R32+0x2100] ;  /* 0x002100002024783b */ /* 0x000e700000004200 */
[----:B------:R-:W-:Y:S01]  /*20bd0*/  STL.64 [R1+0x640], R12 ;  /* 0x0006400c01007387 */ /* 0x000fe20000100a00 */
[----:B------:R-:W-:Y:S03]  /*20be0*/  STL.64 [R1+0x648], R14 ;  /* 0x0006480e01007387 */ /* 0x000fe60000100a00 */
[----:B0-----:R-:W-:Y:S01]  /*20bf0*/  STL.64 [R1+0x1878], R42 ;  /* 0x0018782a01007387 */ /* 0x001fe20000100a00 */
[----:B------:R0:W-:Y:S02]  /*20c00*/  STL.64 [R1+0x1870], R40 ;  /* 0x0018702801007387 */ /* 0x0001e40000100a00 */
[----:B------:R-:W-:Y:S01]  /*20c10*/  STL.64 [R1+0x1918], R10 ;  /* 0x0019180a01007387 */ /* 0x000fe20000100a00 */
[----:B0-----:R-:W2:Y:S05]  /*20c20*/  LDL.LU R40, [R1+0x4d0] ;  /* 0x0004d00001287983 */ /* 0x001eaa0000300800 */
[----:B------:R-:W-:Y:S02]  /*20c30*/  STL.64 [R1+0x50], R4 ;  /* 0x0000500401007387 */ /* 0x000fe40000100a00 */
[----:B------:R-:W-:Y:S02]  /*20c40*/  STL.64 [R1+0x58], R6 ;  /* 0x0000580601007387 */ /* 0x000fe40000100a00 */
[----:B------:R-:W2:Y:S01]  /*20c50*/  LDL.LU R41, [R1+0x4d4] ;  /* 0x0004d40001297983 */ /* 0x000ea20000300800 */
[----:B------:R-:W3:Y:S01]  /*20c60*/  LDL.LU R42, [R1+0x4d8] ;  /* 0x0004d800012a7983 */ /* 0x000ee20000300800 */
[----:B------:R-:W3:Y:S03]  /*20c70*/  LDL.LU R43, [R1+0x4dc] ;  /* 0x0004dc00012b7983 */ /* 0x000ee60000300800 */
[----:B---3--:R-:W-:Y:S01]  /*20c80*/  STL.64 [R1+0x18a0], R42 ;  /* 0x0018a02a01007387 */ /* 0x008fe20000100a00 */
[----:B--2---:R-:W-:Y:S02]  /*20c90*/  STL.64 [R1+0x1898], R40 ;  /* 0x0018982801007387 */ /* 0x004fe40000100a00 */
[----:B------:R-:W2:Y:S02]  /*20ca0*/  LDL.LU R44, [R1+0x380] ;  /* 0x00038000012c7983 */ /* 0x000ea40000300800 */
        /* <DEDUP_REMOVED lines=60> */
[----:B--2---:R0:W-:Y:S03]  /*21070*/  STL.64 [R1+0x18e8], R44 ;  /* 0x0018e82c01007387 */ /* 0x0041e60000100a00 */
[----:B0-----:R-:W2:Y:S01]  /*21080*/  LDL.LU R44, [R1+0x590] ;  /* 0x00059000012c7983 */ /* 0x001ea20000300800 */
[----:B------:R-:W2:Y:S02]  /*21090*/  LDL.LU R45, [R1+0x594] ;  /* 0x00059400012d7983 */ /* 0x000ea40000300800 */
[----:B------:R-:W3:Y:S02]  /*210a0*/  LDL.LU R46, [R1+0x598] ;  /* 0x00059800012e7983 */ /* 0x000ee40000300800 */
[----:B------:R-:W3:Y:S01]  /*210b0*/  LDL.LU R47, [R1+0x59c] ;  /* 0x00059c00012f7983 */ /* 0x000ee20000300800 */
[C---:B----4-:R-:W-:Y:S01]  /*210c0*/  HMMA.16816.F32 R28, R52.reuse, R34, R28 ;  /* 0x00000022341c723c */ /* 0x050fe2000000181c */
[----:B---3--:R-:W-:Y:S01]  /*210d0*/  STL.64 [R1+0x1900], R46 ;  /* 0x0019002e01007387 */ /* 0x008fe20000100a00 */
[----:B--2---:R0:W-:Y:S03]  /*210e0*/  STL.64 [R1+0x18f8], R44 ;  /* 0x0018f82c01007387 */ /* 0x0041e60000100a00 */
[----:B0-----:R-:W2:Y:S01]  /*210f0*/  LDL.LU R44, [R1+0x5a0] ;  /* 0x0005a000012c7983 */ /* 0x001ea20000300800 */
[----:B------:R-:W2:Y:S02]  /*21100*/  LDL.LU R45, [R1+0x5a4] ;  /* 0x0005a400012d7983 */ /* 0x000ea40000300800 */
[----:B------:R-:W2:Y:S02]  /*21110*/  LDL.LU R46, [R1+0x5a8] ;  /* 0x0005a800012e7983 */ /* 0x000ea40000300800 */
[----:B------:R-:W2:Y:S01]  /*21120*/  LDL.LU R47, [R1+0x5ac] ;  /* 0x0005ac00012f7983 */ /* 0x000ea20000300800 */
[----:B------:R-:W3:Y:S01]  /*21130*/  LDL.LU R40, [R1+0x540] ;  /* 0x0005400001287983 */ /* 0x000ee20000300800 */
[----:B------:R-:W3:Y:S02]  /*21140*/  LDL.LU R41, [R1+0x544] ;  /* 0x0005440001297983 */ /* 0x000ee40000300800 */
[----:B------:R-:W3:Y:S02]  /*21150*/  LDL.LU R42, [R1+0x548] ;  /* 0x00054800012a7983 */ /* 0x000ee40000300800 */
[----:B------:R-:W3:Y:S01]  /*21160*/  LDL.LU R43, [R1+0x54c] ;  /* 0x00054c00012b7983 */ /* 0x000ee20000300800 */
[----:B------:R-:W4:Y:S01]  /*21170*/  LDL.LU R56, [R1+0x4c0] ;  /* 0x0004c00001387983 */ /* 0x000f220000300800 */
[----:B------:R-:W4:Y:S02]  /*21180*/  LDL.LU R57, [R1+0x4c4] ;  /* 0x0004c40001397983 */ /* 0x000f240000300800 */
[----:B------:R-:W4:Y:S02]  /*21190*/  LDL.LU R58, [R1+0x4c8] ;  /* 0x0004c800013a7983 */ /* 0x000f240000300800 */
[----:B------:R-:W4:Y:S01]  /*211a0*/  LDL.LU R59, [R1+0x4cc] ;  /* 0x0004cc00013b7983 */ /* 0x000f220000300800 */
[----:B-1----:R-:W-:Y:S01]  /*211b0*/  STL.64 [R1+0x1820], R38 ;  /* 0x0018202601007387 */ /* 0x002fe20000100a00 */
[----:B------:R0:W-:Y:S03]  /*211c0*/  STL.64 [R1+0x1818], R36 ;  /* 0x0018182401007387 */ /* 0x0001e60000100a00 */
[----:B0-----:R-:W2:Y:S01]  /*211d0*/  LDL.LU R36, [R1+0x4e0] ;  /* 0x0004e00001247983 */ /* 0x001ea20000300800 */
[----:B------:R-:W2:Y:S02]  /*211e0*/  LDL.LU R37, [R1+0x4e4] ;  /* 0x0004e40001257983 */ /* 0x000ea40000300800 */
[----:B------:R-:W2:Y:S02]  /*211f0*/  LDL.LU R38, [R1+0x4e8] ;  /* 0x0004e80001267983 */ /* 0x000ea40000300800 */
[----:B------:R-:W2:Y:S01]  /*21200*/  LDL.LU R39, [R1+0x4ec] ;  /* 0x0004ec0001277983 */ /* 0x000ea20000300800 */
        /* <DEDUP_REMOVED lines=41> */
[----:B------:R-:W2:Y:S01]  /*214a0*/  LDL.LU.64 R50, [R1+0x1910] ;  /* 0x0019100001327983 */ /* 0x000ea20000300a00 */
[----:B------:R-:W2:Y:S11]  /*214b0*/  LDL.LU.64 R48, [R1+0x1908] ;  /* 0x0019080001307983 */ /* 0x000eb60000300a00 */
[----:B------:R-:W-:Y:S09]  /*214c0*/  @!UPT UIADD3 URZ, URZ, URZ, URZ ;  /* 0x0000003f3f3ff290 */ /* 0x000ff2000fffe03f */
        /* <DEDUP_REMOVED lines=41> */
[----:B------:R-:W3:Y:S01]  /*21760*/  LDL R33, [R1+0x85c] ;  /* 0x00085c0001217983 */ /* 0x000ee20000100800 */
[C---:B--2---:R-:W-:Y:S11]  /*21770*/  HMMA.16816.F32 R44, R48.reuse, R14, R44 ;  /* 0x0000000e302c723c */ /* 0x044ff6000000182c */
        /* <DEDUP_REMOVED lines=13> */
[----:B--2---:R-:W-:Y:S02]  /*21850*/  HMMA.16816.F32 R48, R48, R10, R44 ;  /* 0x0000000a3030723c */ /* 0x004fe4000000182c */
[----:B------:R-:W2:Y:S01]  /*21860*/  LDL.LU.64 R46, [R1+0x1890] ;  /* 0x00189000012e7983 */ /* 0x000ea20000300a00 */
[----:B------:R-:W2:Y:S11]  /*21870*/  LDL.LU.64 R44, [R1+0x1888] ;  /* 0x00188800012c7983 */ /* 0x000eb60000300a00 */
        /* <DEDUP_REMOVED lines=8> */
[----:B------:R-:W2:Y:S02]  /*21900*/  LDL.LU R8, [R1+0x510] ;  /* 0x0005100001087983 */ /* 0x000ea40000300800 */
[----:B------:R-:W2:Y:S01]  /*21910*/  LDL.LU R9, [R1+0x514] ;  /* 0x0005140001097983 */ /* 0x000ea20000300800 */
[----:B0-----:R-:W2:Y:S01]  /*21920*/  LDL.LU R10, [R1+0x518] ;  /* 0x00051800010a7983 */ /* 0x001ea20000300800 */
[----:B------:R-:W2:Y:S02]  /*21930*/  LDL.LU R11, [R1+0x51c] ;  /* 0x00051c00010b7983 */ /* 0x000ea40000300800 */
[----:B------:R-:W-:Y:S01]  /*21940*/  STL.64 [R1+0x1868], R30 ;  /* 0x0018681e01007387 */ /* 0x000fe20000100a00 */
[C---:B--2---:R-:W-:Y:S08]  /*21950*/  HMMA.16816.F32 R8, R44.reuse, R34, R8 ;  /* 0x000000222c08723c */ /* 0x044ff00000001808 */
[C---:B------:R-:W-:Y:S11]  /*21960*/  HMMA.16816.F32 R48, R44.reuse, R30, R48 ;  /* 0x0000001e2c30723c */ /* 0x040ff60000001830 */
        /* <DEDUP_REMOVED lines=11> */
[C---:B---3--:R-:W-:Y:S05]  /*21a20*/  HMMA.16816.F32 R8, R44.reuse, R18, R40 ;  /* 0x000000122c08723c */ /* 0x048fea0000001828 */
[----:B------:R-:W-:Y:S01]  /*21a30*/  STL.64 [R1+0x4e0], R28 ;  /* 0x0004e01c01007387 */ /* 0x000fe20000100a00 */
[----:B------:R-:W-:Y:S02]  /*21a40*/  STL.64 [R1+0x4e8], R30 ;  /* 0x0004e81e01007387 */ /* 0x000fe40000100a00 */
[----:B------:R-:W-:Y:S02]  /*21a50*/  STL.64 [R1+0x1858], R18 ;  /* 0x0018581201007387 */ /* 0x000fe40000100a00 */
[----:B------:R-:W-:Y:S11]  /*21a60*/  STL.64 [R1+0x1850], R16 ;  /* 0x0018501001007387 */ /* 0x000ff60000100a00 */
[----:B------:R-:W-:Y:S02]  /*21a70*/  @!UPT UIADD3 URZ, URZ, URZ, URZ ;  /* 0x0000003f3f3ff290 */ /* 0x000fe4000fffe03f */
[----:B------:R-:W-:Y:S01]  /*21a80*/  STL.64 [R1+0x4d0], R8 ;  /* 0x0004d00801007387 */ /* 0x000fe20000100a00 */
[----:B------:R4:W-:Y:S02]  /*21a90*/  STL.64 [R1+0x4d8], R10 ;  /* 0x0004d80a01007387 */ /* 0x0009e40000100a00 */
[C---:B----4-:R-:W-:Y:S01]  /*21aa0*/  HMMA.16816.F32 R8, R44.reuse, R14, R56 ;  /* 0x0000000e2c08723c */ /* 0x050fe20000001838 */
        /* <DEDUP_REMOVED lines=8> */
[----:B------:R-:W4:Y:S02]  /*21b30*/  LDL.LU R36, [R1+0x130] ;  /* 0x0001300001247983 */ /* 0x000f240000300800 */
[----:B------:R-:W4:Y:S02]  /*21b40*/  LDL.LU R37, [R1+0x134] ;  /* 0x0001340001257983 */ /* 0x000f240000300800 */
[----:B------:R-:W2:Y:S01]  /*21b50*/  LDL.LU R38, [R1+0x138] ;  /* 0x0001380001267983 */ /* 0x000ea20000300800 */
[----:B------:R-:W2:Y:S04]  /*21b60*/  LDL.LU R39, [R1+0x13c] ;  /* 0x00013c0001277983 */ /* 0x000ea80000300800 */
[----:B--2---:R-:W-:Y:S01]  /*21b70*/  STL.64 [R1+0x1830], R38 ;  /* 0x0018302601007387 */ /* 0x004fe20000100a00 */
[----:B----4-:R0:W-:Y:S03]  /*21b80*/  STL.64 [R1+0x1828], R36 ;  /* 0x0018282401007387 */ /* 0x0101e60000100a00 */
[----:B0-----:R-:W2:Y:S01]  /*21b90*/  LDL.LU R36, [R1+0x270] ;  /* 0x0002700001247983 */ /* 0x001ea20000300800 */
[----:B------:R-:W2:Y:S02]  /*21ba0*/  LDL.LU R37, [R1+0x274] ;  /* 0x0002740001257983 */ /* 0x000ea40000300800 */
[----:B------:R-:W4:Y:S02]  /*21bb0*/  LDL.LU R38, [R1+0x278] ;  /* 0x0002780001267983 */ /* 0x000f240000300800 */
[----:B------:R-:W4:Y:S02]  /*21bc0*/  LDL.LU R39, [R1+0x27c] ;  /* 0x00027c0001277983 */ /* 0x000f240000300800 */
[----:B----4-:R-:W-:Y:S01]  /*21bd0*/  STL.64 [R1+0x1840], R38 ;  /* 0x0018402601007387 */ /* 0x010fe20000100a00 */
[----:B--2---:R0:W-:Y:S03]  /*21be0*/  STL.64 [R1+0x1838], R36 ;  /* 0x0018382401007387 */ /* 0x0041e60000100a00 */
        /* <DEDUP_REMOVED lines=171> */
[----:B------:R-:W-:Y:S06]  /*226a0*/  STL.64 [R1+0x17b8], R10 ;  /* 0x0017b80a01007387 */ /* 0x000fec0000100a00 */
[----:B------:R-:W-:Y:S01]  /*226b0*/  STL.64 [R1+0x40], R4 ;  /* 0x0000400401007387 */ /* 0x000fe20000100a00 */
[----:B------:R-:W-:Y:S04]  /*226c0*/  STL.64 [R1+0x48], R6 ;  /* 0x0000480601007387 */ /* 0x000fe80000100a00 */
        /* <DEDUP_REMOVED lines=28> */
[----:B------:R-:W4:Y:S01]  /*22890*/  LDL.LU R16, [R1] ;  /* 0x0000000001107983 */ /* 0x000f220000300800 */
        /* <DEDUP_REMOVED lines=64> */
[----:B------:R-:W-:Y:S01]  /*22ca0*/  STL.64 [R1], R16 ;  /* 0x0000001001007387 */ /* 0x000fe20000100a00 */
        /* <DEDUP_REMOVED lines=35> */
[----:B------:R-:W-:Y:S02]  /*22ee0*/  IMAD.MOV.U32 R28, RZ, RZ, R42 ;  /* 0x000000ffff1c7224 */ /* 0x000fe400078e002a */
[----:B------:R0:W-:Y:S02]  /*22ef0*/  STL.64 [R1+0x6c8], R42 ;  /* 0x0006c82a01007387 */ /* 0x0001e40000100a00 */
[----:B------:R-:W-:Y:S01]  /*22f00*/  IMAD.MOV.U32 R32, RZ, RZ, R40 ;  /* 0x000000ffff207224 */ /* 0x000fe200078e0028 */
[----:B0-----:R-:W2:Y:S01]  /*22f10*/  LDL.LU.64 R42, [R1+0x17a0] ;  /* 0x0017a000012a7983 */ /* 0x001ea20000300a00 */
[----:B------:R-:W2:Y:S02]  /*22f20*/  LDL.LU.64 R40, [R1+0x1798] ;  /* 0x0017980001287983 */ /* 0x000ea40000300a00 */
        /* <DEDUP_REMOVED lines=16> */
[C---:B----4-:R-:W-:Y:S08]  /*23030*/  HMMA.16816.F32 R44, R48.reuse, R18, R44 ;  /* 0x00000012302c723c */ /* 0x050ff0000000182c */
        /* <DEDUP_REMOVED lines=8> */
[----:B------:R-:W4:Y:S01]  /*230c0*/  LDL.LU R20, [R1+0x670] ;  /* 0x0006700001147983 */ /* 0x000f220000300800 */
[----:B------:R-:W4:Y:S04]  /*230d0*/  LDL.LU R21, [R1+0x674] ;  /* 0x0006740001157983 */ /* 0x000f280000300800 */
[----:B0-----:R-:W4:Y:S01]  /*230e0*/  LDL.LU R22, [R1+0x678] ;  /* 0x0006780001167983 */ /* 0x001f220000300800 */
[----:B------:R-:W4:Y:S02]  /*230f0*/  LDL.LU R23, [R1+0x67c] ;  /* 0x00067c0001177983 */ /* 0x000f240000300800 */
[----:B------:R-:W-:Y:S02]  /*23100*/  STL.64 [R1+0x680], R44 ;  /* 0x0006802c01007387 */ /* 0x000fe40000100a00 */
[----:B------:R0:W-:Y:S02]  /*23110*/  STL.64 [R1+0x688], R46 ;  /* 0x0006882e01007387 */ /* 0x0001e40000100a00 */
[----:B0-----:R-:W2:Y:S01]  /*23120*/  LDL.LU.64 R46, [R1+0x1760] ;  /* 0x00176000012e7983 */ /* 0x001ea20000300a00 */
[----:B------:R-:W2:Y:S02]  /*23130*/  LDL.LU.64 R44, [R1+0x1758] ;  /* 0x00175800012c7983 */ /* 0x000ea40000300a00 */
[----:B------:R0:W-:Y:S01]  /*23140*/  STL.64 [R1+0x1748], R14 ;  /* 0x0017480e01007387 */ /* 0x0001e20000100a00 */
[C---:B----4-:R-:W-:Y:S08]  /*23150*/  HMMA.16816.F32 R20, R48.reuse, R14, R20 ;  /* 0x0000000e3014723c */ /* 0x050ff00000001814 */
[C---:B0-----:R-:W-:Y:S11]  /*23160*/  HMMA.16816.F32 R12, R48.reuse, R10, R36 ;  /* 0x0000000a300c723c */ /* 0x041ff60000001824 */
[----:B------:R-:W-:Y:S04]  /*23170*/  @!UPT UIADD3 URZ, URZ, URZ, URZ ;  /* 0x0000003f3f3ff290 */ /* 0x000fe8000fffe03f */
[----:B------:R-:W-:Y:S01]  /*23180*/  STL.64 [R1+0x670], R20 ;  /* 0x0006701401007387 */ /* 0x000fe20000100a00 */
[----:B------:R3:W-:Y:S02]  /*23190*/  STL.64 [R1+0x678], R22 ;  /* 0x0006781601007387 */ /* 0x0007e40000100a00 */
[----:B------:R2:W-:Y:S01]  /*231a0*/  STL.64 [R1+0x1740], R6 ;  /* 0x0017400601007387 */ /* 0x0005e20000100a00 */
[----:B---3--:R-:W-:Y:S08]  /*231b0*/  HMMA.16816.F32 R20, R48, R6, R52 ;  /* 0x000000063014723c */ /* 0x008ff00000001834 */
[----:B--2---:R-:W-:Y:S11]  /*231c0*/  HMMA.16816.F32 R4, R44, R34, R40 ;  /* 0x000000222c04723c */ /* 0x004ff60000001828 */
[----:B------:R-:W-:Y:S04]  /*231d0*/  @!UPT UIADD3 URZ, URZ, URZ, URZ ;  /* 0x0000003f3f3ff290 */ /* 0x000fe8000fffe03f */
[----:B------:R-:W-:Y:S01]  /*231e0*/  STL.64 [R1+0x660], R20 ;  /* 0x0006601401007387 */ /* 0x000fe20000100a00 */
[----:B------:R-:W-:Y:S02]  /*231f0*/  STL.64 [R1+0x668], R22 ;  /* 0x0006681601007387 */ /* 0x000fe40000100a00 */
[----:B------:R-:W-:Y:S02]  /*23200*/  STL.64 [R1+0x1738], R10 ;  /* 0x0017380a01007387 */ /* 0x000fe40000100a00 */
[----:B------:R-:W-:Y:S01]  /*23210*/  STL.64 [R1+0x4a0], R12 ;  /* 0x0004a00c01007387 */ /* 0x000fe20000100a00 */
[----:B------:R-:W-:Y:S02]  /*23220*/  STL.64 [R1+0x4a8], R14 ;  /* 0x0004a80e01007387 */ /* 0x000fe40000100a00 */
[----:B------:R-:W-:Y:S02]  /*23230*/  STL.64 [R1+0x480], R4 ;  /* 0x0004800401007387 */ /* 0x000fe40000100a00 */
[----:B------:R-:W-:-:S02]  /*23240*/  IMAD.MOV.U32 R53, RZ, RZ, R5 ;  /* 0x000000ffff357224 */ /* 0x000fc400078e0005 */
[----:B------:R0:W-:Y:S02]  /*23250*/  STL.64 [R1+0x488], R6 ;  /* 0x0004880601007387 */ /* 0x0001e40000100a00 */
[----:B------:R-:W-:Y:S02]  /*23260*/  IMAD.MOV.U32 R52, RZ, RZ, R4 ;  /* 0x000000ffff347224 */ /* 0x000fe400078e0004 */
[C---:B0-----:R-:W-:Y:S03]  /*23270*/  HMMA.16816.F32 R4, R44.reuse, R30, R56 ;  /* 0x0000001e2c04723c */ /* 0x041fe60000001838 */
[----:B------:R-:W-:Y:S01]  /*23280*/  STL.64 [R1+0x16a0], R52 ;  /* 0x0016a03401007387 */ /* 0x000fe20000100a00 */
[----:B------:R-:W-:Y:S02]  /*23290*/  STL.64 [R1+0x1720], R30 ;  /* 0x0017201e01007387 */ /* 0x000fe40000100a00 */
[----:B------:R-:W-:Y:S11]  /*232a0*/  STL.64 [R1+0x1718], R28 ;  /* 0x0017181c01007387 */ /* 0x000ff60000100a00 */
[----:B------:R-:W-:Y:S06]  /*232b0*/  @!UPT UIADD3 URZ, URZ, URZ, URZ ;  /* 0x0000003f3f3ff290 */ /* 0x000fec000fffe03f */
[----:B------:R-:W-:Y:S01]  /*232c0*/  STL.64 [R1+0x470], R4 ;  /* 0x0004700401007387 */ /* 0x000fe20000100a00 */
[----:B------:R-:W-:Y:S02]  /*232d0*/  STL.64 [R1+0x478], R6 ;  /* 0x0004780601007387 */ /* 0x000fe40000100a00 */
        /* <DEDUP_REMOVED lines=77> */
[----:B------:R-:W-:Y:S01]  /*237b0*/  STL.64 [R1+0x460], R20 ;  /* 0x0004601401007387 */ /* 0x000fe20000100a00 */
[----:B------:R0:W-:Y:S03]  /*237c0*/  STL.64 [R1+0x468], R22 ;  /* 0x0004681601007387 */ /* 0x0001e60000100a00 */
[----:B0-----:R-:W2:Y:S01]  /*237d0*/  LDL.LU.64 R22, [R1+0x1750] ;  /* 0x0017500001167983 */ /* 0x001ea20000300a00 */
[C---:B------:R-:W-:Y:S08]  /*237e0*/  HMMA.16816.F32 R12, R44.reuse, R18, R12 ;  /* 0x000000122c0c723c */ /* 0x040ff0000000180c */
[C---:B--2---:R-:W-:Y:S11]  /*237f0*/  HMMA.16816.F32 R48, R44.reuse, R22, R48 ;  /* 0x000000162c30723c */ /* 0x044ff60000001830 */
[----:B------:R-:W-:Y:S11]  /*23800*/  @!UPT UIADD3 URZ, URZ, URZ, URZ ;  /* 0x0000003f3f3ff290 */ /* 0x000ff6000fffe03f */
[----:B------:R-:W-:Y:S01]  /*23810*/  @!UPT UIADD3 URZ, URZ, URZ, URZ ;  /* 0x0000003f3f3ff290 */ /* 0x000fe2000fffe03f */
[----:B------:R0:W-:Y:S01]  /*23820*/  STL.64 [R1+0x450], R48 ;  /* 0x0004503001007387 */ /* 0x0001e20000100a00 */
[----:B------:R1:W-:Y:S03]  /*23830*/  STL.64 [R1+0x458], R50 ;  /* 0x0004583201007387 */ /* 0x0003e60000100a00 */
[----:B0-----:R-:W2:Y:S01]  /*23840*/  LDL.LU R48, [R1+0xa0] ;  /* 0x0000a00001307983 */ /* 0x001ea20000300800 */
[----:B------:R-:W2:Y:S02]  /*23850*/  LDL.LU R49, [R1+0xa4] ;  /* 0x0000a40001317983 */ /* 0x000ea40000300800 */
[----:B-1----:R-:W2:Y:S02]  /*23860*/  LDL.LU R50, [R1+0xa8] ;  /* 0x0000a80001327983 */ /* 0x002ea40000300800 */
        /* <DEDUP_REMOVED lines=32> */
[----:B------:R0:W5:Y:S01]  /*23a70*/  LDL.LU.64 R28, [R1+0x1718] ;  /* 0x00171800011c7983 */ /* 0x0001620000300a00 */
[C---:B--2---:R-:W-:Y:S11]  /*23a80*/  HMMA.16816.F32 R36, R40.reuse, R30, R36 ;  /* 0x0000001e2824723c */ /* 0x044ff60000001824 */
[----:B------:R-:W-:Y:S11]  /*23a90*/  @!UPT UIADD3 URZ, URZ, URZ, URZ ;  /* 0x0000003f3f3ff290 */ /* 0x000ff6000fffe03f */
[----:B------:R-:W-:Y:S01]  /*23aa0*/  @!UPT UIADD3 URZ, URZ, URZ, URZ ;  /* 0x0000003f3f3ff290 */ /* 0x000fe2000fffe03f */
[----:B------:R-:W-:Y:S01]  /*23ab0*/  STL.64 [R1+0x230], R36 ;  /* 0x0002302401007387 */ /* 0x000fe20000100a00 */
[----:B------:R1:W-:Y:S03]  /*23ac0*/  STL.64 [R1+0x238], R38 ;  /* 0x0002382601007387 */ /* 0x0003e60000100a00 */
[----:B-1----:R-:W2:Y:S01]  /*23ad0*/  LDL.LU.64 R38, [R1+0x1710] ;  /* 0x0017100001267983 */ /* 0x002ea20000300a00 */
[----:B------:R-:W2:Y:S02]  /*23ae0*/  LDL.LU.64 R36, [R1+0x1708] ;  /* 0x0017080001247983 */ /* 0x000ea40000300a00 */
        /* <DEDUP_REMOVED lines=35> */
[----:B------:R-:W3:Y:S02]  /*23d20*/  LDL.LU.64 R12, [R1+0x810] ;  /* 0x00081000010c7983 */ /* 0x000ee40000300a00 */
[----:B------:R-:W3:Y:S01]  /*23d30*/  LDL.LU.64 R8, [R1+0x818] ;  /* 0x0008180001087983 */ /* 0x000ee20000300a00 */
[----:B------:R-:W3:Y:S01]  /*23d40*/  LDL.LU.64 R4, [R1+0x7f0] ;  /* 0x0007f00001047983 */ /* 0x000ee20000300a00 */
[----:B--2---:R-:W-:Y:S03]  /*23d50*/  HMMA.16816.F32 R40, R40, R10, R36 ;  /* 0x0000000a2828723c */ /* 0x004fe60000001824 */
[----:B------:R-:W3:Y:S01]  /*23d60*/  LDL.LU.64 R38, [R1+0x16b0] ;  /* 0x0016b00001267983 */ /* 0x000ee20000300a00 */
[----:B------:R-:W3:Y:S11]  /*23d70*/  LDL.LU.64 R36, [R1+0x16a8] ;  /* 0x0016a80001247983 */ /* 0x000ef60000300a00 */
[----:B------:R-:W-:Y:S08]  /*23d80*/  @!UPT UIADD3 URZ, URZ, URZ, URZ ;  /* 0x0000003f3f3ff290 */ /* 0x000ff0000fffe03f */
[----:B------:R1:W-:Y:S01]  /*23d90*/  STL.64 [R1+0xe0], R40 ;  /* 0x0000e02801007387 */ /* 0x0003e20000100a00 */
[----:B------:R2:W-:Y:S03]  /*23da0*/  STL.64 [R1+0xe8], R42 ;  /* 0x0000e82a01007387 */ /* 0x0005e60000100a00 */
[----:B-1----:R-:W4:Y:S01]  /*23db0*/  LDL.LU R40, [R1+0x80] ;  /* 0x0000800001287983 */ /* 0x002f220000300800 */
[----:B------:R-:W4:Y:S02]  /*23dc0*/  LDL.LU R41, [R1+0x84] ;  /* 0x0000840001297983 */ /* 0x000f240000300800 */
[----:B--2---:R-:W2:Y:S02]  /*23dd0*/  LDL.LU R42, [R1+0x88] ;  /* 0x00008800012a7983 */ /* 0x004ea40000300800 */
[----:B------:R-:W2:Y:S01]  /*23de0*/  LDL.LU R43, [R1+0x8c] ;  /* 0x00008c00012b7983 */ /* 0x000ea20000300800 */
[C---:B---3--:R-:W-:Y:S08]  /*23df0*/  HMMA.16816.F32 R52, R36.reuse, R34, R52 ;  /* 0x000000222434723c */ /* 0x048ff00000001834 */
[----:B----4-:R-:W-:Y:S11]  /*23e00*/  HMMA.16816.F32 R56, R36, R30, R56 ;  /* 0x0000001e2438723c */ /* 0x010ff60000001838 */
[----:B------:R-:W-:Y:S04]  /*23e10*/  @!UPT UIADD3 URZ, URZ, URZ, URZ ;  /* 0x0000003f3f3ff290 */ /* 0x000fe8000fffe03f */
[----:B------:R1:W-:Y:S01]  /*23e20*/  STL.64 [R1+0xd0], R52 ;  /* 0x0000d03401007387 */ /* 0x0003e20000100a00 */
[----:B------:R-:W-:Y:S03]  /*23e30*/  STL.64 [R1+0xd8], R54 ;  /* 0x0000d83601007387 */ /* 0x000fe60000100a00 */
[----:B-1----:R0:W5:Y:S04]  /*23e40*/  LDL.LU.64 R52, [R1+0x16a0] ;  /* 0x0016a00001347983 */ /* 0x0021680000300a00 */
[----:B------:R1:W-:Y:S01]  /*23e50*/  STL.64 [R1+0xc0], R56 ;  /* 0x0000c03801007387 */ /* 0x0003e20000100a00 */
[----:B------:R3:W-:Y:S02]  /*23e60*/  STL.64 [R1+0xc8], R58 ;  /* 0x0000c83a01007387 */ /* 0x0007e40000100a00 */
[----:B-1----:R-:W-:-:S02]  /*23e70*/  IMAD.MOV.U32 R56, RZ, RZ, R17 ;  /* 0x000000ffff387224 */ /* 0x002fc400078e0011 */
[----:B------:R-:W4:Y:S01]  /*23e80*/  LDL.LU R17, [R1+0x169c] ;  /* 0x00169c0001117983 */ /* 0x000f220000300800 */
[----:B------:R-:W-:Y:S01]  /*23e90*/  HMMA.16816.F32 R44, R36, R26, R44 ;  /* 0x0000001a242c723c */ /* 0x000fe2000000182c */
[----:B------:R-:W-:-:S07]  /*23ea0*/  IMAD.MOV.U32 R24, RZ, RZ, R3 ;  /* 0x000000ffff187224 */ /* 0x000fce00078e0003 */
[----:B------:R-:W-:Y:S01]  /*23eb0*/  HMMA.16816.F32 R20, R36, R22, R48 ;  /* 0x000000162414723c */ /* 0x000fe20000001830 */
[----:B------:R-:W-:Y:S02]  /*23ec0*/  IMAD.MOV.U32 R26, RZ, RZ, R16 ;  /* 0x000000ffff1a7224 */ /* 0x000fe400078e0010 */
[----:B------:R-:W-:Y:S02]  /*23ed0*/  IMAD.MOV.U32 R27, RZ, RZ, R2 ;  /* 0x000000ffff1b7224 */ /* 0x000fe400078e0002 */
[----:B------:R-:W-:Y:S02]  /*23ee0*/  IMAD.MOV.U32 R57, RZ, RZ, R60 ;  /* 0x000000ffff397224 */ /* 0x000fe400078e003c */
[----:B---3--:R-:W-:Y:S01]  /*23ef0*/  IMAD.MOV.U32 R58, RZ, RZ, R61 ;  /* 0x000000ffff3a7224 */ /* 0x008fe200078e003d */
[----:B------:R-:W3:Y:S01]  /*23f00*/  LDL.LU R60, [R1+0x1698] ;  /* 0x00169800013c7983 */ /* 0x000ee20000300800 */
[----:B------:R-:W2:Y:S02]  /*23f10*/  LDL.LU R61, [R1+0x1694] ;  /* 0x00169400013d7983 */ /* 0x000ea40000300800 */
[----:B------:R-:W-:-:S02]  /*23f20*/  IMAD.MOV.U32 R59, RZ, RZ, R0 ;  /* 0x000000ffff3b7224 */ /* 0x000fc400078e0000 */
[----:B------:R-:W2:Y:S04]  /*23f30*/  LDL.LU R0, [R1+0x1690] ;  /* 0x0016900001007983 */ /* 0x000ea80000300800 */
[----:B------:R1:W-:Y:S01]  /*23f40*/  STL.64 [R1+0xb0], R44 ;  /* 0x0000b02c01007387 */ /* 0x0003e20000100a00 */
[----:B------:R0:W-:Y:S03]  /*23f50*/  STL.64 [R1+0xb8], R46 ;  /* 0x0000b82e01007387 */ /* 0x0001e60000100a00 */
[----:B-1----:R-:W2:Y:S01]  /*23f60*/  LDL.LU.64 R44, [R1+0x7f8] ;  /* 0x0007f800012c7983 */ /* 0x002ea20000300a00 */
[----:B0-----:R-:W2:Y:S02]  /*23f70*/  LDL.LU.64 R46, [R1+0x800] ;  /* 0x00080000012e7983 */ /* 0x001ea40000300a00 */
[----:B------:R-:W-:Y:S02]  /*23f80*/  STL.64 [R1+0xa0], R20 ;  /* 0x0000a01401007387 */ /* 0x000fe40000100a00 */
[----:B------:R0:W-:Y:S01]  /*23f90*/  STL.64 [R1+0xa8], R22 ;  /* 0x0000a81601007387 */ /* 0x0001e20000100a00 */
[----:B------:R-:W2:Y:S01]  /*23fa0*/  LDL.LU.64 R50, [R1+0x808] ;  /* 0x0008080001327983 */ /* 0x000ea20000300a00 */
[----:B------:R-:W2:Y:S01]  /*23fb0*/  LDL.LU R54, [R1+0xb70] ;  /* 0x000b700001367983 */ /* 0x000ea20000300800 */
[----:B------:R-:W-:Y:S11]  /*23fc0*/  HMMA.16816.F32 R56, R36, R6, R56 ;  /* 0x000000062438723c */ /* 0x000ff60000001838 */
[----:B------:R-:W-:Y:S11]  /*23fd0*/  @!UPT UIADD3 URZ, URZ, URZ, URZ ;  /* 0x0000003f3f3ff290 */ /* 0x000ff6000fffe03f */
[----:B------:R-:W-:Y:S02]  /*23fe0*/  @!UPT UIADD3 URZ, URZ, URZ, URZ ;  /* 0x0000003f3f3ff290 */ /* 0x000fe4000fffe03f */
[----:B0-----:R-:W-:Y:S02]  /*23ff0*/  IMAD.MOV.U32 R22, RZ, RZ, R58 ;  /* 0x000000ffff167224 */ /* 0x001fe400078e003a */
[----:B----4-:R-:W-:-:S07]  /*24000*/  IMAD.MOV.U32 R25, RZ, RZ, R17 ;  /* 0x000000ffff197224 */ /* 0x010fce00078e0011 */
[C---:B------:R-:W-:Y:S11]  /*24010*/  HMMA.16816.F32 R16, R36.reuse, R18, R24 ;  /* 0x000000122410723c */ /* 0x040ff60000001818 */
[----:B------:R-:W-:Y:S11]  /*24020*/  @!UPT UIADD3 URZ, URZ, URZ, URZ ;  /* 0x0000003f3f3ff290 */ /* 0x000ff6000fffe03f */
[----:B------:R-:W-:Y:S01]  /*24030*/  @!UPT UIADD3 URZ, URZ, URZ, URZ ;  /* 0x0000003f3f3ff290 */ /* 0x000fe2000fffe03f */
[----:B------:R-:W-:Y:S01]  /*24040*/  STL.64 [R1+0x90], R16 ;  /* 0x0000901001007387 */ /* 0x000fe20000100a00 */
[----:B------:R-:W-:Y:S02]  /*24050*/  IMAD.MOV.U32 R34, RZ, RZ, R17 ;  /* 0x000000ffff227224 */ /* 0x000fe400078e0011 */
[----:B------:R-:W-:Y:S02]  /*24060*/  IMAD.MOV.U32 R31, RZ, RZ, R16 ;  /* 0x000000ffff1f7224 */ /* 0x000fe400078e0010 */
[----:B------:R-:W-:Y:S01]  /*24070*/  IMAD.MOV.U32 R30, RZ, RZ, R18 ;  /* 0x000000ffff1e7224 */ /* 0x000fe200078e0012 */
[----:B------:R2:W-:Y:S01]  /*24080*/  STL.64 [R1+0x98], R18 ;  /* 0x0000981201007387 */ /* 0x0005e20000100a00 */
[----:B------:R-:W-:Y:S02]  /*24090*/  IMAD.MOV.U32 R27, RZ, RZ, R19 ;  /* 0x000000ffff1b7224 */ /* 0x000fe400078e0013 */
[----:B--2---:R-:W-:Y:S07]  /*240a0*/  HMMA.16816.F32 R16, R36, R14, R40 ;  /* 0x0000000e2410723c */ /* 0x004fee0000001828 */
[----:B------:R-:W-:-:S02]  /*240b0*/  IMAD.MOV.U32 R42, RZ, RZ, R57 ;  /* 0x000000ffff2a7224 */ /* 0x000fc400078e0039 */
[----:B------:R-:W-:Y:S11]  /*240c0*/  IMAD.MOV.U32 R41, RZ, RZ, R56 ;  /* 0x000000ffff297224 */ /* 0x000ff600078e0038 */
[----:B------:R-:W-:Y:S03]  /*240d0*/  @!UPT UIADD3 URZ, URZ, URZ, URZ ;  /* 0x0000003f3f3ff290 */ /* 0x000fe6000fffe03f */
[----:B------:R-:W-:Y:S01]  /*240e0*/  STL.64 [R1+0x80], R16 ;  /* 0x0000801001007387 */ /* 0x000fe20000100a00 */
[----:B------:R0:W-:Y:S02]  /*240f0*/  STL.64 [R1+0x88], R18 ;  /* 0x0000881201007387 */ /* 0x0001e40000100a00 */
[----:B------:R-:W2:Y:S02]  /*24100*/  LDL.LU R55, [R1+0xb88] ;  /* 0x000b880001377983 */ /* 0x000ea40000300800 */
[----:B------:R-:W4:Y:S01]  /*24110*/  LDL.LU R21, [R1+0x1318] ;  /* 0x0013180001157983 */ /* 0x000f220000300800 */
[----:B------:R-:W4:Y:S01]  /*24120*/  LDL.LU R25, [R1+0x1310] ;  /* 0x0013100001197983 */ /* 0x000f220000300800 */
[----:B------:R-:W4:Y:S02]  /*24130*/  LDL.LU R20, [R1+0x1308] ;  /* 0x0013080001147983 */ /* 0x000f240000300800 */
[----:B------:R-:W4:Y:S02]  /*24140*/  LDL.LU R24, [R1+0x1300] ;  /* 0x0013000001187983 */ /* 0x000f240000300800 */
[----:B------:R-:W4:Y:S02]  /*24150*/  LDL.LU R2, [R1+0x12f8] ;  /* 0x0012f80001027983 */ /* 0x000f240000300800 */
[----:B------:R-:W-:Y:S01]  /*24160*/  IMAD.MOV.U32 R23, RZ, RZ, R19 ;  /* 0x000000ffff177224 */ /* 0x000fe200078e0013 */
[----:B------:R-:W-:Y:S01]  /*24170*/  STL.64 [R1+0x70], R56 ;  /* 0x0000703801007387 */ /* 0x000fe20000100a00 */
[----:B------:R1:W-:Y:S02]  /*24180*/  STL.64 [R1+0x78], R58 ;  /* 0x0000783a01007387 */ /* 0x0003e40000100a00 */
[----:B0-----:R-:W-:-:S02]  /*24190*/  IMAD.MOV.U32 R19, RZ, RZ, R59 ;  /* 0x000000ffff137224 */ /* 0x001fc400078e003b */
[----:B-1----:R-:W4:Y:S01]  /*241a0*/  LDL.LU.64 R58, [R1+0x1688] ;  /* 0x00168800013a7983 */ /* 0x002f220000300a00 */
[----:B------:R-:W4:Y:S02]  /*241b0*/  LDL.LU.64 R56, [R1+0x1680] ;  /* 0x0016800001387983 */ /* 0x000f240000300a00 */
[----:B------:R-:W-:-:S04]  /*241c0*/  IMAD.MOV.U32 R3, RZ, RZ, c[0x0][0x188] ;  /* 0x00006200ff037624 */ /* 0x000fc800078e00ff */
[----:B------:R-:W-:-:S04]  /*241d0*/  IMAD.SHL.U32 R3, R3, 0x20, RZ ;  /* 0x0000002003037824 */ /* 0x000fc800078e00ff */
[----:B------:R-:W-:Y:S02]  /*241e0*/  IMAD.SHL.U32 R3, R3, 0x2, RZ ;  /* 0x0000000203037824 */ /* 0x000fe400078e00ff */
[----:B------:R-:W-:-:S03]  /*241f0*/  IMAD.MOV.U32 R35, RZ, RZ, R16 ;  /* 0x000000ffff237224 */ /* 0x000fc600078e0010 */
[-C--:B------:R-:W-:Y:S01]  /*24200*/  IADD3 R15, P0, R12, R3.reuse, RZ ;  /* 0x000000030c0f7210 */ /* 0x080fe20007f1e0ff */
[----:B------:R-:W-:Y:S01]  /*24210*/  IMAD.MOV.U32 R40, RZ, RZ, R17 ;  /* 0x000000ffff287224 */ /* 0x000fe200078e0011 */
[-C--:B------:R-:W-:Y:S01]  /*24220*/  IADD3 R16, P1, R8, R3.reuse, RZ ;  /* 0x0000000308107210 */ /* 0x080fe20007f3e0ff */
[----:B------:R-:W-:Y:S01]  /*24230*/  IMAD.MOV.U32 R26, RZ, RZ, R18 ;  /* 0x000000ffff1a7224 */ /* 0x000fe200078e0012 */
[-C--:B---3--:R-:W-:Y:S01]  /*24240*/  IADD3 R17, P2, R60, R3.reuse, RZ ;  /* 0x000000033c117210 */ /* 0x088fe20007f5e0ff */
[--C-:B------:R-:W-:Y:S02]  /*24250*/  IMAD.X R13, R13, 0x1, R0.reuse, P0 ;  /* 0x000000010d0d7824 */ /* 0x100fe400000e0600 */
[----:B------:R-:W-:Y:S01]  /*24260*/  IMAD.MOV.U32 R12, RZ, RZ, 0x1f ;  /* 0x0000001fff0c7424 */ /* 0x000fe200078e00ff */
[----:B------:R-:W-:Y:S02]  /*24270*/  IADD3 R18, P0, R4, R3, RZ ;  /* 0x0000000304127210 */ /* 0x000fe40007f1e0ff */
[----:B------:R-:W-:Y:S01]  /*24280*/  IADD3 R54, R54, 0x1, RZ ;  /* 0x0000000136367810 */ /* 0x000fe20007ffe0ff */
[----:B------:R-:W-:-:S02]  /*24290*/  IMAD.X R14, R9, 0x1, R0, P1 ;  /* 0x00000001090e7824 */ /* 0x000fc400008e0600 */
[--C-:B------:R-:W-:Y:S01]  /*242a0*/  IMAD.X R60, R61, 0x1, R0.reuse, P2 ;  /* 0x000000013d3c7824 */ /* 0x100fe200010e0600 */
[----:B------:R-:W-:Y:S02]  /*242b0*/  IADD3 R48, R12, c[0x0][0x180], RZ ;  /* 0x000060000c307a10 */ /* 0x000fe40007ffe0ff */
[-C--:B------:R-:W-:Y:S01]  /*242c0*/  IADD3 R8, P1, R44, R3.reuse, RZ ;  /* 0x000000032c087210 */ /* 0x080fe20007f3e0ff */
[--C-:B------:R-:W-:Y:S01]  /*242d0*/  IMAD.X R4, R5, 0x1, R0.reuse, P0 ;  /* 0x0000000105047824 */ /* 0x100fe200000e0600 */
[----:B------:R-:W-:Y:S01]  /*242e0*/  IADD3 R12, P2, R50, R3, RZ ;  /* 0x00000003320c7210 */ /* 0x000fe20007f5e0ff */
[----:B------:R-:W-:Y:S02]  /*242f0*/  STL [R1+0xb70], R54 ;  /* 0x000b703601007387 */ /* 0x000fe40000100800 */
[--C-:B------:R-:W-:Y:S02]  /*24300*/  IMAD.X R5, R45, 0x1, R0.reuse, P1 ;  /* 0x000000012d057824 */ /* 0x100fe400008e0600 */
[----:B------:R-:W-:Y:S01]  /*24310*/  IMAD.X R7, R51, 0x1, R0, P2 ;  /* 0x0000000133077824 */ /* 0x000fe200010e0600 */
[----:B------:R-:W-:Y:S01]  /*24320*/  SHF.R.S32.HI R49, RZ, 0x1f, R48 ;  /* 0x0000001fff317819 */ /* 0x000fe20000011430 */
[----:B------:R-:W-:-:S02]  /*24330*/  IMAD.MOV.U32 R61, RZ, RZ, R60 ;  /* 0x000000ffff3d7224 */ /* 0x000fc400078e003c */
[----:B------:R-:W-:Y:S01]  /*24340*/  IMAD.MOV.U32 R60, RZ, RZ, R17 ;  /* 0x000000ffff3c7224 */ /* 0x000fe200078e0011 */
[----:B------:R-:W-:Y:S02]  /*24350*/  LEA.HI R43, R49, R48, RZ, 0x5 ;  /* 0x00000030312b7211 */ /* 0x000fe400078f28ff */
[----:B------:R-:W-:Y:S02]  /*24360*/  IADD3 R9, P0, R46, R3, RZ ;  /* 0x000000032e097210 */ /* 0x000fe40007f1e0ff */
[----:B------:R-:W-:-:S03]  /*24370*/  SHF.R.S32.HI R43, RZ, 0x5, R43 ;  /* 0x00000005ff2b7819 */ /* 0x000fc6000001142b */
[----:B------:R-:W-:Y:S01]  /*24380*/  IMAD.X R6, R47, 0x1, R0, P0 ;  /* 0x000000012f067824 */ /* 0x000fe200000e0600 */
[----:B------:R-:W-:Y:S02]  /*24390*/  ISETP.NE.U32.AND P0, PT, R54, R43, PT ;  /* 0x0000002b3600720c */ /* 0x000fe40003f05070 */
[-C--:B--2---:R-:W-:Y:S02]  /*243a0*/  IADD3 R55, P2, R55, R3.reuse, RZ ;  /* 0x0000000337377210 */ /* 0x084fe40007f5e0ff */
[-C--:B----4-:R-:W-:Y:S02]  /*243b0*/  IADD3 R21, P1, R21, R3.reuse, RZ ;  /* 0x0000000315157210 */ /* 0x090fe40007f3e0ff */
[-C--:B------:R-:W-:Y:S02]  /*243c0*/  IADD3 R25, P4, R25, R3.reuse, RZ ;  /* 0x0000000319197210 */ /* 0x080fe40007f9e0ff */
[-C--:B------:R-:W-:Y:S02]  /*243d0*/  IADD3 R20, P6, R20, R3.reuse, RZ ;  /* 0x0000000314147210 */ /* 0x080fe40007fde0ff */
[----:B------:R-:W-:Y:S01]  /*243e0*/  IADD3 R24, P5, R24, R3, RZ ;  /* 0x0000000318187210 */ /* 0x000fe20007fbe0ff */
[----:B------:R-:W-:Y:S07]  /*243f0*/  HMMA.16816.F32 R56, R36, R10, R56 ;  /* 0x0000000a2438723c */ /* 0x000fee0000001838 */
[----:B------:R-:W-:-:S02]  /*24400*/  IMAD.MOV.U32 R10, RZ, RZ, R15 ;  /* 0x000000ffff0a7224 */ /* 0x000fc400078e000f */
[----:B------:R-:W-:Y:S02]  /*24410*/  IMAD.MOV.U32 R11, RZ, RZ, R13 ;  /* 0x000000ffff0b7224 */ /* 0x000fe400078e000d */
[----:B------:R-:W-:Y:S02]  /*24420*/  IMAD.MOV.U32 R15, RZ, RZ, R14 ;  /* 0x000000ffff0f7224 */ /* 0x000fe400078e000e */
[----:B------:R-:W-:Y:S01]  /*24430*/  IMAD.MOV.U32 R14, RZ, RZ, R16 ;  /* 0x000000ffff0e7224 */ /* 0x000fe200078e0010 */
[----:B------:R0:W-:Y:S04]  /*24440*/  STL.64 [R1+0x810], R10 ;  /* 0x0008100a01007387 */ /* 0x0001e80000100a00 */
[----:B------:R-:W-:Y:S01]  /*24450*/  STL.64 [R1+0x818], R14 ;  /* 0x0008180e01007387 */ /* 0x000fe20000100a00 */
[----:B------:R-:W-:Y:S01]  /*24460*/  IADD3 R2, P3, R2, R3, RZ ;  /* 0x0000000302027210 */ /* 0x000fe20007f7e0ff */
[----:B0-----:R-:W-:-:S02]  /*24470*/  IMAD.MOV.U32 R10, RZ, RZ, R18 ;  /* 0x000000ffff0a7224 */ /* 0x001fc400078e0012 */
[----:B------:R-:W-:Y:S02]  /*24480*/  IMAD.MOV.U32 R11, RZ, RZ, R4 ;  /* 0x000000ffff0b7224 */ /* 0x000fe400078e0004 */
[----:B------:R-:W-:-:S03]  /*24490*/  IMAD.MOV.U32 R4, RZ, RZ, R8 ;  /* 0x000000ffff047224 */ /* 0x000fc600078e0008 */
[----:B------:R-:W-:Y:S02]  /*244a0*/  STL.64 [R1+0x7f0], R10 ;  /* 0x0007f00a01007387 */ /* 0x000fe40000100a00 */
[----:B------:R0:W-:Y:S02]  /*244b0*/  STL.64 [R1+0x7f8], R4 ;  /* 0x0007f80401007387 */ /* 0x0001e40000100a00 */
[----:B------:R1:W-:Y:S02]  /*244c0*/  STL [R1+0xb88], R55 ;  /* 0x000b883701007387 */ /* 0x0003e40000100800 */
[----:B------:R2:W-:Y:S01]  /*244d0*/  STL [R1+0x1318], R21 ;  /* 0x0013181501007387 */ /* 0x0005e20000100800 */
[----:B------:R3:W-:Y:S01]  /*244e0*/  STL [R1+0x1310], R25 ;  /* 0x0013101901007387 */ /* 0x0007e20000100800 */
[----:B------:R-:W4:Y:S02]  /*244f0*/  LDL.LU R8, [R1+0xb84] ;  /* 0x000b840001087983 */ /* 0x000f240000300800 */
[----:B------:R1:W-:Y:S01]  /*24500*/  STL [R1+0x1308], R20 ;  /* 0x0013081401007387 */ /* 0x0003e20000100800 */
[----:B0-----:R-:W4:Y:S01]  /*24510*/  LDL.LU R5, [R1+0x12f0] ;  /* 0x0012f00001057983 */ /* 0x001f220000300800 */
[----:B------:R0:W-:Y:S02]  /*24520*/  STL [R1+0x1300], R24 ;  /* 0x0013001801007387 */ /* 0x0001e40000100800 */
[----:B------:R-:W4:Y:S02]  /*24530*/  LDL.LU R18, [R1+0x1314] ;  /* 0x0013140001127983 */ /* 0x000f240000300800 */
[----:B------:R0:W-:Y:S01]  /*24540*/  STL [R1+0x12f8], R2 ;  /* 0x0012f80201007387 */ /* 0x0001e20000100800 */
        /* <DEDUP_REMOVED lines=22> */
[----:B-1----:R-:W4:Y:S02]  /*246b0*/  LDL.LU R55, [R1+0x1290] ;  /* 0x0012900001377983 */ /* 0x002f240000300800 */
[----:B--2---:R-:W2:Y:S01]  /*246c0*/  LDL.LU R21, [R1+0x12b4] ;  /* 0x0012b40001157983 */ /* 0x004ea20000300800 */
[----:B---3--:R-:W3:Y:S01]  /*246d0*/  LDL.LU R25, [R1+0x1288] ;  /* 0x0012880001197983 */ /* 0x008ee20000300800 */
[----:B------:R-:W2:Y:S02]  /*246e0*/  LDL.LU R20, [R1+0x12ac] ;  /* 0x0012ac0001147983 */ /* 0x000ea40000300800 */
[----:B0-----:R-:W2:Y:S02]  /*246f0*/  LDL.LU R24, [R1+0x1280] ;  /* 0x0012800001187983 */ /* 0x001ea40000300800 */
[----:B------:R-:W2:Y:S02]  /*24700*/  LDL.LU R2, [R1+0x12a4] ;  /* 0x0012a40001027983 */ /* 0x000ea40000300800 */
[--C-:B----4-:R-:W-:Y:S01]  /*24710*/  IMAD.X R8, R8, 0x1, R0.reuse, P2 ;  /* 0x0000000108087824 */ /* 0x110fe200010e0600 */
[-C--:B------:R-:W-:Y:S01]  /*24720*/  IADD3 R5, P2, R5, R3.reuse, RZ ;  /* 0x0000000305057210 */ /* 0x080fe20007f5e0ff */
[--C-:B------:R-:W-:Y:S01]  /*24730*/  IMAD.X R18, R18, 0x1, R0.reuse, P1 ;  /* 0x0000000112127824 */ /* 0x100fe200008e0600 */
[-C--:B------:R-:W-:Y:S01]  /*24740*/  IADD3 R4, P1, R4, R3.reuse, RZ ;  /* 0x0000000304047210 */ /* 0x080fe20007f3e0ff */
[--C-:B------:R-:W-:Y:S01]  /*24750*/  IMAD.X R17, R17, 0x1, R0.reuse, P4 ;  /* 0x0000000111117824 */ /* 0x100fe200020e0600 */
[----:B------:R0:W-:Y:S01]  /*24760*/  STL [R1+0xb84], R8 ;  /* 0x000b840801007387 */ /* 0x0001e20000100800 */
[-C--:B------:R-:W-:Y:S01]  /*24770*/  IADD3 R16, P4, R16, R3.reuse, RZ ;  /* 0x0000000310107210 */ /* 0x080fe20007f9e0ff */
[----:B------:R1:W-:Y:S02]  /*24780*/  STL [R1+0x12f0], R5 ;  /* 0x0012f00501007387 */ /* 0x0003e40000100800 */
        /* <DEDUP_REMOVED lines=40> */
[--C-:B--2---:R-:W-:Y:S01]  /*24a10*/  IMAD.X R21, R21, 0x1, R0.reuse, P1 ;  /* 0x0000000115157824 */ /* 0x104fe200008e0600 */
[----:B------:R2:W-:Y:S01]  /*24a20*/  STL [R1+0x12c4], R50 ;  /* 0x0012c43201007387 */ /* 0x0005e20000100800 */
[-C--:B---3--:R-:W-:Y:S01]  /*24a30*/  IADD3 R25, P1, R25, R3.reuse, RZ ;  /* 0x0000000319197210 */ /* 0x088fe20007f3e0ff */
[----:B------:R2:W-:Y:S02]  /*24a40*/  STL [R1+0x1298], R51 ;  /* 0x0012983301007387 */ /* 0x0005e40000100800 */
[----:B------:R2:W-:Y:S02]  /*24a50*/  STL [R1+0x12bc], R54 ;  /* 0x0012bc3601007387 */ /* 0x0005e40000100800 */
[--C-:B------:R-:W-:Y:S01]  /*24a60*/  IMAD.X R20, R20, 0x1, R0.reuse, P4 ;  /* 0x0000000114147824 */ /* 0x100fe200020e0600 */
[----:B------:R2:W-:Y:S01]  /*24a70*/  STL [R1+0x1290], R55 ;  /* 0x0012903701007387 */ /* 0x0005e20000100800 */
[-C--:B------:R-:W-:Y:S01]  /*24a80*/  IADD3 R24, P4, R24, R3.reuse, RZ ;  /* 0x0000000318187210 */ /* 0x080fe20007f9e0ff */
[----:B------:R2:W-:Y:S02]  /*24a90*/  STL [R1+0x12b4], R21 ;  /* 0x0012b41501007387 */ /* 0x0005e40000100800 */
[----:B------:R2:W-:Y:S02]  /*24aa0*/  STL [R1+0x1288], R25 ;  /* 0x0012881901007387 */ /* 0x0005e40000100800 */
[--C-:B------:R-:W-:Y:S01]  /*24ab0*/  IMAD.X R2, R2, 0x1, R0.reuse, P6 ;  /* 0x0000000102027824 */ /* 0x100fe200030e0600 */
[----:B0-----:R-:W3:Y:S01]  /*24ac0*/  LDL.LU R8, [R1+0x1278] ;  /* 0x0012780001087983 */ /* 0x001ee20000300800 */
[----:B------:R0:W-:Y:S02]  /*24ad0*/  STL [R1+0x12ac], R20 ;  /* 0x0012ac1401007387 */ /* 0x0001e40000100800 */
[----:B-1----:R-:W3:Y:S02]  /*24ae0*/  LDL.LU R5, [R1+0x129c] ;  /* 0x00129c0001057983 */ /* 0x002ee40000300800 */
[----:B------:R1:W-:Y:S01]  /*24af0*/  STL [R1+0x1280], R24 ;  /* 0x0012801801007387 */ /* 0x0003e20000100800 */
[----:B----4-:R-:W4:Y:S01]  /*24b00*/  LDL.LU R18, [R1+0x1270] ;  /* 0x0012700001127983 */ /* 0x010f220000300800 */
[----:B------:R0:W-:Y:S02]  /*24b10*/  STL [R1+0x12a4], R2 ;  /* 0x0012a40201007387 */ /* 0x0001e40000100800 */
        /* <DEDUP_REMOVED lines=19> */
[----:B--2---:R-:W2:Y:S02]  /*24c50*/  LDL.LU R50, [R1+0x1220] ;  /* 0x0012200001327983 */ /* 0x004ea40000300800 */
[----:B------:R-:W2:Y:S02]  /*24c60*/  LDL.LU R51, [R1+0x1244] ;  /* 0x0012440001337983 */ /* 0x000ea40000300800 */
[----:B------:R-:W2:Y:S01]  /*24c70*/  LDL.LU R54, [R1+0x1218] ;  /* 0x0012180001367983 */ /* 0x000ea20000300800 */
[----:B------:R-:W2:Y:S01]  /*24c80*/  LDL.LU R55, [R1+0x123c] ;  /* 0x00123c0001377983 */ /* 0x000ea20000300800 */
[----:B------:R-:W2:Y:S02]  /*24c90*/  LDL.LU R21, [R1+0x1210] ;  /* 0x0012100001157983 */ /* 0x000ea40000300800 */
[----:B------:R-:W2:Y:S02]  /*24ca0*/  LDL.LU R25, [R1+0x1234] ;  /* 0x0012340001197983 */ /* 0x000ea40000300800 */
[----:B0-----:R-:W2:Y:S01]  /*24cb0*/  LDL.LU R20, [R1+0x1208] ;  /* 0x0012080001147983 */ /* 0x001ea20000300800 */
[----:B-1----:R-:W2:Y:S01]  /*24cc0*/  LDL.LU R24, [R1+0x122c] ;  /* 0x00122c0001187983 */ /* 0x002ea20000300800 */
[----:B------:R-:W2:Y:S01]  /*24cd0*/  LDL.LU R2, [R1+0x1200] ;  /* 0x0012000001027983 */ /* 0x000ea20000300800 */
[-C--:B---3--:R-:W-:Y:S01]  /*24ce0*/  IADD3 R8, P6, R8, R3.reuse, RZ ;  /* 0x0000000308087210 */ /* 0x088fe20007fde0ff */
[--C-:B------:R-:W-:Y:S01]  /*24cf0*/  IMAD.X R5, R5, 0x1, R0.reuse, P5 ;  /* 0x0000000105057824 */ /* 0x100fe200028e0600 */
[-C--:B----4-:R-:W-:Y:S01]  /*24d00*/  IADD3 R18, P5, R18, R3.reuse, RZ ;  /* 0x0000000312127210 */ /* 0x090fe20007fbe0ff */
[--C-:B------:R-:W-:Y:S01]  /*24d10*/  IMAD.X R4, R4, 0x1, R0.reuse, P3 ;  /* 0x0000000104047824 */ /* 0x100fe200018e0600 */
[----:B------:R-:W-:Y:S01]  /*24d20*/  IADD3 R17, P3, R17, R3, RZ ;  /* 0x0000000311117210 */ /* 0x000fe20007f7e0ff */
[----:B------:R0:W-:Y:S01]  /*24d30*/  STL [R1+0x1278], R8 ;  /* 0x0012780801007387 */ /* 0x0001e20000100800 */
[----:B------:R-:W-:-:S02]  /*24d40*/  IMAD.X R16, R16, 0x1, R0, P2 ;  /* 0x0000000110107824 */ /* 0x000fc400010e0600 */
[----:B------:R1:W-:Y:S01]  /*24d50*/  STL [R1+0x129c], R5 ;  /* 0x00129c0501007387 */ /* 0x0003e20000100800 */
[-C--:B------:R-:W-:Y:S01]  /*24d60*/  IADD3 R14, P2, R14, R3.reuse, RZ ;  /* 0x000000030e0e7210 */ /* 0x080fe20007f5e0ff */
[----:B------:R3:W-:Y:S01]  /*24d70*/  STL [R1+0x1270], R18 ;  /* 0x0012701201007387 */ /* 0x0007e20000100800 */
[--C-:B------:R-:W-:Y:S02]  /*24d80*/  IMAD.X R15, R15, 0x1, R0.reuse, P1 ;  /* 0x000000010f0f7824 */ /* 0x100fe400008e0600 */
[----:B------:R4:W-:Y:S01]  /*24d90*/  STL [R1+0x1294], R4 ;  /* 0x0012940401007387 */ /* 0x0009e20000100800 */
[-C--:B------:R-:W-:Y:S01]  /*24da0*/  IADD3 R13, P1, R13, R3.reuse, RZ ;  /* 0x000000030d0d7210 */ /* 0x080fe20007f3e0ff */
[----:B------:R0:W-:Y:S01]  /*24db0*/  STL [R1+0x1268], R17 ;  /* 0x0012681101007387 */ /* 0x0001e20000100800 */
[--C-:B------:R-:W-:Y:S02]  /*24dc0*/  IMAD.X R36, R36, 0x1, R0.reuse, P4 ;  /* 0x0000000124247824 */ /* 0x100fe400020e0600 */
[----:B------:R0:W-:Y:S01]  /*24dd0*/  STL [R1+0x128c], R16 ;  /* 0x00128c1001007387 */ /* 0x0001e20000100800 */
        /* <DEDUP_REMOVED lines=24> */
[----:B--2---:R-:W-:Y:S01]  /*24f60*/  IADD3 R50, P4, R50, R3, RZ ;  /* 0x0000000332327210 */ /* 0x004fe20007f9e0ff */
        /* <DEDUP_REMOVED lines=10> */
[----:B------:R1:W-:Y:S02]  /*25010*/  STL [R1+0x1244], R51 ;  /* 0x0012443301007387 */ /* 0x0003e40000100800 */
[----:B------:R4:W-:Y:S01]  /*25020*/  STL [R1+0x1218], R54 ;  /* 0x0012183601007387 */ /* 0x0009e20000100800 */
[----:B------:R-:W-:Y:S01]  /*25030*/  IADD3 R20, P3, R20, R3, RZ ;  /* 0x0000000314147210 */ /* 0x000fe20007f7e0ff */
[----:B------:R4:W-:Y:S01]  /*25040*/  STL [R1+0x123c], R55 ;  /* 0x00123c3701007387 */ /* 0x0009e20000100800 */
[----:B------:R-:W-:-:S02]  /*25050*/  IMAD.X R24, R24, 0x1, R0, P2 ;  /* 0x0000000118187824 */ /* 0x000fc400010e0600 */
[----:B------:R4:W-:Y:S02]  /*25060*/  STL [R1+0x1210], R21 ;  /* 0x0012101501007387 */ /* 0x0009e40000100800 */
[----:B------:R4:W-:Y:S01]  /*25070*/  STL [R1+0x1234], R25 ;  /* 0x0012341901007387 */ /* 0x0009e20000100800 */
[-C--:B------:R-:W-:Y:S01]  /*25080*/  IADD3 R2, P2, R2, R3.reuse, RZ ;  /* 0x0000000302027210 */ /* 0x080fe20007f5e0ff */
[----:B0-----:R-:W2:Y:S01]  /*25090*/  LDL.LU R8, [R1+0x1224] ;  /* 0x0012240001087983 */ /* 0x001ea20000300800 */
[----:B------:R0:W-:Y:S02]  /*250a0*/  STL [R1+0x1208], R20 ;  /* 0x0012081401007387 */ /* 0x0001e40000100800 */
[----:B-1----:R-:W2:Y:S02]  /*250b0*/  LDL.LU R5, [R1+0x11f8] ;  /* 0x0011f80001057983 */ /* 0x002ea40000300800 */
[----:B------:R1:W-:Y:S01]  /*250c0*/  STL [R1+0x122c], R24 ;  /* 0x00122c1801007387 */ /* 0x0003e20000100800 */
[----:B---3--:R-:W3:Y:S01]  /*250d0*/  LDL.LU R18, [R1+0x121c] ;  /* 0x00121c0001127983 */ /* 0x008ee20000300800 */
[----:B------:R0:W-:Y:S02]  /*250e0*/  STL [R1+0x1200], R2 ;  /* 0x0012000201007387 */ /* 0x0001e40000100800 */
[----:B----4-:R-:W4:Y:S02]  /*250f0*/  LDL.LU R4, [R1+0x11f0] ;  /* 0x0011f00001047983 */ /* 0x010f240000300800 */
        /* <DEDUP_REMOVED lines=24> */
[----:B0-----:R-:W4:Y:S01]  /*25280*/  LDL.LU R20, [R1+0x11b4] ;  /* 0x0011b40001147983 */ /* 0x001f220000300800 */
[----:B-1----:R-:W4:Y:S01]  /*25290*/  LDL.LU R24, [R1+0x1188] ;  /* 0x0011880001187983 */ /* 0x002f220000300800 */
[----:B------:R-:W4:Y:S02]  /*252a0*/  LDL.LU R2, [R1+0x11ac] ;  /* 0x0011ac0001027983 */ /* 0x000f240000300800 */
[--C-:B--2---:R-:W-:Y:S01]  /*252b0*/  IMAD.X R8, R8, 0x1, R0.reuse, P1 ;  /* 0x0000000108087824 */ /* 0x104fe200008e0600 */
[-C--:B------:R-:W-:Y:S01]  /*252c0*/  IADD3 R5, P1, R5, R3.reuse, RZ ;  /* 0x0000000305057210 */ /* 0x080fe20007f3e0ff */
[--C-:B---3--:R-:W-:Y:S01]  /*252d0*/  IMAD.X R18, R18, 0x1, R0.reuse, P4 ;  /* 0x0000000112127824 */ /* 0x108fe200020e0600 */
[-C--:B----4-:R-:W-:Y:S01]  /*252e0*/  IADD3 R4, P4, R4, R3.reuse, RZ ;  /* 0x0000000304047210 */ /* 0x090fe20007f9e0ff */
        /* <DEDUP_REMOVED lines=55> */
[----:B0-----:R-:W4:Y:S01]  /*25660*/  LDL.LU R8, [R1+0x1180] ;  /* 0x0011800001087983 */ /* 0x001f220000300800 */
[----:B------:R0:W-:Y:S02]  /*25670*/  STL [R1+0x11b4], R20 ;  /* 0x0011b41401007387 */ /* 0x0001e40000100800 */
[----:B-1----:R-:W4:Y:S02]  /*25680*/  LDL.LU R5, [R1+0x11a4] ;  /* 0x0011a40001057983 */ /* 0x002f240000300800 */
[----:B------:R1:W-:Y:S01]  /*25690*/  STL [R1+0x1188], R24 ;  /* 0x0011881801007387 */ /* 0x0003e20000100800 */
[----:B--2---:R-:W2:Y:S01]  /*256a0*/  LDL.LU R18, [R1+0x1178] ;  /* 0x0011780001127983 */ /* 0x004ea20000300800 */
[----:B------:R0:W-:Y:S02]  /*256b0*/  STL [R1+0x11ac], R2 ;  /* 0x0011ac0201007387 */ /* 0x0001e40000100800 */
[----:B---3--:R-:W3:Y:S02]  /*256c0*/  LDL.LU R4, [R1+0x119c] ;  /* 0x00119c0001047983 */ /* 0x008ee40000300800 */
        /* <DEDUP_REMOVED lines=24> */
[----:B0-----:R-:W3:Y:S01]  /*25850*/  LDL.LU R20, [R1+0x1110] ;  /* 0x0011100001147983 */ /* 0x001ee20000300800 */
[----:B-1----:R-:W3:Y:S01]  /*25860*/  LDL.LU R24, [R1+0x1134] ;  /* 0x0011340001187983 */ /* 0x002ee20000300800 */
[----:B------:R-:W3:Y:S01]  /*25870*/  LDL.LU R2, [R1+0x1108] ;  /* 0x0011080001027983 */ /* 0x000ee20000300800 */
[-C--:B----4-:R-:W-:Y:S01]  /*25880*/  IADD3 R8, P5, R8, R3.reuse, RZ ;  /* 0x0000000308087210 */ /* 0x090fe20007fbe0ff */
[--C-:B------:R-:W-:Y:S01]  /*25890*/  IMAD.X R5, R5, 0x1, R0.reuse, P3 ;  /* 0x0000000105057824 */ /* 0x100fe200018e0600 */
[-C--:B--2---:R-:W-:Y:S01]  /*258a0*/  IADD3 R18, P3, R18, R3.reuse, RZ ;  /* 0x0000000312127210 */ /* 0x084fe20007f7e0ff */
[--C-:B---3--:R-:W-:Y:S01]  /*258b0*/  IMAD.X R4, R4, 0x1, R0.reuse, P2 ;  /* 0x0000000104047824 */ /* 0x108fe200010e0600 */
        /* <DEDUP_REMOVED lines=88> */
[----:B------:R-:W3:Y:S02]  /*25e40*/  LDL.LU R2, [R1+0x10b4] ;  /* 0x0010b40001027983 */ /* 0x000ee40000300800 */
[--C-:B----4-:R-:W-:Y:S01]  /*25e50*/  IMAD.X R8, R8, 0x1, R0.reuse, P4 ;  /* 0x0000000108087824 */ /* 0x110fe200020e0600 */
[-C--:B------:R-:W-:Y:S01]  /*25e60*/  IADD3 R5, P4, R5, R3.reuse, RZ ;  /* 0x0000000305057210 */ /* 0x080fe20007f9e0ff */
[--C-:B--2---:R-:W-:Y:S01]  /*25e70*/  IMAD.X R18, R18, 0x1, R0.reuse, P6 ;  /* 0x0000000112127824 */ /* 0x104fe200030e0600 */
[-C--:B---3--:R-:W-:Y:S01]  /*25e80*/  IADD3 R4, P6, R4, R3.reuse, RZ ;  /* 0x0000000304047210 */ /* 0x088fe20007fde0ff */
        /* <DEDUP_REMOVED lines=931> */
[----:B------:R-:W-:Y:S01]  /*298c0*/  STL [R1+0xc54], R8 ;  /* 0x000c540801007387 */ /* 0x000fe20000100800 */
[-C--:B------:R-:W-:Y:S01]  /*298d0*/  IADD3 R16, P6, R16, R3.reuse, RZ ;  /* 0x0000000310107210 */ /* 0x080fe20007fde0ff */
[----:B------:R-:W-:Y:S02]  /*298e0*/  STL [R1+0xc24], R5 ;  /* 0x000c240501007387 */ /* 0x000fe40000100800 */
        /* <DEDUP_REMOVED lines=44> */
[----:B------:R-:W-:Y:S02]  /*29bb0*/  STL [R1+0xbf0], R54 ;  /* 0x000bf03601007387 */ /* 0x000fe40000100800 */
[--C-:B------:R-:W-:Y:S01]  /*29bc0*/  IMAD.X R20, R20, 0x1, R0.reuse, P6 ;  /* 0x0000000114147824 */ /* 0x100fe200030e0600 */
[----:B------:R-:W-:Y:S01]  /*29bd0*/  STL [R1+0x131c], R55 ;  /* 0x00131c3701007387 */ /* 0x000fe20000100800 */
[-C--:B------:R-:W-:Y:S01]  /*29be0*/  IADD3 R24, P6, R24, R3.reuse, RZ ;  /* 0x0000000318187210 */ /* 0x080fe20007fde0ff */
[----:B------:R-:W-:Y:S02]  /*29bf0*/  STL [R1+0xbe8], R21 ;  /* 0x000be81501007387 */ /* 0x000fe40000100800 */
[----:B------:R0:W-:Y:S02]  /*29c00*/  STL [R1+0x1324], R25 ;  /* 0x0013241901007387 */ /* 0x0001e40000100800 */
[--C-:B------:R-:W-:Y:S01]  /*29c10*/  IMAD.X R2, R2, 0x1, R0.reuse, P5 ;  /* 0x0000000102027824 */ /* 0x100fe200028e0600 */
[----:B0-----:R-:W2:Y:S01]  /*29c20*/  LDL.LU R25, [R1+0x1330] ;  /* 0x0013300001197983 */ /* 0x001ea20000300800 */
[----:B------:R0:W-:Y:S02]  /*29c30*/  STL [R1+0xbe0], R20 ;  /* 0x000be01401007387 */ /* 0x0001e40000100800 */
[----:B------:R-:W3:Y:S02]  /*29c40*/  LDL.LU R8, [R1+0xbd0] ;  /* 0x000bd00001087983 */ /* 0x000ee40000300800 */
[----:B------:R1:W-:Y:S01]  /*29c50*/  STL [R1+0x1328], R24 ;  /* 0x0013281801007387 */ /* 0x0003e20000100800 */
[----:B------:R-:W4:Y:S01]  /*29c60*/  LDL.LU R5, [R1+0x133c] ;  /* 0x00133c0001057983 */ /* 0x000f220000300800 */
        /* <DEDUP_REMOVED lines=28> */
[----:B------:R-:W4:Y:S01]  /*29e30*/  LDL.LU R2, [R1+0x1524] ;  /* 0x0015240001027983 */ /* 0x000f220000300800 */
[-C--:B--2---:R-:W-:Y:S01]  /*29e40*/  IADD3 R25, P5, R25, R3.reuse, RZ ;  /* 0x0000000319197210 */ /* 0x084fe20007fbe0ff */
[----:B---3--:R-:W-:Y:S01]  /*29e50*/  IMAD.X R8, R8, 0x1, R0, P3 ;  /* 0x0000000108087824 */ /* 0x008fe200018e0600 */
[----:B----4-:R-:W-:-:S03]  /*29e60*/  IADD3 R5, P3, R5, R3, RZ ;  /* 0x0000000305057210 */ /* 0x010fc60007f7e0ff */
[----:B------:R0:W-:Y:S01]  /*29e70*/  STL [R1+0x1330], R25 ;  /* 0x0013301901007387 */ /* 0x0001e20000100800 */
[--C-:B------:R-:W-:Y:S01]  /*29e80*/  IMAD.X R18, R18, 0x1, R0.reuse, P2 ;  /* 0x0000000112127824 */ /* 0x100fe200010e0600 */
[-C--:B------:R-:W-:Y:S01]  /*29e90*/  IADD3 R4, P2, R4, R3.reuse, RZ ;  /* 0x0000000304047210 */ /* 0x080fe20007f5e0ff */
[--C-:B------:R-:W-:Y:S01]  /*29ea0*/  IMAD.X R17, R17, 0x1, R0.reuse, P1 ;  /* 0x0000000111117824 */ /* 0x100fe200008e0600 */
[-C--:B------:R-:W-:Y:S01]  /*29eb0*/  IADD3 R16, P1, R16, R3.reuse, RZ ;  /* 0x0000000310107210 */ /* 0x080fe20007f3e0ff */
[--C-:B------:R-:W-:Y:S01]  /*29ec0*/  IMAD.X R14, R14, 0x1, R0.reuse, P4 ;  /* 0x000000010e0e7824 */ /* 0x100fe200020e0600 */
[----:B------:R-:W-:Y:S01]  /*29ed0*/  IADD3 R15, P4, R15, R3, RZ ;  /* 0x000000030f0f7210 */ /* 0x000fe20007f9e0ff */
[----:B0-----:R0:W5:Y:S01]  /*29ee0*/  LDL.LU R25, [R1+0x167c] ;  /* 0x00167c0001197983 */ /* 0x0011620000300800 */
[----:B------:R1:W-:Y:S02]  /*29ef0*/  STL [R1+0xbd0], R8 ;  /* 0x000bd00801007387 */ /* 0x0003e40000100800 */
[----:B------:R2:W-:Y:S02]  /*29f00*/  STL [R1+0x133c], R5 ;  /* 0x00133c0501007387 */ /* 0x0005e40000100800 */
[----:B------:R3:W-:Y:S01]  /*29f10*/  STL [R1+0xbc8], R18 ;  /* 0x000bc81201007387 */ /* 0x0007e20000100800 */
        /* <DEDUP_REMOVED lines=27> */
[----:B------:R-:W-:Y:S01]  /*2a0d0*/  IADD3 R49, P6, R49, UR8, RZ ;  /* 0x0000000831317c10 */ /* 0x000fe2000ffde0ff */
[----:B------:R0:W-:Y:S01]  /*2a0e0*/  STL [R1+0x1398], R45 ;  /* 0x0013982d01007387 */ /* 0x0001e20000100800 */
[--C-:B------:R-:W-:Y:S02]  /*2a0f0*/  IMAD.X R50, R50, 0x1, R0.reuse, P5 ;  /* 0x0000000132327824 */ /* 0x100fe400028e0600 */
[----:B------:R0:W-:Y:S01]  /*2a100*/  STL [R1+0x1340], R46 ;  /* 0x0013402e01007387 */ /* 0x0001e20000100800 */
[----:B------:R-:W-:Y:S01]  /*2a110*/  IADD3 R51, P5, R51, UR8, RZ ;  /* 0x0000000833337c10 */ /* 0x000fe2000ffbe0ff */
[----:B------:R0:W-:Y:S01]  /*2a120*/  STL [R1+0x1410], R47 ;  /* 0x0014102f01007387 */ /* 0x0001e20000100800 */
[--C-:B------:R-:W-:Y:S02]  /*2a130*/  IMAD.X R54, R54, 0x1, R0.reuse, P3 ;  /* 0x0000000136367824 */ /* 0x100fe400018e0600 */
[----:B------:R0:W-:Y:S01]  /*2a140*/  STL [R1+0x1350], R48 ;  /* 0x0013503001007387 */ /* 0x0001e20000100800 */
[----:B------:R-:W-:Y:S01]  /*2a150*/  IADD3 R55, P3, R55, UR8, RZ ;  /* 0x0000000837377c10 */ /* 0x000fe2000ff7e0ff */
[----:B------:R0:W-:Y:S01]  /*2a160*/  STL [R1+0x1420], R49 ;  /* 0x0014203101007387 */ /* 0x0001e20000100800 */
[----:B------:R-:W-:-:S02]  /*2a170*/  IMAD.X R21, R21, 0x1, R0, P2 ;  /* 0x0000000115157824 */ /* 0x000fc400010e0600 */
[----:B------:R0:W-:Y:S02]  /*2a180*/  STL [R1+0x1360], R50 ;  /* 0x0013603201007387 */ /* 0x0001e40000100800 */
[----:B------:R0:W-:Y:S01]  /*2a190*/  STL [R1+0x1530], R51 ;  /* 0x0015303301007387 */ /* 0x0001e20000100800 */
[----:B------:R-:W-:Y:S01]  /*2a1a0*/  IADD3 R20, P2, R20, UR8, RZ ;  /* 0x0000000814147c10 */ /* 0x000fe2000ff5e0ff */
[----:B------:R0:W-:Y:S01]  /*2a1b0*/  STL [R1+0x1374], R54 ;  /* 0x0013743601007387 */ /* 0x0001e20000100800 */
[--C-:B------:R-:W-:Y:S02]  /*2a1c0*/  IMAD.X R24, R24, 0x1, R0.reuse, P1 ;  /* 0x0000000118187824 */ /* 0x100fe400008e0600 */
[----:B------:R0:W-:Y:S02]  /*2a1d0*/  STL [R1+0x152c], R55 ;  /* 0x00152c3701007387 */ /* 0x0001e40000100800 */
[----:B------:R0:W-:Y:S01]  /*2a1e0*/  STL [R1+0x1370], R21 ;  /* 0x0013701501007387 */ /* 0x0001e20000100800 */
[----:B------:R-:W-:Y:S01]  /*2a1f0*/  IADD3 R2, P1, R2, UR8, RZ ;  /* 0x0000000802027c10 */ /* 0x000fe2000ff3e0ff */
[----:B------:R-:W4:Y:S01]  /*2a200*/  LDL.LU R3, [R1+0x1394] ;  /* 0x0013940001037983 */ /* 0x000f220000300800 */
[----:B------:R0:W-:Y:S02]  /*2a210*/  STL [R1+0x1528], R20 ;  /* 0x0015281401007387 */ /* 0x0001e40000100800 */
[----:B-1----:R-:W4:Y:S02]  /*2a220*/  LDL.LU R8, [R1+0x1520] ;  /* 0x0015200001087983 */ /* 0x002f240000300800 */
[----:B------:R1:W-:Y:S01]  /*2a230*/  STL [R1+0x1384], R24 ;  /* 0x0013841801007387 */ /* 0x0003e20000100800 */
[----:B--2---:R-:W2:Y:S01]  /*2a240*/  LDL.LU R5, [R1+0x140c] ;  /* 0x00140c0001057983 */ /* 0x004ea20000300800 */
[----:B------:R1:W-:Y:S02]  /*2a250*/  STL [R1+0x1524], R2 ;  /* 0x0015240201007387 */ /* 0x0003e40000100800 */
[----:B---3--:R-:W3:Y:S02]  /*2a260*/  LDL.LU R18, [R1+0x151c] ;  /* 0x00151c0001127983 */ /* 0x008ee40000300800 */
[----:B------:R-:W3:Y:S01]  /*2a270*/  LDL.LU R4, [R1+0x141c] ;  /* 0x00141c0001047983 */ /* 0x000ee20000300800 */
        /* <DEDUP_REMOVED lines=24> */
[----:B-1----:R-:W3:Y:S01]  /*2a400*/  LDL.LU R24, [R1+0x14b4] ;  /* 0x0014b40001187983 */ /* 0x002ee20000300800 */
[----:B------:R-:W3:Y:S02]  /*2a410*/  LDL.LU R2, [R1+0x14d8] ;  /* 0x0014d80001027983 */ /* 0x000ee40000300800 */
[----:B----4-:R-:W-:Y:S01]  /*2a420*/  IMAD.X R3, R3, 0x1, R0, P4 ;  /* 0x0000000103037824 */ /* 0x010fe200020e0600 */
[----:B------:R-:W-:-:S02]  /*2a430*/  IADD3 R8, P4, R8, UR8, RZ ;  /* 0x0000000808087c10 */ /* 0x000fc4000ff9e0ff */
[----:B--2---:R-:W-:Y:S02]  /*2a440*/  IADD3.X R5, R5, UR5, RZ, P6, !PT ;  /* 0x0000000505057c10 */ /* 0x004fe4000b7fe4ff */
[----:B---3--:R-:W-:Y:S02]  /*2a450*/  IADD3 R18, P6, R18, UR8, RZ ;  /* 0x0000000812127c10 */ /* 0x008fe4000ffde0ff */
[----:B------:R-:W-:Y:S01]  /*2a460*/  IADD3.X R4, R4, UR5, RZ, P5, !PT ;  /* 0x0000000504047c10 */ /* 0x000fe2000affe4ff */
[----:B------:R0:W-:Y:S01]  /*2a470*/  STL [R1+0x1394], R3 ;  /* 0x0013940301007387 */ /* 0x0001e20000100800 */
[----:B------:R-:W-:Y:S01]  /*2a480*/  IADD3 R17, P5, R17, UR8, RZ ;  /* 0x0000000811117c10 */ /* 0x000fe2000ffbe0ff */
[----:B------:R1:W-:Y:S01]  /*2a490*/  STL [R1+0x1520], R8 ;  /* 0x0015200801007387 */ /* 0x0003e20000100800 */
        /* <DEDUP_REMOVED lines=43> */
[----:B------:R1:W-:Y:S02]  /*2a750*/  STL [R1+0x14cc], R50 ;  /* 0x0014cc3201007387 */ /* 0x0003e40000100800 */
[----:B------:R2:W-:Y:S01]  /*2a760*/  STL [R1+0x14f0], R51 ;  /* 0x0014f03301007387 */ /* 0x0005e20000100800 */
[----:B------:R-:W-:Y:S01]  /*2a770*/  IADD3.X R20, R20, UR5, RZ, P5, !PT ;  /* 0x0000000514147c10 */ /* 0x000fe2000affe4ff */
[----:B------:R3:W-:Y:S01]  /*2a780*/  STL [R1+0x14c4], R54 ;  /* 0x0014c43601007387 */ /* 0x0007e20000100800 */
[----:B------:R-:W-:Y:S01]  /*2a790*/  IADD3 R24, P5, R24, UR8, RZ ;  /* 0x0000000818187c10 */ /* 0x000fe2000ffbe0ff */
[----:B------:R3:W-:Y:S02]  /*2a7a0*/  STL [R1+0x14e8], R55 ;  /* 0x0014e83701007387 */ /* 0x0007e40000100800 */
[----:B------:R3:W-:Y:S01]  /*2a7b0*/  STL [R1+0x14bc], R21 ;  /* 0x0014bc1501007387 */ /* 0x0007e20000100800 */
[----:B------:R-:W-:Y:S01]  /*2a7c0*/  IADD3.X R2, R2, UR5, RZ, P3, !PT ;  /* 0x0000000502027c10 */ /* 0x000fe20009ffe4ff */
        /* <DEDUP_REMOVED lines=34> */
[----:B----4-:R-:W-:-:S02]  /*2a9f0*/  IADD3 R3, P3, R3, UR8, RZ ;  /* 0x0000000803037c10 */ /* 0x010fc4000ff7e0ff */
[----:B------:R-:W-:Y:S02]  /*2aa00*/  IADD3.X R8, R8, UR5, RZ, P2, !PT ;  /* 0x0000000508087c10 */ /* 0x000fe400097fe4ff */
[----:B--2---:R-:W-:Y:S02]  /*2aa10*/  IADD3 R5, P2, R5, UR8, RZ ;  /* 0x0000000805057c10 */ /* 0x004fe4000ff5e0ff */
[----:B---3--:R-:W-:Y:S01]  /*2aa20*/  IADD3.X R18, R18, UR5, RZ, P1, !PT ;  /* 0x0000000512127c10 */ /* 0x008fe20008ffe4ff */
        /* <DEDUP_REMOVED lines=47> */
[----:B------:R1:W-:Y:S02]  /*2ad20*/  STL [R1+0x1478], R50 ;  /* 0x0014783201007387 */ /* 0x0003e40000100800 */
[----:B------:R2:W-:Y:S01]  /*2ad30*/  STL [R1+0x144c], R51 ;  /* 0x00144c3301007387 */ /* 0x0005e20000100800 */
[----:B------:R-:W-:Y:S01]  /*2ad40*/  IADD3 R20, P1, R20, UR8, RZ ;  /* 0x0000000814147c10 */ /* 0x000fe2000ff3e0ff */
[----:B------:R3:W-:Y:S01]  /*2ad50*/  STL [R1+0x1470], R54 ;  /* 0x0014703601007387 */ /* 0x0007e20000100800 */
[----:B------:R-:W-:Y:S01]  /*2ad60*/  IADD3.X R24, R24, UR5, RZ, P4, !PT ;  /* 0x0000000518187c10 */ /* 0x000fe2000a7fe4ff */
[----:B------:R3:W-:Y:S02]  /*2ad70*/  STL [R1+0x1444], R55 ;  /* 0x0014443701007387 */ /* 0x0007e40000100800 */
[----:B------:R3:W-:Y:S01]  /*2ad80*/  STL [R1+0x1468], R21 ;  /* 0x0014681501007387 */ /* 0x0007e20000100800 */
[----:B------:R-:W-:Y:S01]  /*2ad90*/  IADD3 R2, P4, R2, UR8, RZ ;  /* 0x0000000802027c10 */ /* 0x000fe2000ff9e0ff */
        /* <DEDUP_REMOVED lines=34> */
[----:B----4-:R-:W-:-:S02]  /*2afc0*/  IADD3.X R3, R3, UR5, RZ, P6, !PT ;  /* 0x0000000503037c10 */ /* 0x010fc4000b7fe4ff */
[----:B------:R-:W-:Y:S02]  /*2afd0*/  IADD3 R8, P6, R8, UR8, RZ ;  /* 0x0000000808087c10 */ /* 0x000fe4000ffde0ff */
[----:B--2---:R-:W-:Y:S02]  /*2afe0*/  IADD3.X R5, R5, UR5, RZ, P5, !PT ;  /* 0x0000000505057c10 */ /* 0x004fe4000affe4ff */
[----:B---3--:R-:W-:Y:S02]  /*2aff0*/  IADD3 R18, P5, R18, UR8, RZ ;  /* 0x0000000812127c10 */ /* 0x008fe4000ffbe0ff */
[----:B------:R-:W-:Y:S01]  /*2b000*/  IADD3.X R4, R4, UR5, RZ, P3, !PT ;  /* 0x0000000504047c10 */ /* 0x000fe20009ffe4ff */
[----:B------:R-:W-:Y:S01]  /*2b010*/  STL [R1+0x1458], R3 ;  /* 0x0014580301007387 */ /* 0x000fe20000100800 */
[----:B------:R-:W-:Y:S01]  /*2b020*/  IADD3 R17, P3, R17, UR8, RZ ;  /* 0x0000000811117c10 */ /* 0x000fe2000ff7e0ff */
[----:B------:R-:W-:Y:S01]  /*2b030*/  STL [R1+0x142c], R8 ;  /* 0x00142c0801007387 */ /* 0x000fe20000100800 */
        /* <DEDUP_REMOVED lines=43> */
[----:B------:R-:W-:Y:S02]  /*2b2f0*/  STL [R1+0x13b4], R50 ;  /* 0x0013b43201007387 */ /* 0x000fe40000100800 */
[----:B------:R-:W-:Y:S01]  /*2b300*/  STL [R1+0x13d8], R51 ;  /* 0x0013d83301007387 */ /* 0x000fe20000100800 */
[----:B------:R-:W-:Y:S01]  /*2b310*/  IADD3.X R20, R20, UR5, RZ, P3, !PT ;  /* 0x0000000514147c10 */ /* 0x000fe20009ffe4ff */
[----:B------:R-:W-:Y:S01]  /*2b320*/  STL [R1+0x13ac], R54 ;  /* 0x0013ac3601007387 */ /* 0x000fe20000100800 */
[----:B------:R-:W-:Y:S01]  /*2b330*/  IADD3 R24, P3, R24, UR8, RZ ;  /* 0x0000000818187c10 */ /* 0x000fe2000ff7e0ff */
[----:B------:R-:W-:Y:S02]  /*2b340*/  STL [R1+0x13d0], R55 ;  /* 0x0013d03701007387 */ /* 0x000fe40000100800 */
[----:B------:R0:W-:Y:S01]  /*2b350*/  STL [R1+0x13a4], R21 ;  /* 0x0013a41501007387 */ /* 0x0001e20000100800 */
[----:B------:R-:W-:Y:S01]  /*2b360*/  IADD3.X R2, R2, UR5, RZ, P2, !PT ;  /* 0x0000000502027c10 */ /* 0x000fe200097fe4ff */
[----:B0-----:R-:W2:Y:S01]  /*2b370*/  LDL.LU R21, [R1+0x138c] ;  /* 0x00138c0001157983 */ /* 0x001ea20000300800 */
[----:B------:R-:W-:Y:S02]  /*2b380*/  STL [R1+0x13c8], R20 ;  /* 0x0013c81401007387 */ /* 0x000fe40000100800 */
[----:B------:R0:W-:Y:S02]  /*2b390*/  STL [R1+0x139c], R24 ;  /* 0x00139c1801007387 */ /* 0x0001e40000100800 */
[----:B0-----:R-:W3:Y:S01]  /*2b3a0*/  LDL.LU R24, [R1+0x13b8] ;  /* 0x0013b80001187983 */ /* 0x001ee20000300800 */
[----:B------:R-:W4:Y:S02]  /*2b3b0*/  LDL.LU R20, [R1+0x136c] ;  /* 0x00136c0001147983 */ /* 0x000f240000300800 */
[----:B------:R0:W-:Y:S02]  /*2b3c0*/  STL [R1+0x13c0], R2 ;  /* 0x0013c00201007387 */ /* 0x0001e40000100800 */
[----:B------:R-:W4:Y:S01]  /*2b3d0*/  LDL.LU R3, [R1+0x13b0] ;  /* 0x0013b00001037983 */ /* 0x000f220000300800 */
        /* <DEDUP_REMOVED lines=26> */
[----:B------:R-:W4:Y:S01]  /*2b580*/  LDL.LU R55, [R1+0xb90] ;  /* 0x000b900001377983 */ /* 0x000f220000300800 */
[----:B--2---:R-:W-:-:S05]  /*2b590*/  IADD3 R21, P2, R21, UR8, RZ ;  /* 0x0000000815157c10 */ /* 0x004fca000ff5e0ff */
[----:B------:R0:W-:Y:S01]  /*2b5a0*/  STL [R1+0x138c], R21 ;  /* 0x00138c1501007387 */ /* 0x0001e20000100800 */
[----:B---3--:R-:W-:Y:S01]  /*2b5b0*/  IADD3.X R24, R24, UR5, RZ, P1, !PT ;  /* 0x0000000518187c10 */ /* 0x008fe20008ffe4ff */
[----:B----4-:R-:W-:Y:S02]  /*2b5c0*/  IADD3 R20, P1, R20, UR8, RZ ;  /* 0x0000000814147c10 */ /* 0x010fe4000ff3e0ff */
[----:B0-----:R0:W5:Y:S01]  /*2b5d0*/  LDL.LU R21, [R1+0x1678] ;  /* 0x0016780001157983 */ /* 0x0011620000300800 */
[----:B------:R-:W-:Y:S01]  /*2b5e0*/  IADD3.X R3, R3, UR5, RZ, P4, !PT ;  /* 0x0000000503037c10 */ /* 0x000fe2000a7fe4ff */
[----:B------:R1:W-:Y:S01]  /*2b5f0*/  STL [R1+0x13b8], R24 ;  /* 0x0013b81801007387 */ /* 0x0003e20000100800 */
[----:B------:R-:W-:Y:S02]  /*2b600*/  IADD3 R2, P4, R2, UR8, RZ ;  /* 0x0000000802027c10 */ /* 0x000fe4000ff9e0ff */
[----:B------:R-:W-:Y:S01]  /*2b610*/  IADD3.X R8, R8, UR5, RZ, P6, !PT ;  /* 0x0000000508087c10 */ /* 0x000fe2000b7fe4ff */
[----:B------:R-:W-:Y:S01]  /*2b620*/  IADD3 R5, P6, R5, UR8, RZ ;  /* 0x0000000805057c10 */ /* 0x000fe2000ffde0ff */
[----:B-1----:R0:W5:Y:S01]  /*2b630*/  LDL.LU R24, [R1+0x1674] ;  /* 0x0016740001187983 */ /* 0x0021620000300800 */
[----:B------:R1:W-:Y:S01]  /*2b640*/  STL [R1+0x136c], R20 ;  /* 0x00136c1401007387 */ /* 0x0003e20000100800 */
[----:B------:R-:W-:Y:S01]  /*2b650*/  IADD3.X R18, R18, UR5, RZ, P5, !PT ;  /* 0x0000000512127c10 */ /* 0x000fe2000affe4ff */
[----:B------:R-:W-:Y:S01]  /*2b660*/  IADD3 R4, P5, R4, UR8, RZ ;  /* 0x0000000804047c10 */ /* 0x000fe2000ffbe0ff */
[----:B------:R-:W-:Y:S01]  /*2b670*/  IADD3.X R17, R17, UR5, RZ, P3, !PT ;  /* 0x0000000511117c10 */ /* 0x000fe20009ffe4ff */
[----:B------:R-:W-:Y:S01]  /*2b680*/  IADD3 R16, P3, R16, UR8, RZ ;  /* 0x0000000810107c10 */ /* 0x000fe2000ff7e0ff */
[----:B------:R-:W-:Y:S01]  /*2b690*/  IADD3.X R14, R14, UR5, RZ, P2, !PT ;  /* 0x000000050e0e7c10 */ /* 0x000fe200097fe4ff */
[----:B-1----:R0:W5:Y:S01]  /*2b6a0*/  LDL.LU R20, [R1+0x1670] ;  /* 0x0016700001147983 */ /* 0x0021620000300800 */
[----:B------:R-:W-:Y:S02]  /*2b6b0*/  STL [R1+0x13b0], R3 ;  /* 0x0013b00301007387 */ /* 0x000fe40000100800 */
[----:B------:R1:W-:Y:S02]  /*2b6c0*/  STL [R1+0x1534], R2 ;  /* 0x0015340201007387 */ /* 0x0003e40000100800 */
[----:B------:R-:W-:Y:S01]  /*2b6d0*/  STL [R1+0x13a8], R8 ;  /* 0x0013a80801007387 */ /* 0x000fe20000100800 */
[----:B------:R-:W-:Y:S01]  /*2b6e0*/  STL [R1+0x1538], R5 ;  /* 0x0015380501007387 */ /* 0x000fe20000100800 */
[----:B------:R-:W-:Y:S01]  /*2b6f0*/  STL [R1+0x13a0], R18 ;  /* 0x0013a01201007387 */ /* 0x000fe20000100800 */
        /* <DEDUP_REMOVED lines=28> */
[----:B------:R-:W-:Y:S01]  /*2b8c0*/  IADD3.X R49, R49, UR5, RZ, P4, !PT ;  /* 0x0000000531317c10 */ /* 0x000fe2000a7fe4ff */
[----:B------:R0:W-:Y:S01]  /*2b8d0*/  STL [R1+0xb9c], R45 ;  /* 0x000b9c2d01007387 */ /* 0x0001e20000100800 */
[----:B------:R-:W-:Y:S01]  /*2b8e0*/  IADD3.X R50, R50, UR5, RZ, P6, !PT ;  /* 0x0000000532327c10 */ /* 0x000fe2000b7fe4ff */
[----:B-1----:R-:W1:Y:S04]  /*2b8f0*/  S2R R2, SR_TID.X ;  /* 0x0000000000027919 */ /* 0x002e680000002100 */
[----:B------:R0:W-:Y:S01]  /*2b900*/  STL [R1+0xbb4], R46 ;  /* 0x000bb42e01007387 */ /* 0x0001e20000100800 */
[----:B------:R-:W-:Y:S01]  /*2b910*/  IADD3.X R51, R51, UR5, RZ, P5, !PT ;  /* 0x0000000533337c10 */ /* 0x000fe2000affe4ff */
[----:B------:R0:W-:Y:S01]  /*2b920*/  STL [R1+0xb94], R47 ;  /* 0x000b942f01007387 */ /* 0x0001e20000100800 */
[----:B------:R-:W-:Y:S01]  /*2b930*/  IADD3.X R54, R54, UR5, RZ, P3, !PT ;  /* 0x0000000536367c10 */ /* 0x000fe20009ffe4ff */
[----:B------:R0:W-:Y:S01]  /*2b940*/  STL [R1+0xbb0], R48 ;  /* 0x000bb03001007387 */ /* 0x0001e20000100800 */
[----:B--2---:R-:W-:-:S02]  /*2b950*/  IMAD.MOV.U32 R4, RZ, RZ, R12 ;  /* 0x000000ffff047224 */ /* 0x004fc400078e000c */
[----:B------:R-:W-:Y:S02]  /*2b960*/  IMAD.MOV.U32 R5, RZ, RZ, R7 ;  /* 0x000000ffff057224 */ /* 0x000fe400078e0007 */
[----:B------:R0:W-:Y:S01]  /*2b970*/  STL [R1+0xbac], R49 ;  /* 0x000bac3101007387 */ /* 0x0001e20000100800 */
[----:B------:R-:W-:Y:S01]  /*2b980*/  IADD3.X R55, R55, UR5, RZ, P2, !PT ;  /* 0x0000000537377c10 */ /* 0x000fe200097fe4ff */
[----:B------:R-:W-:Y:S01]  /*2b990*/  IMAD.MOV.U32 R8, RZ, RZ, R9 ;  /* 0x000000ffff087224 */ /* 0x000fe200078e0009 */
[----:B------:R0:W-:Y:S01]  /*2b9a0*/  STL [R1+0xba8], R50 ;  /* 0x000ba83201007387 */ /* 0x0001e20000100800 */
[----:B------:R-:W-:Y:S02]  /*2b9b0*/  IMAD.MOV.U32 R9, RZ, RZ, R6 ;  /* 0x000000ffff097224 */ /* 0x000fe400078e0006 */
[----:B------:R0:W-:Y:S02]  /*2b9c0*/  STL [R1+0xba0], R51 ;  /* 0x000ba03301007387 */ /* 0x0001e40000100800 */
[----:B------:R0:W-:Y:S01]  /*2b9d0*/  STL [R1+0xb98], R54 ;  /* 0x000b983601007387 */ /* 0x0001e20000100800 */
[----:B------:R0:W-:Y:S01]  /*2b9e0*/  STL.64 [R1+0x808], R4 ;  /* 0x0008080401007387 */ /* 0x0001e20000100a00 */
[----:B------:R0:W-:Y:S02]  /*2b9f0*/  STL [R1+0xb90], R55 ;  /* 0x000b903701007387 */ /* 0x0001e40000100800 */
[----:B------:R0:W-:Y:S02]  /*2ba00*/  STL.64 [R1+0x800], R8 ;  /* 0x0008000801007387 */ /* 0x0001e40000100a00 */
[----:B------:R-:W-:-:S04]  /*2ba10*/  IMAD.MOV.U32 R3, RZ, RZ, c[0x0][0x188] ;  /* 0x00006200ff037624 */ /* 0x000fc800078e00ff */
[----:B------:R-:W-:Y:S01]  /*2ba20*/  IMAD.SHL.U32 R3, R3, 0x20, RZ ;  /* 0x0000002003037824 */ /* 0x000fe200078e00ff */
[----:B-1----:R-:W-:-:S03]  /*2ba30*/  LOP3.LUT R2, R2, 0x1f, RZ, 0xc0, !PT ;  /* 0x0000001f02027812 */ /* 0x002fc600078ec0ff */
[----:B------:R-:W-:Y:S02]  /*2ba40*/  IMAD.SHL.U32 R3, R3, 0x2, RZ ;  /* 0x0000000203037824 */ /* 0x000fe400078e00ff */
[----:B------:R-:W-:Y:S01]  /*2ba50*/  IMAD.SHL.U32 R2, R2, 0x2, RZ ;  /* 0x0000000202027824 */ /* 0x000fe200078e00ff */
[----:B0-----:R-:W-:Y:S01]  /*2ba60*/  @!P0 CALL.REL.NOINC `(.L_x_2) ;  /* 0x0000001000008944 */ /* 0x001fe20003c00000 */
[----:B------:R-:W-:Y:S05]  /*2ba70*/  BRA `(.L_x_3) ;  /* 0xfffe1a6000007947 */ /* 0x000fea000383ffff */
.L_x_2:
[----:B------:R-:W2:Y:S01]  /*2ba80*/  LDL.LU R14, [R1+0x53c] ;  /* 0x00053c00010e7983 */ /* 0x000ea20000300800 */
[----:B------:R-:W-:Y:S02]  /*2ba90*/  IMAD.MOV.U32 R0, RZ, RZ, R19 ;  /* 0x000000ffff007224 */ /* 0x000fe400078e0013 */
[----:B------:R-:W-:Y:S01]  /*2baa0*/  IMAD.MOV.U32 R3, RZ, RZ, R22 ;  /* 0x000000ffff037224 */ /* 0x000fe200078e0016 */
[----:B------:R-:W2:Y:S01]  /*2bab0*/  LDL.LU R15, [R1+0x538] ;  /* 0x00053800010f7983 */ /* 0x000ea20000300800 */
[----:B------:R-:W-:Y:S02]  /*2bac0*/  IMAD.MOV.U32 R12, RZ, RZ, R23 ;  /* 0x000000ffff0c7224 */ /* 0x000fe400078e0017 */
[----:B------:R-:W-:Y:S01]  /*2bad0*/  IMAD.MOV.U32 R7, RZ, RZ, R26 ;  /* 0x000000ffff077224 */ /* 0x000fe200078e001a */
[----:B------:R-:W3:Y:S01]  /*2bae0*/  LDL.LU R13, [R1+0x6ec] ;  /* 0x0006ec00010d7983 */ /* 0x000ee20000300800 */
[----:B------:R-:W-:-:S02]  /*2baf0*/  IMAD.MOV.U32 R9, RZ, RZ, R27 ;  /* 0x000000ffff097224 */ /* 0x000fc400078e001b */
[----:B------:R-:W-:Y:S01]  /*2bb00*/  IMAD.MOV.U32 R6, RZ, RZ, R30 ;  /* 0x000000ffff067224 */ /* 0x000fe200078e001e */
[----:B------:R-:W3:Y:S01]  /*2bb10*/  LDL.LU R36, [R1+0x6e8] ;  /* 0x0006e80001247983 */ /* 0x000ee20000300800 */
[----:B------:R-:W-:Y:S02]  /*2bb20*/  IMAD.MOV.U32 R16, RZ, RZ, R31 ;  /* 0x000000ffff107224 */ /* 0x000fe400078e001f */
[----:B------:R-:W-:Y:S01]  /*2bb30*/  IMAD.MOV.U32 R17, RZ, RZ, R34 ;  /* 0x000000ffff117224 */ /* 0x000fe200078e0022 */
[----:B------:R-:W4:Y:S01]  /*2bb40*/  LDL.LU R37, [R1+0x6fc] ;  /* 0x0006fc0001257983 */ /* 0x000f220000300800 */
[----:B------:R-:W-:Y:S02]  /*2bb50*/  IMAD.MOV.U32 R4, RZ, RZ, R35 ;  /* 0x000000ffff047224 */ /* 0x000fe400078e0023 */
[----:B------:R-:W-:Y:S01]  /*2bb60*/  IMAD.MOV.U32 R18, RZ, RZ, R40 ;  /* 0x000000ffff127224 */ /* 0x000fe200078e0028 */
[----:B------:R-:W4:Y:S01]  /*2bb70*/  LDL.LU R38, [R1+0x6f8] ;  /* 0x0006f80001267983 */ /* 0x000f220000300800 */
[----:B------:R-:W-:-:S02]  /*2bb80*/  IMAD.MOV.U32 R5, RZ, RZ, R41 ;  /* 0x000000ffff057224 */ /* 0x000fc400078e0029 */
[----:B------:R-:W-:Y:S01]  /*2bb90*/  IMAD.MOV.U32 R8, RZ, RZ, R42 ;  /* 0x000000ffff087224 */ /* 0x000fe200078e002a */
[----:B------:R-:W4:Y:S04]  /*2bba0*/  LDL.LU R39, [R1+0x70c] ;  /* 0x00070c0001277983 */ /* 0x000f280000300800 */
        /* <DEDUP_REMOVED lines=25> */
[----:B-----5:R-:W-:Y:S04]  /*2bd40*/  STL [R1+0x16f0], R52 ;  /* 0x0016f03401007387 */ /* 0x020fe80000100800 */
[----:B------:R-:W-:Y:S04]  /*2bd50*/  STL [R1+0x16ec], R53 ;  /* 0x0016ec3501007387 */ /* 0x000fe80000100800 */
[----:B------:R-:W-:Y:S01]  /*2bd60*/  STL [R1+0x16e8], R21 ;  /* 0x0016e81501007387 */ /* 0x000fe20000100800 */
[----:B------:R-:W-:-:S03]  /*2bd70*/  F2FP.PACK_AB R2, R0, R3 ;  /* 0x000000030002723e */ /* 0x000fc600000000ff */
[----:B------:R0:W-:Y:S01]  /*2bd80*/  STL [R1+0x16e4], R20 ;  /* 0x0016e41401007387 */ /* 0x0001e20000100800 */
[----:B------:R-:W-:-:S03]  /*2bd90*/  F2FP.PACK_AB R0, R12, R7 ;  /* 0x000000070c00723e */ /* 0x000fc600000000ff */
[----:B------:R-:W-:Y:S01]  /*2bda0*/  STL [R1+0x16e0], R25 ;  /* 0x0016e01901007387 */ /* 0x000fe20000100800 */
[----:B------:R-:W-:-:S03]  /*2bdb0*/  F2FP.PACK_AB R3, R9, R6 ;  /* 0x000000060903723e */ /* 0x000fc600000000ff */
[----:B------:R-:W-:Y:S01]  /*2bdc0*/  STL [R1+0x16dc], R24 ;  /* 0x0016dc1801007387 */ /* 0x000fe20000100800 */
[----:B0-----:R-:W-:-:S03]  /*2bdd0*/  F2FP.PACK_AB R20, R59, R58 ;  /* 0x0000003a3b14723e */ /* 0x001fc600000000ff */
[----:B------:R-:W-:Y:S04]  /*2bde0*/  STL [R1+0x16d4], R29 ;  /* 0x0016d41d01007387 */ /* 0x000fe80000100800 */
[----:B------:R-:W-:Y:S04]  /*2bdf0*/  STL [R1+0x16d0], R28 ;  /* 0x0016d01c01007387 */ /* 0x000fe80000100800 */
[----:B------:R-:W-:Y:S04]  /*2be00*/  STL [R1+0x16c4], R33 ;  /* 0x0016c42101007387 */ /* 0x000fe80000100800 */
[----:B------:R-:W-:Y:S04]  /*2be10*/  STL [R1+0x16c0], R32 ;  /* 0x0016c02001007387 */ /* 0x000fe80000100800 */
[----:B------:R-:W-:Y:S04]  /*2be20*/  STL [R1+0x87c], R20 ;  /* 0x00087c1401007387 */ /* 0x000fe80000100800 */
[----:B------:R0:W-:Y:S04]  /*2be30*/  STL [R1+0x878], R2 ;  /* 0x0008780201007387 */ /* 0x0001e80000100800 */
[----:B------:R1:W-:Y:S04]  /*2be40*/  STL [R1+0x874], R0 ;  /* 0x0008740001007387 */ /* 0x0003e80000100800 */
[----:B------:R1:W-:Y:S01]  /*2be50*/  STL [R1+0x870], R3 ;  /* 0x0008700301007387 */ /* 0x0003e20000100800 */
[----:B0-----:R-:W-:-:S02]  /*2be60*/  F2FP.PACK_AB R2, R57, R56 ;  /* 0x000000383902723e */ /* 0x001fc400000000ff */
[----:B-1----:R-:W-:-:S03]  /*2be70*/  F2FP.PACK_AB R0, R8, R5 ;  /* 0x000000050800723e */ /* 0x002fc600000000ff */
[----:B------:R0:W-:Y:S01]  /*2be80*/  STL [R1+0x86c], R2 ;  /* 0x00086c0201007387 */ /* 0x0001e20000100800 */
[----:B------:R-:W-:-:S03]  /*2be90*/  F2FP.PACK_AB R3, R18, R4 ;  /* 0x000000041203723e */ /* 0x000fc600000000ff */
[----:B------:R2:W-:Y:S04]  /*2bea0*/  STL [R1+0x868], R0 ;  /* 0x0008680001007387 */ /* 0x0005e80000100800 */
[----:B------:R3:W-:Y:S01]  /*2beb0*/  STL [R1+0x864], R3 ;  /* 0x0008640301007387 */ /* 0x0007e20000100800 */
[----:B0-----:R-:W-:-:S05]  /*2bec0*/  F2FP.PACK_AB R2, R17, R16 ;  /* 0x000000101102723e */ /* 0x001fca00000000ff */
[----:B------:R4:W-:Y:S01]  /*2bed0*/  STL [R1+0x860], R2 ;  /* 0x0008600201007387 */ /* 0x0009e20000100800 */
[----:B--2---:R-:W-:Y:S02]  /*2bee0*/  F2FP.PACK_AB R0, R14, R15 ;  /* 0x0000000f0e00723e */ /* 0x004fe400000000ff */
[----:B---3--:R-:W-:-:S03]  /*2bef0*/  F2FP.PACK_AB R3, R13, R36 ;  /* 0x000000240d03723e */ /* 0x008fc600000000ff */
[----:B------:R0:W-:Y:S04]  /*2bf00*/  STL [R1+0x85c], R0 ;  /* 0x00085c0001007387 */ /* 0x0001e80000100800 */
[----:B------:R1:W-:Y:S01]  /*2bf10*/  STL [R1+0x858], R3 ;  /* 0x0008580301007387 */ /* 0x0003e20000100800 */
[----:B----4-:R-:W-:Y:S02]  /*2bf20*/  F2FP.PACK_AB R2, R37, R38 ;  /* 0x000000262502723e */ /* 0x010fe400000000ff */
[----:B0-----:R-:W-:-:S03]  /*2bf30*/  F2FP.PACK_AB R0, R39, R10 ;  /* 0x0000000a2700723e */ /* 0x001fc600000000ff */
[----:B------:R0:W-:Y:S01]  /*2bf40*/  STL [R1+0x854], R2 ;  /* 0x0008540201007387 */ /* 0x0001e20000100800 */
[----:B-1----:R-:W-:-:S03]  /*2bf50*/  F2FP.PACK_AB R3, R11, R19 ;  /* 0x000000130b03723e */ /* 0x002fc600000000ff */
[----:B------:R1:W-:Y:S04]  /*2bf60*/  STL [R1+0x850], R0 ;  /* 0x0008500001007387 */ /* 0x0003e80000100800 */
[----:B------:R2:W-:Y:S01]  /*2bf70*/  STL [R1+0x84c], R3 ;  /* 0x00084c0301007387 */ /* 0x0005e20000100800 */
[----:B0-----:R-:W-:Y:S02]  /*2bf80*/  F2FP.PACK_AB R2, R22, R23 ;  /* 0x000000171602723e */ /* 0x001fe400000000ff */
[----:B-1----:R-:W-:-:S03]  /*2bf90*/  F2FP.PACK_AB R0, R26, R27 ;  /* 0x0000001b1a00723e */ /* 0x002fc600000000ff */
[----:B------:R0:W-:Y:S01]  /*2bfa0*/  STL [R1+0x848], R2 ;  /* 0x0008480201007387 */ /* 0x0001e20000100800 */
[----:B--2---:R-:W-:-:S03]  /*2bfb0*/  F2FP.PACK_AB R3, R30, R31 ;  /* 0x0000001f1e03723e */ /* 0x004fc600000000ff */
        /* <DEDUP_REMOVED lines=13> */
[----:B------:R-:W-:Y:S04]  /*2c090*/  STL [R1+0x828], R3 ;  /* 0x0008280301007387 */ /* 0x000fe80000100800 */
[----:B------:R-:W2:Y:S01]  /*2c0a0*/  LDL.LU R56, [R1+0x398] ;  /* 0x0003980001387983 */ /* 0x000ea20000300800 */
[----:B0-----:R-:W-:Y:S02]  /*2c0b0*/  F2FP.PACK_AB R2, R50, R51 ;  /* 0x000000333202723e */ /* 0x001fe400000000ff */
[----:B-1----:R-:W-:-:S03]  /*2c0c0*/  F2FP.PACK_AB R0, R54, R55 ;  /* 0x000000373600723e */ /* 0x002fc600000000ff */
[----:B------:R-:W-:Y:S04]  /*2c0d0*/  STL [R1+0x824], R2 ;  /* 0x0008240201007387 */ /* 0x000fe80000100800 */
[----:B--2---:R0:W-:Y:S04]  /*2c0e0*/  STL [R1+0x1708], R56 ;  /* 0x0017083801007387 */ /* 0x0041e80000100800 */
[----:B------:R-:W-:Y:S04]  /*2c0f0*/  STL [R1+0x820], R0 ;  /* 0x0008200001007387 */ /* 0x000fe80000100800 */
[----:B0-----:R-:W2:Y:S04]  /*2c100*/  LDL.LU R56, [R1+0x1d8] ;  /* 0x0001d80001387983 */ /* 0x001ea80000300800 */
[----:B------:R-:W3:Y:S04]  /*2c110*/  LDL.LU R57, [R1+0x3ac] ;  /* 0x0003ac0001397983 */ /* 0x000ee80000300800 */
[----:B---3--:R0:W-:Y:S04]  /*2c120*/  STL [R1+0x1704], R57 ;  /* 0x0017043901007387 */ /* 0x0081e80000100800 */
[----:B0-----:R-:W3:Y:S04]  /*2c130*/  LDL.LU R57, [R1+0x39c] ;  /* 0x00039c0001397983 */ /* 0x001ee80000300800 */
[----:B---3--:R0:W-:Y:S04]  /*2c140*/  STL [R1+0x170c], R57 ;  /* 0x00170c3901007387 */ /* 0x0081e80000100800 */
[----:B0-----:R-:W2:Y:S04]  /*2c150*/  LDL.LU R57, [R1+0x1dc] ;  /* 0x0001dc0001397983 */ /* 0x001ea80000300800 */
[----:B------:R-:W3:Y:S04]  /*2c160*/  LDL.LU R58, [R1+0x3a8] ;  /* 0x0003a800013a7983 */ /* 0x000ee80000300800 */
[----:B------:R-:W4:Y:S04]  /*2c170*/  LDL.LU R59, [R1+0x3bc] ;  /* 0x0003bc00013b7983 */ /* 0x000f280000300800 */
[----:B------:R-:W4:Y:S04]  /*2c180*/  LDL.LU R32, [R1+0x3b8] ;  /* 0x0003b80001207983 */ /* 0x000f280000300800 */
[----:B------:R-:W3:Y:S04]  /*2c190*/  LDL.LU R33, [R1+0x1d4] ;  /* 0x0001d40001217983 */ /* 0x000ee80000300800 */
        /* <DEDUP_REMOVED lines=54> */
[----:B------:R-:W3:Y:S01]  /*2c500*/  LDL.LU R55, [R1+0x730] ;  /* 0x0007300001377983 */ /* 0x000ee20000300800 */
[----:B--2---:R-:W-:-:S03]  /*2c510*/  F2FP.PACK_AB R56, R57, R56 ;  /* 0x000000383938723e */ /* 0x004fc600000000ff */
[----:B------:R-:W2:Y:S04]  /*2c520*/  LDL.LU R57, [R1+0x170c] ;  /* 0x00170c0001397983 */ /* 0x000ea80000300800 */
[----:B------:R0:W-:Y:S04]  /*2c530*/  STL [R1+0x81c], R56 ;  /* 0x00081c3801007387 */ /* 0x0001e80000100800 */
[----:B0-----:R-:W2:Y:S02]  /*2c540*/  LDL.LU R56, [R1+0x1708] ;  /* 0x0017080001387983 */ /* 0x001ea40000300800 */
[----:B--2---:R-:W-:-:S02]  /*2c550*/  F2FP.PACK_AB R56, R57, R56 ;  /* 0x000000383938723e */ /* 0x004fc400000000ff */
[----:B------:R-:W2:Y:S04]  /*2c560*/  LDL.LU R57, [R1+0x1704] ;  /* 0x0017040001397983 */ /* 0x000ea80000300800 */
[----:B------:R4:W-:Y:S01]  /*2c570*/  STL [R1+0x818], R56 ;  /* 0x0008183801007387 */ /* 0x0009e20000100800 */
[----:B---3--:R-:W-:Y:S02]  /*2c580*/  F2FP.PACK_AB R21, R21, R53 ;  /* 0x000000351515723e */ /* 0x008fe400000000ff */
[----:B------:R-:W-:Y:S02]  /*2c590*/  F2FP.PACK_AB R2, R61, R2 ;  /* 0x000000023d02723e */ /* 0x000fe400000000ff */
[----:B----4-:R-:W-:Y:S02]  /*2c5a0*/  F2FP.PACK_AB R56, R59, R32 ;  /* 0x000000203b38723e */ /* 0x010fe400000000ff */
[----:B------:R-:W-:-:S02]  /*2c5b0*/  F2FP.PACK_AB R32, R33, R28 ;  /* 0x0000001c2120723e */ /* 0x000fc400000000ff */
[----:B------:R-:W-:Y:S02]  /*2c5c0*/  F2FP.PACK_AB R28, R29, R24 ;  /* 0x000000181d1c723e */ /* 0x000fe400000000ff */
[----:B------:R-:W-:Y:S02]  /*2c5d0*/  F2FP.PACK_AB R24, R25, R20 ;  /* 0x000000141918723e */ /* 0x000fe400000000ff */
[----:B------:R-:W-:Y:S02]  /*2c5e0*/  F2FP.PACK_AB R20, R52, R60 ;  /* 0x0000003c3414723e */ /* 0x000fe400000000ff */
[----:B------:R-:W-:Y:S02]  /*2c5f0*/  F2FP.PACK_AB R0, R0, R3 ;  /* 0x000000030000723e */ /* 0x000fe400000000ff */
[----:B------:R-:W-:Y:S02]  /*2c600*/  F2FP.PACK_AB R3, R12, R7 ;  /* 0x000000070c03723e */ /* 0x000fe400000000ff */
[----:B--2---:R-:W-:-:S05]  /*2c610*/  F2FP.PACK_AB R57, R57, R58 ;  /* 0x0000003a3939723e */ /* 0x004fca00000000ff */
        /* <DEDUP_REMOVED lines=8> */
[----:B------:R1:W-:Y:S01]  /*2c6a0*/  STL [R1+0x7f4], R0 ;  /* 0x0007f40001007387 */ /* 0x0003e20000100800 */
[----:B0-----:R-:W-:-:S03]  /*2c6b0*/  F2FP.PACK_AB R2, R9, R6 ;  /* 0x000000060902723e */ /* 0x001fc600000000ff */
[----:B------:R0:W-:Y:S01]  /*2c6c0*/  STL [R1+0x7f0], R3 ;  /* 0x0007f00301007387 */ /* 0x0001e20000100800 */
[----:B-1----:R-:W-:-:S03]  /*2c6d0*/  F2FP.PACK_AB R0, R8, R5 ;  /* 0x000000050800723e */ /* 0x002fc600000000ff */
[----:B------:R1:W-:Y:S01]  /*2c6e0*/  STL [R1+0x70c], R2 ;  /* 0x00070c0201007387 */ /* 0x0003e20000100800 */
        /* <DEDUP_REMOVED lines=33> */
[----:B------:R-:W-:Y:S04]  /*2c900*/  STL [R1+0x568], R3 ;  /* 0x0005680301007387 */ /* 0x000fe80000100800 */
[----:B------:R-:W2:Y:S04]  /*2c910*/  LDL.LU R56, [R1+0x418] ;  /* 0x0004180001387983 */ /* 0x000ea80000300800 */
[----:B------:R-:W-:Y:S04]  /*2c920*/  STL [R1+0x564], R2 ;  /* 0x0005640201007387 */ /* 0x000fe80000100800 */
[----:B------:R-:W3:Y:S01]  /*2c930*/  LDL.LU R57, [R1+0x5dc] ;  /* 0x0005dc0001397983 */ /* 0x000ee20000300800 */
[----:B0-----:R-:W-:-:S05]  /*2c940*/  F2FP.PACK_AB R0, R54, R55 ;  /* 0x000000373600723e */ /* 0x001fca00000000ff */
[----:B------:R-:W-:Y:S04]  /*2c950*/  STL [R1+0x560], R0 ;  /* 0x0005600001007387 */ /* 0x000fe80000100800 */
        /* <DEDUP_REMOVED lines=63> */
[----:B------:R4:W-:Y:S02]  /*2cd50*/  STL [R1+0x55c], R56 ;  /* 0x00055c3801007387 */ /* 0x0009e40000100800 */
[----:B----4-:R-:W-:Y:S02]  /*2cd60*/  F2FP.PACK_AB R56, R59, R32 ;  /* 0x000000203b38723e */ /* 0x010fe400000000ff */
[----:B---3--:R-:W-:Y:S02]  /*2cd70*/  F2FP.PACK_AB R32, R33, R28 ;  /* 0x0000001c2120723e */ /* 0x008fe400000000ff */
[----:B------:R-:W-:-:S02]  /*2cd80*/  F2FP.PACK_AB R28, R29, R24 ;  /* 0x000000181d1c723e */ /* 0x000fc400000000ff */
[----:B------:R-:W-:Y:S02]  /*2cd90*/  F2FP.PACK_AB R24, R25, R20 ;  /* 0x000000141918723e */ /* 0x000fe400000000ff */
[----:B------:R-:W-:Y:S02]  /*2cda0*/  F2FP.PACK_AB R21, R21, R53 ;  /* 0x000000351515723e */ /* 0x000fe400000000ff */
[----:B------:R-:W-:Y:S02]  /*2cdb0*/  F2FP.PACK_AB R20, R52, R60 ;  /* 0x0000003c3414723e */ /* 0x000fe400000000ff */
[----:B------:R-:W-:Y:S02]  /*2cdc0*/  F2FP.PACK_AB R2, R61, R2 ;  /* 0x000000023d02723e */ /* 0x000fe400000000ff */
[----:B------:R-:W-:Y:S02]  /*2cdd0*/  F2FP.PACK_AB R0, R0, R3 ;  /* 0x000000030000723e */ /* 0x000fe400000000ff */
[----:B------:R-:W-:-:S02]  /*2cde0*/  F2FP.PACK_AB R3, R12, R7 ;  /* 0x000000070c03723e */ /* 0x000fc400000000ff */
        /* <DEDUP_REMOVED lines=223> */
[----:B------:R-:W3:Y:S04]  /*2dbe0*/  LDL.LU R31, [R1] ;  /* 0x00000000011f7983 */ /* 0x000ee80000300800 */
        /* <DEDUP_REMOVED lines=144> */
[----:B------:R0:W-:Y:S01]  /*2e4f0*/  STL [R1+0xc8], R52 ;  /* 0x0000c83401007387 */ /* 0x0001e20000100800 */
[----:B----4-:R-:W-:-:S03]  /*2e500*/  F2FP.PACK_AB R25, R20, R25 ;  /* 0x000000191419723e */ /* 0x010fc600000000ff */
[----:B0-----:R-:W4:Y:S01]  /*2e510*/  LDL.LU R52, [R1+0x16f0] ;  /* 0x0016f00001347983 */ /* 0x001f220000300800 */
[----:B---3--:R-:W-:Y:S02]  /*2e520*/  F2FP.PACK_AB R56, R24, R56 ;  /* 0x000000381838723e */ /* 0x008fe400000000ff */
[----:B------:R-:W-:Y:S02]  /*2e530*/  F2FP.PACK_AB R57, R57, R58 ;  /* 0x0000003a3939723e */ /* 0x000fe400000000ff */
[----:B------:R-:W-:Y:S02]  /*2e540*/  F2FP.PACK_AB R2, R61, R2 ;  /* 0x000000023d02723e */ /* 0x000fe400000000ff */
[----:B------:R-:W-:Y:S02]  /*2e550*/  F2FP.PACK_AB R0, R0, R3 ;  /* 0x000000030000723e */ /* 0x000fe400000000ff */
[----:B------:R-:W-:Y:S02]  /*2e560*/  F2FP.PACK_AB R3, R12, R7 ;  /* 0x000000070c03723e */ /* 0x000fe400000000ff */
[----:B--2---:R-:W-:-:S02]  /*2e570*/  F2FP.PACK_AB R21, R53, R21 ;  /* 0x000000153515723e */ /* 0x004fc400000000ff */
[----:B------:R-:W4:Y:S04]  /*2e580*/  LDL.LU R53, [R1+0x16ec] ;  /* 0x0016ec0001357983 */ /* 0x000f280000300800 */
[----:B------:R0:W-:Y:S04]  /*2e590*/  STL [R1+0xc4], R21 ;  /* 0x0000c41501007387 */ /* 0x0001e80000100800 */
[----:B0-----:R-:W2:Y:S04]  /*2e5a0*/  LDL.LU R21, [R1+0x16e8] ;  /* 0x0016e80001157983 */ /* 0x001ea80000300800 */
[----:B------:R-:W3:Y:S04]  /*2e5b0*/  LDL.LU R20, [R1+0x16e4] ;  /* 0x0016e40001147983 */ /* 0x000ee80000300800 */
[----:B------:R0:W-:Y:S04]  /*2e5c0*/  STL [R1+0xc0], R25 ;  /* 0x0000c01901007387 */ /* 0x0001e80000100800 */
[----:B0-----:R-:W2:Y:S04]  /*2e5d0*/  LDL.LU R25, [R1+0x16e0] ;  /* 0x0016e00001197983 */ /* 0x001ea80000300800 */
[----:B------:R-:W2:Y:S04]  /*2e5e0*/  LDL.LU R24, [R1+0x16dc] ;  /* 0x0016dc0001187983 */ /* 0x000ea80000300800 */
[----:B------:R0:W-:Y:S04]  /*2e5f0*/  STL [R1+0xbc], R56 ;  /* 0x0000bc3801007387 */ /* 0x0001e80000100800 */
[----:B------:R-:W-:Y:S01]  /*2e600*/  STL [R1+0xb8], R57 ;  /* 0x0000b83901007387 */ /* 0x000fe20000100800 */
[----:B0-----:R-:W-:-:S02]  /*2e610*/  F2FP.PACK_AB R56, R59, R32 ;  /* 0x000000203b38723e */ /* 0x001fc400000000ff */
[----:B------:R-:W-:Y:S02]  /*2e620*/  F2FP.PACK_AB R32, R33, R28 ;  /* 0x0000001c2120723e */ /* 0x000fe400000000ff */
[----:B------:R-:W-:Y:S01]  /*2e630*/  F2FP.PACK_AB R28, R29, R60 ;  /* 0x0000003c1d1c723e */ /* 0x000fe200000000ff */
        /* <DEDUP_REMOVED lines=42> */
[----:B------:R-:W-:Y:S01]  /*2e8e0*/  STL [R1+0x58], R3 ;  /* 0x0000580301007387 */ /* 0x000fe20000100800 */
[----:B-1----:R-:W-:-:S03]  /*2e8f0*/  F2FP.PACK_AB R0, R54, R55 ;  /* 0x000000373600723e */ /* 0x002fc600000000ff */
[----:B------:R-:W2:Y:S04]  /*2e900*/  LDL.LU R48, [R1+0x744] ;  /* 0x0007440001307983 */ /* 0x000ea80000300800 */
[----:B------:R-:W-:Y:S04]  /*2e910*/  STL [R1+0x54], R2 ;  /* 0x0000540201007387 */ /* 0x000fe80000100800 */
[----:B------:R-:W2:Y:S04]  /*2e920*/  LDL.LU R49, [R1+0x740] ;  /* 0x0007400001317983 */ /* 0x000ea80000300800 */
[----:B------:R0:W-:Y:S04]  /*2e930*/  STL [R1+0x50], R0 ;  /* 0x0000500001007387 */ /* 0x0001e80000100800 */
[----:B------:R-:W3:Y:S04]  /*2e940*/  LDL.LU R54, [R1+0x754] ;  /* 0x0007540001367983 */ /* 0x000ee80000300800 */
[----:B------:R-:W3:Y:S04]  /*2e950*/  LDL.LU R55, [R1+0x750] ;  /* 0x0007500001377983 */ /* 0x000ee80000300800 */
[----:B0-----:R-:W4:Y:S04]  /*2e960*/  LDL.LU R0, [R1+0x764] ;  /* 0x0007640001007983 */ /* 0x001f280000300800 */
        /* <DEDUP_REMOVED lines=33> */
[----:B------:R-:W4:Y:S01]  /*2eb80*/  LDL.LU R42, [R1+0x2ac] ;  /* 0x0002ac00012a7983 */ /* 0x000f220000300800 */
[----:B--2---:R-:W-:-:S05]  /*2eb90*/  F2FP.PACK_AB R28, R48, R49 ;  /* 0x00000031301c723e */ /* 0x004fca00000000ff */
[----:B------:R-:W-:Y:S04]  /*2eba0*/  STL [R1+0x4c], R28 ;  /* 0x00004c1c01007387 */ /* 0x000fe80000100800 */
[----:B------:R-:W2:Y:S01]  /*2ebb0*/  LDL.LU R43, [R1+0x2a8] ;  /* 0x0002a800012b7983 */ /* 0x000ea20000300800 */
[----:B---3--:R-:W-:-:S05]  /*2ebc0*/  F2FP.PACK_AB R2, R54, R55 ;  /* 0x000000373602723e */ /* 0x008fca00000000ff */
[----:B------:R4:W-:Y:S04]  /*2ebd0*/  STL [R1+0x48], R2 ;  /* 0x0000480201007387 */ /* 0x0009e80000100800 */
        /* <DEDUP_REMOVED lines=8> */
[----:B----4-:R-:W-:-:S02]  /*2ec60*/  F2FP.PACK_AB R2, R0, R3 ;  /* 0x000000030002723e */ /* 0x010fc400000000ff */
[----:B------:R-:W-:Y:S02]  /*2ec70*/  F2FP.PACK_AB R0, R50, R51 ;  /* 0x000000333200723e */ /* 0x000fe400000000ff */
[----:B------:R-:W4:Y:S04]  /*2ec80*/  LDL.LU R50, [R1+0x2b4] ;  /* 0x0002b40001327983 */ /* 0x000f280000300800 */
[----:B------:R0:W-:Y:S04]  /*2ec90*/  STL [R1+0x44], R2 ;  /* 0x0000440201007387 */ /* 0x0001e80000100800 */
[----:B------:R-:W4:Y:S01]  /*2eca0*/  LDL.LU R51, [R1+0x2b0] ;  /* 0x0002b00001337983 */ /* 0x000f220000300800 */
[----:B------:R-:W-:-:S03]  /*2ecb0*/  F2FP.PACK_AB R3, R9, R6 ;  /* 0x000000060903723e */ /* 0x000fc600000000ff */
[----:B------:R1:W-:Y:S01]  /*2ecc0*/  STL [R1+0x40], R0 ;  /* 0x0000400001007387 */ /* 0x0003e20000100800 */
[----:B0-----:R-:W-:Y:S02]  /*2ecd0*/  F2FP.PACK_AB R2, R8, R5 ;  /* 0x000000050802723e */ /* 0x001fe400000000ff */
[----:B-1----:R-:W-:-:S05]  /*2ece0*/  F2FP.PACK_AB R0, R12, R7 ;  /* 0x000000070c00723e */ /* 0x002fca00000000ff */
        /* <DEDUP_REMOVED lines=25> */
[----:B------:R-:W-:Y:S01]  /*2ee80*/  STL [R1+0x8], R3 ;  /* 0x0000080301007387 */ /* 0x000fe20000100800 */
[----:B0-----:R-:W-:-:S03]  /*2ee90*/  F2FP.PACK_AB R0, R53, R52 ;  /* 0x000000343500723e */ /* 0x001fc600000000ff */
[----:B------:R-:W4:Y:S04]  /*2eea0*/  LDL.LU R52, [R1+0x2c4] ;  /* 0x0002c40001347983 */ /* 0x000f280000300800 */
[----:B------:R-:W-:Y:S04]  /*2eeb0*/  STL [R1+0x4], R2 ;  /* 0x0000040201007387 */ /* 0x000fe80000100800 */
[----:B------:R-:W4:Y:S04]  /*2eec0*/  LDL.LU R53, [R1+0x2c0] ;  /* 0x0002c00001357983 */ /* 0x000f280000300800 */
[----:B------:R-:W-:Y:S01]  /*2eed0*/  STL [R1], R0 ;  /* 0x0000000001007387 */ /* 0x000fe20000100800 */
[----:B--2---:R-:W-:-:S05]  /*2eee0*/  F2FP.PACK_AB R7, R42, R43 ;  /* 0x0000002b2a07723e */ /* 0x004fca00000000ff */
[----:B------:R-:W-:Y:S01]  /*2eef0*/  STL [R1+0x1670], R7 ;  /* 0x0016700701007387 */ /* 0x000fe20000100800 */
[----:B---3--:R-:W-:Y:S02]  /*2ef00*/  F2FP.PACK_AB R6, R44, R45 ;  /* 0x0000002d2c06723e */ /* 0x008fe400000000ff */
[----:B------:R-:W-:-:S03]  /*2ef10*/  F2FP.PACK_AB R5, R46, R47 ;  /* 0x0000002f2e05723e */ /* 0x000fc600000000ff */
[----:B------:R-:W-:Y:S01]  /*2ef20*/  STL [R1+0x1674], R6 ;  /* 0x0016740601007387 */ /* 0x000fe20000100800 */
[----:B------:R-:W-:-:S03]  /*2ef30*/  F2FP.PACK_AB R4, R48, R49 ;  /* 0x000000313004723e */ /* 0x000fc600000000ff */
[----:B------:R-:W-:Y:S04]  /*2ef40*/  STL [R1+0x1678], R5 ;  /* 0x0016780501007387 */ /* 0x000fe80000100800 */
[----:B------:R-:W-:Y:S01]  /*2ef50*/  STL [R1+0x167c], R4 ;  /* 0x00167c0401007387 */ /* 0x000fe20000100800 */
[----:B------:R-:W-:-:S03]  /*2ef60*/  F2FP.PACK_AB R11, R54, R55 ;  /* 0x00000037360b723e */ /* 0x000fc600000000ff */
[----:B------:R-:W2:Y:S04]  /*2ef70*/  LDL.LU R54, [R1+0x2d4] ;  /* 0x0002d40001367983 */ /* 0x000ea80000300800 */
[----:B------:R-:W2:Y:S04]  /*2ef80*/  LDL.LU R55, [R1+0x2d0] ;  /* 0x0002d00001377983 */ /* 0x000ea80000300800 */
[----:B------:R-:W-:Y:S04]  /*2ef90*/  STL [R1+0x1680], R11 ;  /* 0x0016800b01007387 */ /* 0x000fe80000100800 */
        /* <DEDUP_REMOVED lines=12> */
[----:B----4-:R-:W-:-:S03]  /*2f060*/  F2FP.PACK_AB R10, R50, R51 ;  /* 0x00000033320a723e */ /* 0x010fc600000000ff */
        /* <DEDUP_REMOVED lines=8> */
[----:B------:R-:W-:Y:S04]  /*2f0f0*/  STL [R1+0x1684], R10 ;  /* 0x0016840a01007387 */ /* 0x000fe80000100800 */
[----:B------:R-:W4:Y:S04]  /*2f100*/  LDL.LU R48, [R1+0x7dc] ;  /* 0x0007dc0001307983 */ /* 0x000f280000300800 */
[----:B------:R-:W4:Y:S04]  /*2f110*/  LDL.LU R49, [R1+0x7ec] ;  /* 0x0007ec0001317983 */ /* 0x000f280000300800 */
[----:B------:R-:W4:Y:S04]  /*2f120*/  LDL.LU R50, [R1+0x7b4] ;  /* 0x0007b40001327983 */ /* 0x000f280000300800 */
[----:B------:R-:W4:Y:S01]  /*2f130*/  LDL.LU R51, [R1+0x7b0] ;  /* 0x0007b00001337983 */ /* 0x000f220000300800 */
[----:B------:R-:W-:-:S03]  /*2f140*/  F2FP.PACK_AB R9, R52, R53 ;  /* 0x000000353409723e */ /* 0x000fc600000000ff */
[----:B------:R-:W4:Y:S04]  /*2f150*/  LDL.LU R52, [R1+0x7c4] ;  /* 0x0007c40001347983 */ /* 0x000f280000300800 */
[----:B------:R-:W4:Y:S04]  /*2f160*/  LDL.LU R53, [R1+0x7c0] ;  /* 0x0007c00001357983 */ /* 0x000f280000300800 */
[----:B------:R-:W-:Y:S01]  /*2f170*/  STL [R1+0x1688], R9 ;  /* 0x0016880901007387 */ /* 0x000fe20000100800 */
[----:B--2---:R-:W-:-:S03]  /*2f180*/  F2FP.PACK_AB R8, R54, R55 ;  /* 0x000000373608723e */ /* 0x004fc600000000ff */
[----:B------:R-:W2:Y:S04]  /*2f190*/  LDL.LU R54, [R1+0x7d4] ;  /* 0x0007d40001367983 */ /* 0x000ea80000300800 */
[----:B------:R-:W2:Y:S01]  /*2f1a0*/  LDL.LU R55, [R1+0x7e4] ;  /* 0x0007e40001377983 */ /* 0x000ea20000300800 */
[----:B---3--:R-:W-:-:S03]  /*2f1b0*/  F2FP.PACK_AB R15, R37, R38 ;  /* 0x00000026250f723e */ /* 0x008fc600000000ff */
[----:B------:R-:W-:Y:S01]  /*2f1c0*/  STL [R1+0x168c], R8 ;  /* 0x00168c0801007387 */ /* 0x000fe20000100800 */
[----:B------:R-:W-:-:S03]  /*2f1d0*/  F2FP.PACK_AB R14, R39, R19 ;  /* 0x00000013270e723e */ /* 0x000fc600000000ff */
        /* <DEDUP_REMOVED lines=9> */
[----:B----4-:R-:W-:-:S03]  /*2f270*/  F2FP.PACK_AB R17, R40, R41 ;  /* 0x000000292811723e */ /* 0x010fc600000000ff */
        /* <DEDUP_REMOVED lines=12> */
[----:B------:R-:W-:Y:S04]  /*2f340*/  STL [R1+0x16bc], R20 ;  /* 0x0016bc1401007387 */ /* 0x000fe80000100800 */
[----:B------:R-:W-:Y:S01]  /*2f350*/  STL [R1+0x16c8], R27 ;  /* 0x0016c81b01007387 */ /* 0x000fe20000100800 */
[----:B------:R-:W-:-:S05]  /*2f360*/  F2FP.PACK_AB R26, R52, R53 ;  /* 0x00000035341a723e */ /* 0x000fca00000000ff */
[----:B------:R-:W-:Y:S01]  /*2f370*/  STL [R1+0x16cc], R26 ;  /* 0x0016cc1a01007387 */ /* 0x000fe20000100800 */
[----:B--2---:R-:W-:-:S05]  /*2f380*/  F2FP.PACK_AB R25, R54, R25 ;  /* 0x000000193619723e */ /* 0x004fca00000000ff */
[----:B------:R0:W-:Y:S04]  /*2f390*/  STL [R1+0x16d8], R25 ;  /* 0x0016d81901007387 */ /* 0x0001e80000100800 */
[----:B0-----:R-:W2:Y:S04]  /*2f3a0*/  LDL.LU R25, [R1+0x69c] ;  /* 0x00069c0001197983 */ /* 0x001ea80000300800 */
[----:B------:R-:W2:Y:S04]  /*2f3b0*/  LDL.LU R31, [R1+0x698] ;  /* 0x00069800011f7983 */ /* 0x000ea80000300800 */
[----:B------:R-:W3:Y:S04]  /*2f3c0*/  LDL.LU R29, [R1+0x6ac] ;  /* 0x0006ac00011d7983 */ /* 0x000ee80000300800 */
[----:B------:R-:W3:Y:S04]  /*2f3d0*/  LDL.LU R30, [R1+0x6a8] ;  /* 0x0006a800011e7983 */ /* 0x000ee80000300800 */
        /* <DEDUP_REMOVED lines=37> */
[----:B------:R-:W-:-:S03]  /*2f630*/  F2FP.PACK_AB R24, R55, R24 ;  /* 0x000000183718723e */ /* 0x000fc600000000ff */
        /* <DEDUP_REMOVED lines=19> */
[----:B--2---:R-:W-:-:S03]  /*2f770*/  F2FP.PACK_AB R31, R25, R31 ;  /* 0x0000001f191f723e */ /* 0x004fc600000000ff */
[----:B------:R0:W5:Y:S01]  /*2f780*/  LDL.LU R25, [R1+0x16d8] ;  /* 0x0016d80001197983 */ /* 0x0001620000300800 */
[----:B---3--:R-:W-:-:S03]  /*2f790*/  F2FP.PACK_AB R30, R29, R30 ;  /* 0x0000001e1d1e723e */ /* 0x008fc600000000ff */
[----:B------:R-:W4:Y:S02]  /*2f7a0*/  LDL.LU R29, [R1+0x16d4] ;  /* 0x0016d400011d7983 */ /* 0x000f240000300800 */
[----:B----4-:R-:W-:Y:S02]  /*2f7b0*/  F2FP.PACK_AB R29, R28, R29 ;  /* 0x0000001d1c1d723e */ /* 0x010fe400000000ff */
[----:B------:R-:W2:Y:S01]  /*2f7c0*/  LDL.LU R28, [R1+0x16d0] ;  /* 0x0016d000011c7983 */ /* 0x000ea20000300800 */
[----:B------:R-:W-:Y:S02]  /*2f7d0*/  F2FP.PACK_AB R35, R27, R35 ;  /* 0x000000231b23723e */ /* 0x000fe400000000ff */
[----:B------:R-:W-:Y:S02]  /*2f7e0*/  F2FP.PACK_AB R34, R33, R34 ;  /* 0x000000222122723e */ /* 0x000fe400000000ff */
[----:B--2---:R-:W-:Y:S02]  /*2f7f0*/  F2FP.PACK_AB R28, R26, R28 ;  /* 0x0000001c1a1c723e */ /* 0x004fe400000000ff */
[----:B------:R0:W5:Y:S04]  /*2f800*/  LDL.LU R26, [R1+0x16cc] ;  /* 0x0016cc00011a7983 */ /* 0x0001680000300800 */
[----:B------:R0:W5:Y:S04]  /*2f810*/  LDL.LU R27, [R1+0x16c8] ;  /* 0x0016c800011b7983 */ /* 0x0001680000300800 */
[----:B------:R-:W2:Y:S02]  /*2f820*/  LDL.LU R33, [R1+0x16c4] ;  /* 0x0016c40001217983 */ /* 0x000ea40000300800 */
[----:B--2---:R-:W-:-:S02]  /*2f830*/  F2FP.PACK_AB R33, R32, R33 ;  /* 0x000000212021723e */ /* 0x004fc400000000ff */
[----:B------:R-:W2:Y:S01]  /*2f840*/  LDL.LU R32, [R1+0x16c0] ;  /* 0x0016c00001207983 */ /* 0x000ea20000300800 */
[----:B------:R-:W-:Y:S02]  /*2f850*/  F2FP.PACK_AB R39, R21, R39 ;  /* 0x000000271527723e */ /* 0x000fe400000000ff */
[----:B------:R-:W-:Y:S02]  /*2f860*/  F2FP.PACK_AB R38, R22, R38 ;  /* 0x000000261626723e */ /* 0x000fe400000000ff */
[----:B------:R-:W-:Y:S02]  /*2f870*/  F2FP.PACK_AB R37, R23, R37 ;  /* 0x000000251725723e */ /* 0x000fe400000000ff */
[----:B------:R-:W-:Y:S02]  /*2f880*/  F2FP.PACK_AB R36, R16, R36 ;  /* 0x000000241024723e */ /* 0x000fe400000000ff */
[----:B------:R-:W-:Y:S02]  /*2f890*/  F2FP.PACK_AB R43, R17, R43 ;  /* 0x0000002b112b723e */ /* 0x000fe400000000ff */
[----:B------:R-:W-:-:S02]  /*2f8a0*/  F2FP.PACK_AB R42, R18, R42 ;  /* 0x0000002a122a723e */ /* 0x000fc400000000ff */
        /* <DEDUP_REMOVED lines=13> */
[----:B--2---:R-:W-:Y:S02]  /*2f980*/  F2FP.PACK_AB R32, R20, R32 ;  /* 0x000000201420723e */ /* 0x004fe400000000ff */
[----:B------:R0:W5:Y:S04]  /*2f990*/  LDL.LU R20, [R1+0x16bc] ;  /* 0x0016bc0001147983 */ /* 0x0001680000300800 */
        /* <DEDUP_REMOVED lines=18> */
[----:B------:R0:W5:Y:S01]  /*2fac0*/  LDL.LU R7, [R1+0x1670] ;  /* 0x0016700001077983 */ /* 0x0001620000300800 */
[----:B------:R-:W-:-:S02]  /*2fad0*/  F2FP.PACK_AB R52, R56, R52 ;  /* 0x000000343834723e */ /* 0x000fc400000000ff */
[----:B------:R-:W-:Y:S02]  /*2fae0*/  F2FP.PACK_AB R59, R57, R59 ;  /* 0x0000003b393b723e */ /* 0x000fe400000000ff */
[----:B------:R-:W-:Y:S02]  /*2faf0*/  F2FP.PACK_AB R58, R58, R60 ;  /* 0x0000003c3a3a723e */ /* 0x000fe400000000ff */
[----:B------:R-:W-:Y:S02]  /*2fb00*/  F2FP.PACK_AB R57, R61, R2 ;  /* 0x000000023d39723e */ /* 0x000fe400000000ff */
[----:B------:R-:W-:Y:S02]  /*2fb10*/  F2FP.PACK_AB R56, R0, R3 ;  /* 0x000000030038723e */ /* 0x000fe400000000ff */
.L_x_1:
[----:B0-----:R-:W2:Y:S04]  /*2fb20*/  LDL.LU R60, [R1+0x1584] ;  /* 0x00158400013c7983 */ /* 0x001ea80000300800 */
[----:B------:R-:W3:Y:S04]  /*2fb30*/  LDL.LU R3, [R1+0x1580] ;  /* 0x0015800001037983 */ /* 0x000ee80000300800 */
[----:B------:R0:W-:Y:S04]  /*2fb40*/  STL [R1+0x1710], R61 ;  /* 0x0017103d01007387 */ /* 0x0001e80000100800 */
[----:B0-----:R-:W4:Y:S04]  /*2fb50*/  LDL.LU R61, [R1+0x157c] ;  /* 0x00157c00013d7983 */ /* 0x001f280000300800 */
[----:B------:R-:W4:Y:S04]  /*2fb60*/  LDL.LU R2, [R1+0x1578] ;  /* 0x0015780001027983 */ /* 0x000f280000300800 */
[----:B-1----:R-:W4:Y:S04]  /*2fb70*/  LDL.LU R0, [R1+0x1574] ;  /* 0x0015740001007983 */ /* 0x002f280000300800 */
[----:B------:R-:W-:Y:S01]  /*2fb80*/  BAR.SYNC.DEFER_BLOCKING 0x0 ;  /* 0x0000000000007b1d */ /* 0x000fe20000010000 */
[----:B--2---:R-:W-:-:S05]  /*2fb90*/  ISETP.GE.AND P4, PT, R60, c[0x0][0x17c], PT ;  /* 0x00005f003c007a0c */ /* 0x004fca0003f86270 */
[----:B------:R-:W2:Y:S01]  /*2fba0*/  LDL.LU R60, [R1+0x1570] ;  /* 0x00157000013c7983 */ /* 0x000ea20000300800 */
[----:B---3--:R-:W-:-:S03]  /*2fbb0*/  ISETP.GE.AND P3, PT, R3, c[0x0][0x17c], PT ;  /* 0x00005f0003007a0c */ /* 0x008fc60003f66270 */
[----:B------:R-:W0:Y:S01]  /*2fbc0*/  S2R R3, SR_TID.X ;  /* 0x0000000000037919 */ /* 0x000e220000002100 */
[----:B----4-:R-:W-:-:S03]  /*2fbd0*/  ISETP.GE.AND P2, PT, R61, c[0x0][0x17c], PT ;  /* 0x00005f003d007a0c */ /* 0x010fc60003f46270 */
[----:B------:R-:W3:Y:S01]  /*2fbe0*/  LDL.LU R61, [R1+0x1710] ;  /* 0x00171000013d7983 */ /* 0x000ee20000300800 */
[----:B------:R-:W-:Y:S02]  /*2fbf0*/  ISETP.GE.AND P0, PT, R2, c[0x0][0x17c], PT ;  /* 0x00005f0002007a0c */ /* 0x000fe40003f06270 */
[----:B------:R-:W-:Y:S01]  /*2fc00*/  ISETP.GE.AND P1, PT, R0, c[0x0][0x17c], PT ;  /* 0x00005f0000007a0c */ /* 0x000fe20003f26270 */
[C---:B0-----:R-:W-:Y:S02]  /*2fc10*/  IMAD.SHL.U32 R0, R3.reuse, 0x40, RZ ;  /* 0x0000004003007824 */ /* 0x041fe400078e00ff */
[----:B------:R-:W-:-:S03]  /*2fc20*/  IMAD.SHL.U32 R2, R3, 0x20, RZ ;  /* 0x0000002003027824 */ /* 0x000fc600078e00ff */
[----:B------:R-:W-:-:S04]  /*2fc30*/  LOP3.LUT R0, R0, 0x600, RZ, 0xc0, !PT ;  /* 0x0000060000007812 */ /* 0x000fc800078ec0ff */
[----:B------:R-:W-:Y:S01]  /*2fc40*/  LOP3.LUT R0, R0, 0x60, R2, 0xf8, !PT ;  /* 0x0000006000007812 */ /* 0x000fe200078ef802 */
[C---:B------:R-:W-:Y:S01]  /*2fc50*/  IMAD.SHL.U32 R2, R3.reuse, 0x4, RZ ;  /* 0x0000000403027824 */ /* 0x040fe200078e00ff */
[----:B------:R-:W-:-:S04]  /*2fc60*/  LOP3.LUT R3, R3, 0x1f, RZ, 0xc0, !PT ;  /* 0x0000001f03037812 */ /* 0x000fc800078ec0ff */
[----:B------:R-:W-:-:S05]  /*2fc70*/  LOP3.LUT R0, R0, 0x70, R2, 0x78, !PT ;  /* 0x0000007000007812 */ /* 0x000fca00078e7802 */
[----:B------:R0:W-:Y:S04]  /*2fc80*/  STS.128 [R0+0x180], R44 ;  /* 0x0001802c00007388 */ /* 0x0001e80000000c00 */
[----:B------:R-:W-:Y:S04]  /*2fc90*/  STS.128 [R0], R56 ;  /* 0x0000003800007388 */ /* 0x000fe80000000c00 */
[----:B------:R-:W-:Y:S04]  /*2fca0*/  STS.128 [R0+0x80], R52 ;  /* 0x0000803400007388 */ /* 0x000fe80000000c00 */
[----:B------:R-:W-:Y:S01]  /*2fcb0*/  STS.128 [R0+0x100], R48 ;  /* 0x0001003000007388 */ /* 0x000fe20000000c00 */
[----:B------:R-:W-:-:S06]  /*2fcc0*/  NOP ;  /* 0x0000000000007918 */ /* 0x000fcc0000000000 */
[----:B--2---:R-:W-:-:S05]  /*2fcd0*/  LOP3.LUT R2, R60, 0x600, RZ, 0xc0, !PT ;  /* 0x000006003c027812 */ /* 0x004fca00078ec0ff */
[----:B0-----:R-:W-:-:S05]  /*2fce0*/  IMAD R46, R3, 0x10, R2 ;  /* 0x00000010032e7824 */ /* 0x001fca00078e0202 */
[C---:B------:R-:W-:Y:S01]  /*2fcf0*/  LOP3.LUT R45, R46.reuse, 0x20, RZ, 0x3c, !PT ;  /* 0x000000202e2d7812 */ /* 0x040fe200078e3cff */
[----:B------:R-:W0:Y:S01]  /*2fd00*/  LDS.128 R48, [R46] ;  /* 0x000000002e307984 */ /* 0x000e220000000c00 */
[C---:B------:R-:W-:Y:S02]  /*2fd10*/  LOP3.LUT R44, R46.reuse, 0x40, RZ, 0x3c, !PT ;  /* 0x000000402e2c7812 */ /* 0x040fe400078e3cff */
[----:B------:R-:W-:Y:S01]  /*2fd20*/  LOP3.LUT R3, R46, 0x60, RZ, 0x3c, !PT ;  /* 0x000000602e037812 */ /* 0x000fe200078e3cff */
[----:B------:R-:W1:Y:S04]  /*2fd30*/  LDS.128 R52, [R45] ;  /* 0x000000002d347984 */ /* 0x000e680000000c00 */
[----:B------:R-:W-:Y:S04]  /*2fd40*/  STL [R1+0x344], R46 ;  /* 0x0003442e01007387 */ /* 0x000fe80000100800 */
[----:B------:R-:W-:Y:S04]  /*2fd50*/  STL [R1+0x340], R45 ;  /* 0x0003402d01007387 */ /* 0x000fe80000100800 */
[----:B------:R-:W2:Y:S04]  /*2fd60*/  LDS.128 R56, [R44] ;  /* 0x000000002c387984 */ /* 0x000ea80000000c00 */
[----:B0-----:R0:W-:Y:S04]  /*2fd70*/  STL.64 [R1+0x120], R48 ;  /* 0x0001203001007387 */ /* 0x0011e80000100a00 */
[----:B------:R4:W-:Y:S04]  /*2fd80*/  STL.64 [R1+0x128], R50 ;  /* 0x0001283201007387 */ /* 0x0009e80000100a00 */
[----:B0-----:R-:W3:Y:S04]  /*2fd90*/  LDL.LU R48, [R1] ;  /* 0x0000000001307983 */ /* 0x001ee80000300800 */
[----:B-1----:R0:W-:Y:S04]  /*2fda0*/  STL.64 [R1+0x170], R52 ;  /* 0x0001703401007387 */ /* 0x0021e80000100a00 */
[----:B------:R1:W-:Y:S04]  /*2fdb0*/  STL.64 [R1+0x178], R54 ;  /* 0x0001783601007387 */ /* 0x0003e80000100a00 */
[----:B------:R-:W3:Y:S04]  /*2fdc0*/  LDL.LU R49, [R1+0x4] ;  /* 0x0000040001317983 */ /* 0x000ee80000300800 */
[----:B----4-:R-:W3:Y:S04]  /*2fdd0*/  LDL.LU R50, [R1+0x8] ;  /* 0x0000080001327983 */ /* 0x010ee80000300800 */
[----:B------:R-:W3:Y:S04]  /*2fde0*/  LDL.LU R51, [R1+0xc] ;  /* 0x00000c0001337983 */ /* 0x000ee80000300800 */
[----:B0-----:R-:W4:Y:S04]  /*2fdf0*/  LDL.LU R52, [R1+0x10] ;  /* 0x0000100001347983 */ /* 0x001f280000300800 */
[----:B------:R-:W4:Y:S04]  /*2fe00*/  LDL.LU R53, [R1+0x14] ;  /* 0x0000140001357983 */ /* 0x000f280000300800 */
[----:B-1----:R-:W4:Y:S04]  /*2fe10*/  LDL.LU R54, [R1+0x18] ;  /* 0x0000180001367983 */ /* 0x002f280000300800 */
[----:B------:R-:W4:Y:S04]  /*2fe20*/  LDL.LU R55, [R1+0x1c] ;  /* 0x00001c0001377983 */ /* 0x000f280000300800 */
[----:B------:R-:W-:Y:S04]  /*2fe30*/  STL [R1+0x348], R44 ;  /* 0x0003482c01007387 */ /* 0x000fe80000100800 */
[----:B------:R-:W-:Y:S04]  /*2fe40*/  STL [R1+0x34c], R3 ;  /* 0x00034c0301007387 */ /* 0x000fe80000100800 */
[----:B--2---:R-:W-:Y:S04]  /*2fe50*/  STL.64 [R1+0x240], R56 ;  /* 0x0002403801007387 */ /* 0x004fe80000100a00 */
[----:B------:R-:W-:Y:S04]  /*2fe60*/  STL.64 [R1+0x248], R58 ;  /* 0x0002483a01007387 */ /* 0x000fe80000100a00 */
[----:B------:R-:W0:Y:S01]  /*2fe70*/  LDS.128 R56, [R3] ;  /* 0x0000000003387984 */ /* 0x000e220000000c00 */
[----:B------:R-:W-:-:S06]  /*2fe80*/  NOP ;  /* 0x0000000000007918 */ /* 0x000fcc0000000000 */
[----:B------:R-:W-:Y:S04]  /*2fe90*/  STS.128 [R0], R40 ;  /* 0x0000002800007388 */ /* 0x000fe80000000c00 */
[----:B------:R-:W-:Y:S04]  /*2fea0*/  STS.128 [R0+0x80], R36 ;  /* 0x0000802400007388 */ /* 0x000fe80000000c00 */
[----:B------:R-:W-:Y:S04]  /*2feb0*/  STS.128 [R0+0x100], R32 ;  /* 0x0001002000007388 */ /* 0x000fe80000000c00 */
[----:B------:R-:W-:Y:S01]  /*2fec0*/  STS.128 [R0+0x180], R28 ;  /* 0x0001801c00007388 */ /* 0x000fe20000000c00 */
[----:B------:R-:W-:-:S06]  /*2fed0*/  NOP ;  /* 0x0000000000007918 */ /* 0x000fcc0000000000 */
[----:B------:R-:W-:Y:S04]  /*2fee0*/  LDS.128 R36, [R45] ;  /* 0x000000002d247984 */ /* 0x000fe80000000c00 */
[----:B------:R-:W-:Y:S04]  /*2fef0*/  LDS.128 R32, [R44] ;  /* 0x000000002c207984 */ /* 0x000fe80000000c00 */
[----:B------:R-:W-:Y:S04]  /*2ff00*/  LDS.128 R28, [R3] ;  /* 0x00000000031c7984 */ /* 0x000fe80000000c00 */
[----:B0-----:R-:W-:Y:S04]  /*2ff10*/  STL.64 [R1+0x2b0], R56 ;  /* 0x0002b03801007387 */ /* 0x001fe80000100a00 */
[----:B------:R-:W-:Y:S04]  /*2ff20*/  STL.64 [R1+0x2b8], R58 ;  /* 0x0002b83a01007387 */ /* 0x000fe80000100a00 */
[----:B------:R-:W0:Y:S01]  /*2ff30*/  LDS.128 R56, [R46] ;  /* 0x000000002e387984 */ /* 0x000e220000000c00 */
[----:B------:R-:W-:-:S06]  /*2ff40*/  NOP ;  /* 0x0000000000007918 */ /* 0x000fcc0000000000 */
[----:B-----5:R-:W-:Y:S04]  /*2ff50*/  STS.128 [R0], R24 ;  /* 0x0000001800007388 */ /* 0x020fe80000000c00 */
[----:B------:R-:W-:Y:S04]  /*2ff60*/  STS.128 [R0+0x80], R20 ;  /* 0x0000801400007388 */ /* 0x000fe80000000c00 */
[----:B------:R-:W-:Y:S04]  /*2ff70*/  STS.128 [R0+0x100], R16 ;  /* 0x0001001000007388 */ /* 0x000fe80000000c00 */
[----:B------:R-:W-:Y:S01]  /*2ff80*/  STS.128 [R0+0x180], R12 ;  /* 0x0001800c00007388 */ /* 0x000fe20000000c00 */
[----:B------:R-:W-:-:S06]  /*2ff90*/  NOP ;  /* 0x0000000000007918 */ /* 0x000fcc0000000000 */
[----:B------:R-:W1:Y:S04]  /*2ffa0*/  LDS.128 R12, [R46] ;  /* 0x000000002e0c7984 */ /* 0x000e680000000c00 */
[----:B------:R-:W2:Y:S04]  /*2ffb0*/  LDS.128 R20, [R45] ;  /* 0x000000002d147984 */ /* 0x000ea80000000c00 */
[----:B------:R-:W1:Y:S04]  /*2ffc0*/  LDS.128 R16, [R44] ;  /* 0x000000002c107984 */ /* 0x000e680000000c00 */
[----:B0-----:R-:W-:Y:S04]  /*2ffd0*/  STL [R1+0x114], R57 ;  /* 0x0001143901007387 */ /* 0x001fe80000100800 */
[----:B------:R0:W-:Y:S02]  /*2ffe0*/  STL.64 [R1+0x118], R58 ;  /* 0x0001183a01007387 */ /* 0x0001e40000100a00 */
[----:B0-----:R-:W-:-:S05]  /*2fff0*/  IMAD.MOV.U32 R59, RZ, RZ, R56 ;  /* 0x000000ffff3b7224 */ /* 0x001fca00078e0038 */
[----:B------:R-:W-:Y:S04]  /*30000*/  STL [R1+0x16b8], R59 ;  /* 0x0016b83b01007387 */ /* 0x000fe80000100800 */
[----:B------:R-:W-:Y:S04]  /*30010*/  STL.64 [R1+0x160], R36 ;  /* 0x0001602401007387 */ /* 0x000fe80000100a00 */
[----:B------:R-:W-:Y:S04]  /*30020*/  STL.64 [R1+0x168], R38 ;  /* 0x0001682601007387 */ /* 0x000fe80000100a00 */
[----:B------:R-:W-:Y:S04]  /*30030*/  STL.64 [R1+0x230], R32 ;  /* 0x0002302001007387 */ /* 0x000fe80000100a00 */
[----:B------:R-:W-:Y:S04]  /*30040*/  STL.64 [R1+0x238], R34 ;  /* 0x0002382201007387 */ /* 0x000fe80000100a00 */
[----:B------:R-:W-:Y:S04]  /*30050*/  STL.64 [R1+0x2a0], R28 ;  /* 0x0002a01c01007387 */ /* 0x000fe80000100a00 */
[----:B------:R-:W-:Y:S04]  /*30060*/  STL.64 [R1+0x2a8], R30 ;  /* 0x0002a81e01007387 */ /* 0x000fe80000100a00 */
[----:B-1----:R-:W-:Y:S04]  /*30070*/  STL.64 [R1+0x100], R12 ;  /* 0x0001000c01007387 */ /* 0x002fe80000100a00 */
[----:B------:R-:W-:Y:S04]  /*30080*/  STL.64 [R1+0x108], R14 ;  /* 0x0001080e01007387 */ /* 0x000fe80000100a00 */
[----:B------:R-:W0:Y:S01]  /*30090*/  LDS.128 R12, [R3] ;  /* 0x00000000030c7984 */ /* 0x000e220000000c00 */
[----:B------:R-:W-:-:S06]  /*300a0*/  NOP ;  /* 0x0000000000007918 */ /* 0x000fcc0000000000 */
[----:B------:R-:W-:Y:S04]  /*300b0*/  STS.128 [R0], R8 ;  /* 0x0000000800007388 */ /* 0x000fe80000000c00 */
[----:B------:R-:W-:Y:S04]  /*300c0*/  STS.128 [R0+0x80], R4 ;  /* 0x0000800400007388 */ /* 0x000fe80000000c00 */
[----:B--2---:R-:W-:Y:S04]  /*300d0*/  STL.64 [R1+0x150], R20 ;  /* 0x0001501401007387 */ /* 0x004fe80000100a00 */
[----:B------:R-:W-:Y:S04]  /*300e0*/  STL.64 [R1+0x158], R22 ;  /* 0x0001581601007387 */ /* 0x000fe80000100a00 */
[----:B------:R-:W-:Y:S04]  /*300f0*/  STL.64 [R1+0x210], R16 ;  /* 0x0002101001007387 */ /* 0x000fe80000100a00 */
[----:B------:R-:W-:Y:S04]  /*30100*/  STL.64 [R1+0x218], R18 ;  /* 0x0002181201007387 */ /* 0x000fe80000100a00 */
[----:B0-----:R-:W-:Y:S04]  /*30110*/  STL.64 [R1+0x220], R12 ;  /* 0x0002200c01007387 */ /* 0x001fe80000100a00 */
[----:B------:R-:W-:Y:S04]  /*30120*/  STL.64 [R1+0x228], R14 ;  /* 0x0002280e01007387 */ /* 0x000fe80000100a00 */
[----:B------:R-:W2:Y:S04]  /*30130*/  LDL.LU R32, [R1+0x90] ;  /* 0x0000900001207983 */ /* 0x000ea80000300800 */
[----:B---3--:R-:W-:Y:S04]  /*30140*/  STS.128 [R0+0x100], R48 ;  /* 0x0001003000007388 */ /* 0x008fe80000000c00 */
[----:B----4-:R-:W-:Y:S01]  /*30150*/  STS.128 [R0+0x180], R52 ;  /* 0x0001803400007388 */ /* 0x010fe20000000c00 */
[----:B------:R-:W-:-:S06]  /*30160*/  NOP ;  /* 0x0000000000007918 */ /* 0x000fcc0000000000 */
[----:B------:R-:W0:Y:S04]  /*30170*/  LDS.128 R8, [R46] ;  /* 0x000000002e087984 */ /* 0x000e280000000c00 */
[----:B------:R-:W1:Y:S04]  /*30180*/  LDS.128 R4, [R45] ;  /* 0x000000002d047984 */ /* 0x000e680000000c00 */
[----:B0-----:R0:W-:Y:S04]  /*30190*/  STL.64 [R1+0xf0], R8 ;  /* 0x0000f00801007387 */ /* 0x0011e80000100a00 */
[----:B------:R3:W-:Y:S04]  /*301a0*/  STL.64 [R1+0xf8], R10 ;  /* 0x0000f80a01007387 */ /* 0x0007e80000100a00 */
[----:B-1----:R-:W-:Y:S04]  /*301b0*/  STL.64 [R1+0x140], R4 ;  /* 0x0001400401007387 */ /* 0x002fe80000100a00 */
[----:B------:R-:W-:Y:S04]  /*301c0*/  STL.64 [R1+0x148], R6 ;  /* 0x0001480601007387 */ /* 0x000fe80000100a00 */
[----:B------:R-:W2:Y:S04]  /*301d0*/  LDL.LU R33, [R1+0x94] ;  /* 0x0000940001217983 */ /* 0x000ea80000300800 */
[----:B------:R-:W2:Y:S04]  /*301e0*/  LDL.LU R34, [R1+0x98] ;  /* 0x0000980001227983 */ /* 0x000ea80000300800 */
[----:B------:R-:W2:Y:S04]  /*301f0*/  LDL.LU R35, [R1+0x9c] ;  /* 0x00009c0001237983 */ /* 0x000ea80000300800 */
[----:B------:R-:W4:Y:S04]  /*30200*/  LDL.LU R28, [R1+0x80] ;  /* 0x00008000011c7983 */ /* 0x000f280000300800 */
[----:B------:R-:W4:Y:S04]  /*30210*/  LDL.LU R29, [R1+0x84] ;  /* 0x00008400011d7983 */ /* 0x000f280000300800 */
[----:B------:R-:W4:Y:S04]  /*30220*/  LDL.LU R30, [R1+0x88] ;  /* 0x00008800011e7983 */ /* 0x000f280000300800 */
[----:B------:R-:W4:Y:S04]  /*30230*/  LDL.LU R31, [R1+0x8c] ;  /* 0x00008c00011f7983 */ /* 0x000f280000300800 */
[----:B------:R-:W2:Y:S04]  /*30240*/  LDL.LU R16, [R1+0x40] ;  /* 0x0000400001107983 */ /* 0x000ea80000300800 */
[----:B------:R-:W2:Y:S04]  /*30250*/  LDL.LU R17, [R1+0x44] ;  /* 0x0000440001117983 */ /* 0x000ea80000300800 */
[----:B------:R-:W2:Y:S04]  /*30260*/  LDL.LU R18, [R1+0x48] ;  /* 0x0000480001127983 */ /* 0x000ea80000300800 */
[----:B------:R-:W2:Y:S04]  /*30270*/  LDL.LU R19, [R1+0x4c] ;  /* 0x00004c0001137983 */ /* 0x000ea80000300800 */
[----:B------:R-:W4:Y:S04]  /*30280*/  LDL.LU R12, [R1+0x30] ;  /* 0x00003000010c7983 */ /* 0x000f280000300800 */
[----:B------:R-:W4:Y:S04]  /*30290*/  LDL.LU R13, [R1+0x34] ;  /* 0x00003400010d7983 */ /* 0x000f280000300800 */
[----:B------:R-:W4:Y:S04]  /*302a0*/  LDL.LU R14, [R1+0x38] ;  /* 0x00003800010e7983 */ /* 0x000f280000300800 */
[----:B------:R-:W4:Y:S04]  /*302b0*/  LDL.LU R15, [R1+0x3c] ;  /* 0x00003c00010f7983 */ /* 0x000f280000300800 */
[----:B0-----:R-:W4:Y:S04]  /*302c0*/  LDL.LU R8, [R1+0x20] ;  /* 0x0000200001087983 */ /* 0x001f280000300800 */
[----:B------:R-:W4:Y:S04]  /*302d0*/  LDL.LU R9, [R1+0x24] ;  /* 0x0000240001097983 */ /* 0x000f280000300800 */
[----:B---3--:R-:W3:Y:S04]  /*302e0*/  LDL.LU R10, [R1+0x28] ;  /* 0x00002800010a7983 */ /* 0x008ee80000300800 */
        /* <DEDUP_REMOVED lines=29> */
[----:B------:R-:W0:Y:S04]  /*304c0*/  LDS.128 R4, [R44] ;  /* 0x000000002c047984 */ /* 0x000e280000000c00 */
[----:B0-----:R-:W-:Y:S04]  /*304d0*/  STL.64 [R1+0x1c0], R4 ;  /* 0x0001c00401007387 */ /* 0x001fe80000100a00 */
[----:B------:R-:W-:Y:S04]  /*304e0*/  STL.64 [R1+0x1c8], R6 ;  /* 0x0001c80601007387 */ /* 0x000fe80000100a00 */
[----:B------:R-:W0:Y:S01]  /*304f0*/  LDS.128 R4, [R3] ;  /* 0x0000000003047984 */ /* 0x000e220000000c00 */
[----:B------:R-:W-:-:S06]  /*30500*/  NOP ;  /* 0x0000000000007918 */ /* 0x000fcc0000000000 */
[----:B0-----:R-:W-:Y:S04]  /*30510*/  STL.64 [R1+0x1b0], R4 ;  /* 0x0001b00401007387 */ /* 0x001fe80000100a00 */
[----:B------:R-:W-:Y:S04]  /*30520*/  STL.64 [R1+0x1b8], R6 ;  /* 0x0001b80601007387 */ /* 0x000fe80000100a00 */
[----:B--2---:R-:W-:Y:S04]  /*30530*/  STS.128 [R0+0x100], R16 ;  /* 0x0001001000007388 */ /* 0x004fe80000000c00 */
[----:B----4-:R-:W-:Y:S04]  /*30540*/  STS.128 [R0+0x80], R12 ;  /* 0x0000800c00007388 */ /* 0x010fe80000000c00 */
[----:B---3--:R-:W-:Y:S04]  /*30550*/  STS.128 [R0], R8 ;  /* 0x0000000800007388 */ /* 0x008fe80000000c00 */
[----:B------:R-:W-:Y:S01]  /*30560*/  STS.128 [R0+0x180], R20 ;  /* 0x0001801400007388 */ /* 0x000fe20000000c00 */
[----:B------:R-:W-:-:S06]  /*30570*/  NOP ;  /* 0x0000000000007918 */ /* 0x000fcc0000000000 */
[----:B------:R-:W0:Y:S04]  /*30580*/  LDS.128 R4, [R46] ;  /* 0x000000002e047984 */ /* 0x000e280000000c00 */
[----:B------:R-:W1:Y:S04]  /*30590*/  LDS.128 R12, [R45] ;  /* 0x000000002d0c7984 */ /* 0x000e680000000c00 */
[----:B------:R-:W2:Y:S04]  /*305a0*/  LDS.128 R8, [R44] ;  /* 0x000000002c087984 */ /* 0x000ea80000000c00 */
[----:B0-----:R-:W-:Y:S04]  /*305b0*/  STL.64 [R1+0x40], R4 ;  /* 0x0000400401007387 */ /* 0x001fe80000100a00 */
[----:B------:R-:W-:Y:S04]  /*305c0*/  STL.64 [R1+0x48], R6 ;  /* 0x0000480601007387 */ /* 0x000fe80000100a00 */
[----:B------:R-:W0:Y:S01]  /*305d0*/  LDS.128 R4, [R3] ;  /* 0x0000000003047984 */ /* 0x000e220000000c00 */
[----:B------:R-:W-:-:S06]  /*305e0*/  NOP ;  /* 0x0000000000007918 */ /* 0x000fcc0000000000 */
[----:B-1----:R-:W-:Y:S04]  /*305f0*/  STL.64 [R1+0x30], R12 ;  /* 0x0000300c01007387 */ /* 0x002fe80000100a00 */
[----:B------:R-:W-:Y:S04]  /*30600*/  STL.64 [R1+0x38], R14 ;  /* 0x0000380e01007387 */ /* 0x000fe80000100a00 */
[----:B--2---:R-:W-:Y:S04]  /*30610*/  STL.64 [R1+0x1a0], R8 ;  /* 0x0001a00801007387 */ /* 0x004fe80000100a00 */
[----:B------:R-:W-:Y:S04]  /*30620*/  STL.64 [R1+0x1a8], R10 ;  /* 0x0001a80a01007387 */ /* 0x000fe80000100a00 */
[----:B------:R-:W-:Y:S04]  /*30630*/  STS.128 [R0], R24 ;  /* 0x0000001800007388 */ /* 0x000fe80000000c00 */
[----:B------:R-:W-:Y:S04]  /*30640*/  STS.128 [R0+0x80], R56 ;  /* 0x0000803800007388 */ /* 0x000fe80000000c00 */
[----:B------:R-:W-:Y:S04]  /*30650*/  STS.128 [R0+0x100], R28 ;  /* 0x0001001c00007388 */ /* 0x000fe80000000c00 */
[----:B------:R-:W-:Y:S01]  /*30660*/  STS.128 [R0+0x180], R32 ;  /* 0x0001802000007388 */ /* 0x000fe20000000c00 */
[----:B------:R-:W-:-:S06]  /*30670*/  NOP ;  /* 0x0000000000007918 */ /* 0x000fcc0000000000 */
[----:B0-----:R-:W-:Y:S04]  /*30680*/  STL.64 [R1+0x190], R4 ;  /* 0x0001900401007387 */ /* 0x001fe80000100a00 */
[----:B------:R-:W-:Y:S04]  /*30690*/  STL.64 [R1+0x198], R6 ;  /* 0x0001980601007387 */ /* 0x000fe80000100a00 */
[----:B------:R-:W0:Y:S04]  /*306a0*/  LDS.128 R4, [R46] ;  /* 0x000000002e047984 */ /* 0x000e280000000c00 */
[----:B------:R-:W1:Y:S04]  /*306b0*/  LDS.128 R12, [R45] ;  /* 0x000000002d0c7984 */ /* 0x000e680000000c00 */
[----:B------:R-:W-:Y:S04]  /*306c0*/  LDS.128 R8, [R44] ;  /* 0x000000002c087984 */ /* 0x000fe80000000c00 */
[----:B0-----:R-:W-:Y:S04]  /*306d0*/  STL.64 [R1+0x20], R4 ;  /* 0x0000200401007387 */ /* 0x001fe80000100a00 */
[----:B------:R-:W-:Y:S04]  /*306e0*/  STL.64 [R1+0x28], R6 ;  /* 0x0000280601007387 */ /* 0x000fe80000100a00 */
[----:B------:R-:W0:Y:S01]  /*306f0*/  LDS.128 R4, [R3] ;  /* 0x0000000003047984 */ /* 0x000e220000000c00 */
[----:B------:R-:W-:-:S06]  /*30700*/  NOP ;  /* 0x0000000000007918 */ /* 0x000fcc0000000000 */
[----:B-1----:R-:W-:Y:S04]  /*30710*/  STL.64 [R1+0x10], R12 ;  /* 0x0000100c01007387 */ /* 0x002fe80000100a00 */
[----:B------:R-:W-:Y:S04]  /*30720*/  STL.64 [R1+0x18], R14 ;  /* 0x0000180e01007387 */ /* 0x000fe80000100a00 */
[----:B------:R-:W-:Y:S04]  /*30730*/  STS.128 [R0], R36 ;  /* 0x0000002400007388 */ /* 0x000fe80000000c00 */
[----:B------:R-:W-:Y:S04]  /*30740*/  STS.128 [R0+0x80], R40 ;  /* 0x0000802800007388 */ /* 0x000fe80000000c00 */
[----:B------:R-:W-:Y:S04]  /*30750*/  STS.128 [R0+0x100], R48 ;  /* 0x0001003000007388 */ /* 0x000fe80000000c00 */
[----:B------:R1:W-:Y:S01]  /*30760*/  STS.128 [R0+0x180], R52 ;  /* 0x0001803400007388 */ /* 0x0003e20000000c00 */
[----:B------:R-:W-:-:S06]  /*30770*/  NOP ;  /* 0x0000000000007918 */ /* 0x000fcc0000000000 */
[----:B------:R-:W-:Y:S04]  /*30780*/  LDS.128 R20, [R45] ;  /* 0x000000002d147984 */ /* 0x000fe80000000c00 */
[----:B------:R-:W-:Y:S04]  /*30790*/  LDS.128 R16, [R44] ;  /* 0x000000002c107984 */ /* 0x000fe80000000c00 */
[----:B0-----:R-:W-:Y:S04]  /*307a0*/  STL [R1+0x1684], R5 ;  /* 0x0016840501007387 */ /* 0x001fe80000100800 */
[----:B------:R-:W-:Y:S04]  /*307b0*/  STL.64 [R1+0x50], R8 ;  /* 0x0000500801007387 */ /* 0x000fe80000100a00 */
[----:B------:R-:W-:Y:S04]  /*307c0*/  STL.64 [R1+0x58], R10 ;  /* 0x0000580a01007387 */ /* 0x000fe80000100a00 */
[----:B------:R-:W0:Y:S04]  /*307d0*/  LDS.128 R8, [R46] ;  /* 0x000000002e087984 */ /* 0x000e280000000c00 */
[----:B------:R-:W-:Y:S04]  /*307e0*/  STL [R1+0x167c], R6 ;  /* 0x00167c0601007387 */ /* 0x000fe80000100800 */
[----:B------:R-:W-:Y:S04]  /*307f0*/  STL [R1+0x1674], R7 ;  /* 0x0016740701007387 */ /* 0x000fe80000100800 */
[----:B------:R2:W-:Y:S04]  /*30800*/  STL [R1+0x16bc], R4 ;  /* 0x0016bc0401007387 */ /* 0x0005e80000100800 */
[----:B-1----:R-:W3:Y:S04]  /*30810*/  LDL.LU R52, [R1+0x280] ;  /* 0x0002800001347983 */ /* 0x002ee80000300800 */
[----:B------:R-:W3:Y:S04]  /*30820*/  LDL.LU R53, [R1+0x284] ;  /* 0x0002840001357983 */ /* 0x000ee80000300800 */
[----:B------:R-:W3:Y:S04]  /*30830*/  LDL.LU R54, [R1+0x288] ;  /* 0x0002880001367983 */ /* 0x000ee80000300800 */
[----:B------:R-:W3:Y:S04]  /*30840*/  LDL.LU R55, [R1+0x28c] ;  /* 0x00028c0001377983 */ /* 0x000ee80000300800 */
[----:B------:R-:W4:Y:S04]  /*30850*/  LDL.LU R48, [R1+0x270] ;  /* 0x0002700001307983 */ /* 0x000f280000300800 */
[----:B------:R-:W4:Y:S04]  /*30860*/  LDL.LU R49, [R1+0x274] ;  /* 0x0002740001317983 */ /* 0x000f280000300800 */
        /* <DEDUP_REMOVED lines=26> */
[----:B--2---:R-:W2:Y:S04]  /*30a10*/  LDL.LU R4, [R1+0x200] ;  /* 0x0002000001047983 */ /* 0x004ea80000300800 */
[----:B------:R-:W2:Y:S04]  /*30a20*/  LDL.LU R5, [R1+0x204] ;  /* 0x0002040001057983 */ /* 0x000ea80000300800 */
[----:B------:R-:W2:Y:S04]  /*30a30*/  LDL.LU R6, [R1+0x208] ;  /* 0x0002080001067983 */ /* 0x000ea80000300800 */
[----:B------:R-:W2:Y:S04]  /*30a40*/  LDL.LU R7, [R1+0x20c] ;  /* 0x00020c0001077983 */ /* 0x000ea80000300800 */
[----:B0-----:R-:W-:Y:S04]  /*30a50*/  STL [R1+0x1680], R10 ;  /* 0x0016800a01007387 */ /* 0x001fe80000100800 */
[----:B------:R-:W-:Y:S04]  /*30a60*/  STL [R1+0x1678], R11 ;  /* 0x0016780b01007387 */ /* 0x000fe80000100800 */
[----:B------:R0:W-:Y:S04]  /*30a70*/  STL.64 [R1+0x16c0], R8 ;  /* 0x0016c00801007387 */ /* 0x0001e80000100a00 */
[----:B------:R-:W1:Y:S01]  /*30a80*/  LDS.128 R12, [R3] ;  /* 0x00000000030c7984 */ /* 0x000e620000000c00 */
[----:B------:R-:W-:-:S06]  /*30a90*/  NOP ;  /* 0x0000000000007918 */ /* 0x000fcc0000000000 */
[----:B0-----:R-:W2:Y:S04]  /*30aa0*/  LDL.LU R8, [R1+0x1f0] ;  /* 0x0001f00001087983 */ /* 0x001ea80000300800 */
[----:B------:R-:W2:Y:S04]  /*30ab0*/  LDL.LU R9, [R1+0x1f4] ;  /* 0x0001f40001097983 */ /* 0x000ea80000300800 */
[----:B------:R-:W2:Y:S04]  /*30ac0*/  LDL.LU R10, [R1+0x1f8] ;  /* 0x0001f800010a7983 */ /* 0x000ea80000300800 */
[----:B------:R-:W2:Y:S04]  /*30ad0*/  LDL.LU R11, [R1+0x1fc] ;  /* 0x0001fc00010b7983 */ /* 0x000ea80000300800 */
[----:B------:R-:W-:Y:S04]  /*30ae0*/  STL [R1+0x1698], R21 ;  /* 0x0016981501007387 */ /* 0x000fe80000100800 */
[----:B------:R-:W-:Y:S04]  /*30af0*/  STL [R1+0x168c], R22 ;  /* 0x00168c1601007387 */ /* 0x000fe80000100800 */
[----:B------:R-:W-:Y:S04]  /*30b00*/  STL [R1+0x1688], R23 ;  /* 0x0016881701007387 */ /* 0x000fe80000100800 */
[----:B------:R0:W-:Y:S04]  /*30b10*/  STL [R1+0x16c8], R20 ;  /* 0x0016c81401007387 */ /* 0x0001e80000100800 */
[----:B0-----:R-:W2:Y:S04]  /*30b20*/  LDL.LU R20, [R1+0x1e0] ;  /* 0x0001e00001147983 */ /* 0x001ea80000300800 */
[----:B------:R-:W2:Y:S04]  /*30b30*/  LDL.LU R21, [R1+0x1e4] ;  /* 0x0001e40001157983 */ /* 0x000ea80000300800 */
[----:B------:R-:W2:Y:S04]  /*30b40*/  LDL.LU R22, [R1+0x1e8] ;  /* 0x0001e80001167983 */ /* 0x000ea80000300800 */
[----:B------:R-:W2:Y:S04]  /*30b50*/  LDL.LU R23, [R1+0x1ec] ;  /* 0x0001ec0001177983 */ /* 0x000ea80000300800 */
[----:B------:R-:W-:Y:S04]  /*30b60*/  STL [R1+0x1694], R18 ;  /* 0x0016941201007387 */ /* 0x000fe80000100800 */
[----:B------:R-:W-:Y:S04]  /*30b70*/  STL [R1+0x1690], R19 ;  /* 0x0016901301007387 */ /* 0x000fe80000100800 */
[----:B------:R-:W-:Y:S04]  /*30b80*/  STL.64 [R1+0x16d0], R16 ;  /* 0x0016d01001007387 */ /* 0x000fe80000100a00 */
[----:B-1----:R-:W-:Y:S04]  /*30b90*/  STL.64 [R1+0x16a0], R14 ;  /* 0x0016a00e01007387 */ /* 0x002fe80000100a00 */
[----:B------:R-:W-:Y:S04]  /*30ba0*/  STL.64 [R1+0x16d8], R12 ;  /* 0x0016d80c01007387 */ /* 0x000fe80000100a00 */
[----:B---3--:R-:W-:Y:S04]  /*30bb0*/  STS.128 [R0+0x180], R36 ;  /* 0x0001802400007388 */ /* 0x008fe80000000c00 */
[----:B----4-:R-:W-:Y:S04]  /*30bc0*/  STS.128 [R0+0x100], R32 ;  /* 0x0001002000007388 */ /* 0x010fe80000000c00 */
[----:B------:R-:W-:Y:S04]  /*30bd0*/  STS.128 [R0+0x80], R28 ;  /* 0x0000801c00007388 */ /* 0x000fe80000000c00 */
[----:B------:R-:W-:Y:S01]  /*30be0*/  STS.128 [R0], R24 ;  /* 0x0000001800007388 */ /* 0x000fe20000000c00 */
[----:B------:R-:W-:-:S06]  /*30bf0*/  NOP ;  /* 0x0000000000007918 */ /* 0x000fcc0000000000 */
[----:B------:R-:W0:Y:S04]  /*30c00*/  LDS.128 R24, [R46] ;  /* 0x000000002e187984 */ /* 0x000e280000000c00 */
[----:B------:R-:W1:Y:S04]  /*30c10*/  LDS.128 R28, [R45] ;  /* 0x000000002d1c7984 */ /* 0x000e680000000c00 */
[----:B------:R-:W3:Y:S04]  /*30c20*/  LDS.128 R32, [R44] ;  /* 0x000000002c207984 */ /* 0x000ee80000000c00 */
[----:B------:R-:W4:Y:S01]  /*30c30*/  LDS.128 R36, [R3] ;  /* 0x0000000003247984 */ /* 0x000f220000000c00 */
[----:B------:R-:W-:-:S06]  /*30c40*/  NOP ;  /* 0x0000000000007918 */ /* 0x000fcc0000000000 */
[----:B--2---:R-:W-:Y:S04]  /*30c50*/  STS.128 [R0+0x100], R4 ;  /* 0x0001000400007388 */ /* 0x004fe80000000c00 */
[----:B------:R-:W-:Y:S04]  /*30c60*/  STS.128 [R0+0x180], R56 ;  /* 0x0001803800007388 */ /* 0x000fe80000000c00 */
[----:B------:R-:W-:Y:S04]  /*30c70*/  STS.128 [R0+0x80], R8 ;  /* 0x0000800800007388 */ /* 0x000fe80000000c00 */
[----:B0-----:R-:W-:Y:S04]  /*30c80*/  STL.64 [R1+0x16a8], R26 ;  /* 0x0016a81a01007387 */ /* 0x001fe80000100a00 */
[----:B------:R-:W-:Y:S01]  /*30c90*/  STS.128 [R0], R20 ;  /* 0x0000001400007388 */ /* 0x000fe20000000c00 */
[----:B------:R-:W-:-:S06]  /*30ca0*/  NOP ;  /* 0x0000000000007918 */ /* 0x000fcc0000000000 */
[----:B------:R-:W0:Y:S04]  /*30cb0*/  LDS.128 R4, [R46] ;  /* 0x000000002e047984 */ /* 0x000e280000000c00 */
[----:B------:R-:W-:Y:S04]  /*30cc0*/  STL.64 [R1+0x16e0], R24 ;  /* 0x0016e01801007387 */ /* 0x000fe80000100a00 */
[----:B-1----:R-:W-:Y:S04]  /*30cd0*/  STL.64 [R1+0x16b0], R30 ;  /* 0x0016b01e01007387 */ /* 0x002fe80000100a00 */
[----:B------:R-:W-:Y:S04]  /*30ce0*/  STL.64 [R1+0x16e8], R28 ;  /* 0x0016e81c01007387 */ /* 0x000fe80000100a00 */
[----:B---3--:R-:W-:Y:S04]  /*30cf0*/  STL.64 [R1+0x16f8], R34 ;  /* 0x0016f82201007387 */ /* 0x008fe80000100a00 */
[----:B------:R-:W-:Y:S04]  /*30d00*/  STL.64 [R1+0x16f0], R32 ;  /* 0x0016f02001007387 */ /* 0x000fe80000100a00 */
[----:B----4-:R-:W-:Y:S04]  /*30d10*/  STL.64 [R1+0x1708], R38 ;  /* 0x0017082601007387 */ /* 0x010fe80000100a00 */
[----:B------:R-:W1:Y:S04]  /*30d20*/  LDS.128 R12, [R45] ;  /* 0x000000002d0c7984 */ /* 0x000e680000000c00 */
[----:B------:R-:W-:Y:S04]  /*30d30*/  STL.64 [R1+0x1700], R36 ;  /* 0x0017002401007387 */ /* 0x000fe80000100a00 */
[----:B------:R-:W2:Y:S04]  /*30d40*/  LDS.128 R8, [R44] ;  /* 0x000000002c087984 */ /* 0x000ea80000000c00 */
[----:B0-----:R-:W-:Y:S04]  /*30d50*/  STL.64 [R1+0x1d0], R4 ;  /* 0x0001d00401007387 */ /* 0x001fe80000100a00 */
[----:B------:R-:W-:Y:S04]  /*30d60*/  STL.64 [R1+0x1d8], R6 ;  /* 0x0001d80601007387 */ /* 0x000fe80000100a00 */
[----:B------:R-:W0:Y:S01]  /*30d70*/  LDS.128 R4, [R3] ;  /* 0x0000000003047984 */ /* 0x000e220000000c00 */
[----:B------:R-:W-:-:S06]  /*30d80*/  NOP ;  /* 0x0000000000007918 */ /* 0x000fcc0000000000 */
[----:B------:R3:W-:Y:S04]  /*30d90*/  STS.128 [R0+0x80], R48 ;  /* 0x0000803000007388 */ /* 0x0007e80000000c00 */
[----:B-1----:R-:W-:Y:S04]  /*30da0*/  STL.64 [R1+0x2f0], R12 ;  /* 0x0002f00c01007387 */ /* 0x002fe80000100a00 */
[----:B------:R-:W-:Y:S04]  /*30db0*/  STL.64 [R1+0x2f8], R14 ;  /* 0x0002f80e01007387 */ /* 0x000fe80000100a00 */
[----:B--2---:R-:W-:Y:S04]  /*30dc0*/  STL.64 [R1+0x320], R8 ;  /* 0x0003200801007387 */ /* 0x004fe80000100a00 */
[----:B------:R-:W-:Y:S04]  /*30dd0*/  STL.64 [R1+0x328], R10 ;  /* 0x0003280a01007387 */ /* 0x000fe80000100a00 */
[----:B0-----:R0:W-:Y:S04]  /*30de0*/  STL.64 [R1+0x330], R4 ;  /* 0x0003300401007387 */ /* 0x0011e80000100a00 */
[----:B------:R1:W-:Y:S04]  /*30df0*/  STL.64 [R1+0x338], R6 ;  /* 0x0003380601007387 */ /* 0x0003e80000100a00 */
[----:B---3--:R-:W2:Y:S04]  /*30e00*/  LDL.LU R48, [R1+0x560] ;  /* 0x0005600001307983 */ /* 0x008ea80000300800 */
[----:B------:R-:W2:Y:S04]  /*30e10*/  LDL.LU R49, [R1+0x564] ;  /* 0x0005640001317983 */ /* 0x000ea80000300800 */
[----:B------:R-:W2:Y:S04]  /*30e20*/  LDL.LU R50, [R1+0x568] ;  /* 0x0005680001327983 */ /* 0x000ea80000300800 */
[----:B------:R-:W2:Y:S04]  /*30e30*/  LDL.LU R51, [R1+0x56c] ;  /* 0x00056c0001337983 */ /* 0x000ea80000300800 */
[----:B0-----:R-:W3:Y:S04]  /*30e40*/  LDL.LU R4, [R1+0x530] ;  /* 0x0005300001047983 */ /* 0x001ee80000300800 */
[----:B------:R-:W3:Y:S04]  /*30e50*/  LDL.LU R5, [R1+0x534] ;  /* 0x0005340001057983 */ /* 0x000ee80000300800 */
[----:B-1----:R-:W3:Y:S04]  /*30e60*/  LDL.LU R6, [R1+0x538] ;  /* 0x0005380001067983 */ /* 0x002ee80000300800 */
[----:B------:R-:W3:Y:S04]  /*30e70*/  LDL.LU R7, [R1+0x53c] ;  /* 0x00053c0001077983 */ /* 0x000ee80000300800 */
        /* <DEDUP_REMOVED lines=8> */
[----:B------:R-:W2:Y:S04]  /*30f00*/  LDL.LU R36, [R1+0x290] ;  /* 0x0002900001247983 */ /* 0x000ea80000300800 */
[----:B------:R-:W2:Y:S04]  /*30f10*/  LDL.LU R37, [R1+0x294] ;  /* 0x0002940001257983 */ /* 0x000ea80000300800 */
[----:B------:R-:W2:Y:S04]  /*30f20*/  LDL.LU R38, [R1+0x298] ;  /* 0x0002980001267983 */ /* 0x000ea80000300800 */
[----:B------:R-:W2:Y:S04]  /*30f30*/  LDL.LU R39, [R1+0x29c] ;  /* 0x00029c0001277983 */ /* 0x000ea80000300800 */
        /* <DEDUP_REMOVED lines=20> */
[----:B------:R0:W-:Y:S04]  /*31080*/  STS.128 [R0], R40 ;  /* 0x0000002800007388 */ /* 0x0001e80000000c00 */
[----:B------:R1:W-:Y:S04]  /*31090*/  STS.128 [R0+0x100], R52 ;  /* 0x0001003400007388 */ /* 0x0003e80000000c00 */
[----:B0-----:R-:W3:Y:S04]  /*310a0*/  LDL.LU R40, [R1+0x550] ;  /* 0x0005500001287983 */ /* 0x001ee80000300800 */
[----:B------:R-:W3:Y:S04]  /*310b0*/  LDL.LU R41, [R1+0x554] ;  /* 0x0005540001297983 */ /* 0x000ee80000300800 */
[----:B------:R-:W3:Y:S04]  /*310c0*/  LDL.LU R42, [R1+0x558] ;  /* 0x00055800012a7983 */ /* 0x000ee80000300800 */
[----:B------:R-:W3:Y:S04]  /*310d0*/  LDL.LU R43, [R1+0x55c] ;  /* 0x00055c00012b7983 */ /* 0x000ee80000300800 */
[----:B------:R-:W3:Y:S04]  /*310e0*/  LDL.LU R56, [R1+0x540] ;  /* 0x0005400001387983 */ /* 0x000ee80000300800 */
[----:B------:R-:W3:Y:S04]  /*310f0*/  LDL.LU R57, [R1+0x544] ;  /* 0x0005440001397983 */ /* 0x000ee80000300800 */
[----:B------:R-:W3:Y:S04]  /*31100*/  LDL.LU R58, [R1+0x548] ;  /* 0x00054800013a7983 */ /* 0x000ee80000300800 */
[----:B------:R-:W3:Y:S04]  /*31110*/  LDL.LU R59, [R1+0x54c] ;  /* 0x00054c00013b7983 */ /* 0x000ee80000300800 */
[----:B-1----:R-:W3:Y:S04]  /*31120*/  LDL.LU R52, [R1+0x5b0] ;  /* 0x0005b00001347983 */ /* 0x002ee80000300800 */
[----:B------:R-:W3:Y:S04]  /*31130*/  LDL.LU R53, [R1+0x5b4] ;  /* 0x0005b40001357983 */ /* 0x000ee80000300800 */
[----:B------:R-:W3:Y:S04]  /*31140*/  LDL.LU R54, [R1+0x5b8] ;  /* 0x0005b80001367983 */ /* 0x000ee80000300800 */
[----:B------:R-:W3:Y:S04]  /*31150*/  LDL.LU R55, [R1+0x5bc] ;  /* 0x0005bc0001377983 */ /* 0x000ee80000300800 */
[----:B--2---:R-:W-:Y:S01]  /*31160*/  STS.128 [R0+0x180], R36 ;  /* 0x0001802400007388 */ /* 0x004fe20000000c00 */
[----:B------:R-:W-:-:S06]  /*31170*/  NOP ;  /* 0x0000000000007918 */ /* 0x000fcc0000000000 */
[----:B------:R-:W0:Y:S04]  /*31180*/  LDS.128 R36, [R46] ;  /* 0x000000002e247984 */ /* 0x000e280000000c00 */
[----:B0-----:R-:W-:Y:S04]  /*31190*/  STL.64 [R1+0x180], R36 ;  /* 0x0001802401007387 */ /* 0x001fe80000100a00 */
[----:B------:R-:W-:Y:S04]  /*311a0*/  STL.64 [R1+0x188], R38 ;  /* 0x0001882601007387 */ /* 0x000fe80000100a00 */
[----:B------:R-:W0:Y:S04]  /*311b0*/  LDS.128 R36, [R45] ;  /* 0x000000002d247984 */ /* 0x000e280000000c00 */
[----:B0-----:R-:W-:Y:S04]  /*311c0*/  STL.64 [R1+0x290], R36 ;  /* 0x0002902401007387 */ /* 0x001fe80000100a00 */
[----:B------:R-:W-:Y:S04]  /*311d0*/  STL.64 [R1+0x298], R38 ;  /* 0x0002982601007387 */ /* 0x000fe80000100a00 */
[----:B------:R-:W0:Y:S04]  /*311e0*/  LDS.128 R36, [R44] ;  /* 0x000000002c247984 */ /* 0x000e280000000c00 */
[----:B0-----:R-:W-:Y:S04]  /*311f0*/  STL.64 [R1+0x300], R36 ;  /* 0x0003002401007387 */ /* 0x001fe80000100a00 */
[----:B------:R-:W-:Y:S04]  /*31200*/  STL.64 [R1+0x308], R38 ;  /* 0x0003082601007387 */ /* 0x000fe80000100a00 */
[----:B------:R-:W0:Y:S01]  /*31210*/  LDS.128 R36, [R3] ;  /* 0x0000000003247984 */ /* 0x000e220000000c00 */
[----:B------:R-:W-:-:S06]  /*31220*/  NOP ;  /* 0x0000000000007918 */ /* 0x000fcc0000000000 */
[----:B---3--:R-:W-:Y:S04]  /*31230*/  STS.128 [R0], R32 ;  /* 0x0000002000007388 */ /* 0x008fe80000000c00 */
[----:B------:R-:W-:Y:S04]  /*31240*/  STS.128 [R0+0x80], R28 ;  /* 0x0000801c00007388 */ /* 0x000fe80000000c00 */
[----:B------:R-:W-:Y:S04]  /*31250*/  STS.128 [R0+0x100], R24 ;  /* 0x0001001800007388 */ /* 0x000fe80000000c00 */
[----:B------:R-:W-:Y:S01]  /*31260*/  STS.128 [R0+0x180], R12 ;  /* 0x0001800c00007388 */ /* 0x000fe20000000c00 */
[----:B------:R-:W-:-:S06]  /*31270*/  NOP ;  /* 0x0000000000007918 */ /* 0x000fcc0000000000 */
[----:B------:R-:W1:Y:S04]  /*31280*/  LDS.128 R12, [R46] ;  /* 0x000000002e0c7984 */ /* 0x000e680000000c00 */
[----:B------:R-:W2:Y:S04]  /*31290*/  LDS.128 R28, [R45] ;  /* 0x000000002d1c7984 */ /* 0x000ea80000000c00 */
[----:B------:R-:W3:Y:S04]  /*312a0*/  LDS.128 R24, [R44] ;  /* 0x000000002c187984 */ /* 0x000ee80000000c00 */
[----:B0-----:R-:W-:Y:S04]  /*312b0*/  STL.64 [R1+0x310], R36 ;  /* 0x0003102401007387 */ /* 0x001fe80000100a00 */
[----:B------:R-:W-:Y:S04]  /*312c0*/  STL.64 [R1+0x318], R38 ;  /* 0x0003182601007387 */ /* 0x000fe80000100a00 */
[----:B-1----:R-:W-:Y:S04]  /*312d0*/  STL.64 [R1+0x130], R12 ;  /* 0x0001300c01007387 */ /* 0x002fe80000100a00 */
[----:B------:R-:W-:Y:S04]  /*312e0*/  STL.64 [R1+0x138], R14 ;  /* 0x0001380e01007387 */ /* 0x000fe80000100a00 */
[----:B------:R-:W0:Y:S01]  /*312f0*/  LDS.128 R12, [R3] ;  /* 0x00000000030c7984 */ /* 0x000e220000000c00 */
[----:B------:R-:W-:-:S06]  /*31300*/  NOP ;  /* 0x0000000000007918 */ /* 0x000fcc0000000000 */
[----:B------:R-:W-:Y:S04]  /*31310*/  STS.128 [R0], R16 ;  /* 0x0000001000007388 */ /* 0x000fe80000000c00 */
[----:B------:R-:W-:Y:S04]  /*31320*/  STS.128 [R0+0x80], R20 ;  /* 0x0000801400007388 */ /* 0x000fe80000000c00 */
[----:B----4-:R-:W-:Y:S04]  /*31330*/  STS.128 [R0+0x100], R8 ;  /* 0x0001000800007388 */ /* 0x010fe80000000c00 */
[----:B------:R-:W-:Y:S01]  /*31340*/  STS.128 [R0+0x180], R4 ;  /* 0x0001800400007388 */ /* 0x000fe20000000c00 */
[----:B------:R-:W-:-:S06]  /*31350*/  NOP ;  /* 0x0000000000007918 */ /* 0x000fcc0000000000 */
[----:B------:R-:W1:Y:S04]  /*31360*/  LDS.128 R4, [R46] ;  /* 0x000000002e047984 */ /* 0x000e680000000c00 */
[----:B--2---:R-:W-:Y:S04]  /*31370*/  STL.64 [R1+0x280], R28 ;  /* 0x0002801c01007387 */ /* 0x004fe80000100a00 */
[----:B------:R-:W-:Y:S04]  /*31380*/  STL.64 [R1+0x288], R30 ;  /* 0x0002881e01007387 */ /* 0x000fe80000100a00 */
[----:B---3--:R-:W-:Y:S04]  /*31390*/  STL.64 [R1+0x2d0], R24 ;  /* 0x0002d01801007387 */ /* 0x008fe80000100a00 */
[----:B------:R-:W-:Y:S04]  /*313a0*/  STL.64 [R1+0x2d8], R26 ;  /* 0x0002d81a01007387 */ /* 0x000fe80000100a00 */
[----:B0-----:R-:W-:Y:S04]  /*313b0*/  STL.64 [R1+0x2c0], R12 ;  /* 0x0002c00c01007387 */ /* 0x001fe80000100a00 */
[----:B------:R-:W-:Y:S04]  /*313c0*/  STL.64 [R1+0x2c8], R14 ;  /* 0x0002c80e01007387 */ /* 0x000fe80000100a00 */
[----:B------:R-:W0:Y:S04]  /*313d0*/  LDS.128 R12, [R45] ;  /* 0x000000002d0c7984 */ /* 0x000e280000000c00 */
[----:B------:R-:W2:Y:S04]  /*313e0*/  LDS.128 R8, [R44] ;  /* 0x000000002c087984 */ /* 0x000ea80000000c00 */
[----:B-1----:R-:W-:Y:S04]  /*313f0*/  STL.64 [R1+0xe0], R4 ;  /* 0x0000e00401007387 */ /* 0x002fe80000100a00 */
[----:B------:R-:W-:Y:S04]  /*31400*/  STL.64 [R1+0xe8], R6 ;  /* 0x0000e80601007387 */ /* 0x000fe80000100a00 */
[----:B------:R-:W1:Y:S01]  /*31410*/  LDS.128 R4, [R3] ;  /* 0x0000000003047984 */ /* 0x000e620000000c00 */
[----:B------:R-:W-:-:S06]  /*31420*/  NOP ;  /* 0x0000000000007918 */ /* 0x000fcc0000000000 */
[----:B------:R-:W-:Y:S04]  /*31430*/  STS.128 [R0], R56 ;  /* 0x0000003800007388 */ /* 0x000fe80000000c00 */
[----:B------:R-:W-:Y:S04]  /*31440*/  STS.128 [R0+0x80], R40 ;  /* 0x0000802800007388 */ /* 0x000fe80000000c00 */
[----:B------:R-:W-:Y:S04]  /*31450*/  STS.128 [R0+0x100], R48 ;  /* 0x0001003000007388 */ /* 0x000fe80000000c00 */
[----:B0-----:R-:W-:Y:S04]  /*31460*/  STL.64 [R1+0x260], R12 ;  /* 0x0002600c01007387 */ /* 0x001fe80000100a00 */
[----:B------:R-:W-:Y:S04]  /*31470*/  STL.64 [R1+0x268], R14 ;  /* 0x0002680e01007387 */ /* 0x000fe80000100a00 */
[----:B--2---:R-:W-:Y:S04]  /*31480*/  STL.64 [R1+0x270], R8 ;  /* 0x0002700801007387 */ /* 0x004fe80000100a00 */
[----:B------:R-:W-:Y:S04]  /*31490*/  STL.64 [R1+0x278], R10 ;  /* 0x0002780a01007387 */ /* 0x000fe80000100a00 */
[----:B------:R-:W-:Y:S01]  /*314a0*/  STS.128 [R0+0x180], R52 ;  /* 0x0001803400007388 */ /* 0x000fe20000000c00 */
[----:B------:R-:W-:-:S06]  /*314b0*/  NOP ;  /* 0x0000000000007918 */ /* 0x000fcc0000000000 */
[----:B-1----:R-:W-:Y:S04]  /*314c0*/  STL.64 [R1+0x250], R4 ;  /* 0x0002500401007387 */ /* 0x002fe80000100a00 */
[----:B------:R-:W-:Y:S04]  /*314d0*/  STL.64 [R1+0x258], R6 ;  /* 0x0002580601007387 */ /* 0x000fe80000100a00 */
[----:B------:R-:W0:Y:S04]  /*314e0*/  LDS.128 R4, [R46] ;  /* 0x000000002e047984 */ /* 0x000e280000000c00 */
[----:B------:R-:W1:Y:S04]  /*314f0*/  LDS.128 R12, [R45] ;  /* 0x000000002d0c7984 */ /* 0x000e680000000c00 */
[----:B------:R-:W2:Y:S04]  /*31500*/  LDS.128 R8, [R44] ;  /* 0x000000002c087984 */ /* 0x000ea80000000c00 */
[----:B------:R-:W3:Y:S04]  /*31510*/  LDS.128 R36, [R3] ;  /* 0x0000000003247984 */ /* 0x000ee80000000c00 */
[----:B0-----:R0:W-:Y:S04]  /*31520*/  STL.64 [R1+0xd0], R4 ;  /* 0x0000d00401007387 */ /* 0x0011e80000100a00 */
[----:B------:R4:W-:Y:S04]  /*31530*/  STL.64 [R1+0xd8], R6 ;  /* 0x0000d80601007387 */ /* 0x0009e80000100a00 */
[----:B0-----:R-:W3:Y:S04]  /*31540*/  LDL.LU R4, [R1+0x830] ;  /* 0x0008300001047983 */ /* 0x001ee80000300800 */
[----:B-1----:R0:W-:Y:S04]  /*31550*/  STL.64 [R1+0x200], R12 ;  /* 0x0002000c01007387 */ /* 0x0021e80000100a00 */
[----:B------:R1:W-:Y:S04]  /*31560*/  STL.64 [R1+0x208], R14 ;  /* 0x0002080e01007387 */ /* 0x0003e80000100a00 */
[----:B--2---:R2:W-:Y:S04]  /*31570*/  STL.64 [R1+0x1f0], R8 ;  /* 0x0001f00801007387 */ /* 0x0045e80000100a00 */
[----:B------:R0:W-:Y:S04]  /*31580*/  STL.64 [R1+0x1f8], R10 ;  /* 0x0001f80a01007387 */ /* 0x0001e80000100a00 */
[----:B------:R-:W3:Y:S04]  /*31590*/  LDL.LU R5, [R1+0x834] ;  /* 0x0008340001057983 */ /* 0x000ee80000300800 */
[----:B----4-:R-:W4:Y:S04]  /*315a0*/  LDL.LU R6, [R1+0x838] ;  /* 0x0008380001067983 */ /* 0x010f280000300800 */
[----:B------:R-:W4:Y:S01]  /*315b0*/  LDL.LU R7, [R1+0x83c] ;  /* 0x00083c0001077983 */ /* 0x000f220000300800 */
[----:B------:R-:W-:-:S06]  /*315c0*/  NOP ;  /* 0x0000000000007918 */ /* 0x000fcc0000000000 */
[----:B0-----:R-:W4:Y:S04]  /*315d0*/  LDL.LU R12, [R1+0x7f0] ;  /* 0x0007f000010c7983 */ /* 0x001f280000300800 */
[----:B------:R-:W4:Y:S04]  /*315e0*/  LDL.LU R13, [R1+0x7f4] ;  /* 0x0007f400010d7983 */ /* 0x000f280000300800 */
[----:B-1----:R-:W4:Y:S04]  /*315f0*/  LDL.LU R14, [R1+0x7f8] ;  /* 0x0007f800010e7983 */ /* 0x002f280000300800 */
        /* <DEDUP_REMOVED lines=41> */
[----:B---3--:R-:W-:Y:S04]  /*31890*/  STL.64 [R1+0x1e0], R36 ;  /* 0x0001e02401007387 */ /* 0x008fe80000100a00 */
[----:B------:R0:W-:Y:S04]  /*318a0*/  STL.64 [R1+0x1e8], R38 ;  /* 0x0001e82601007387 */ /* 0x0001e80000100a00 */
[----:B0-----:R-:W3:Y:S04]  /*318b0*/  LDL.LU.64 R38, [R1+0x1708] ;  /* 0x0017080001267983 */ /* 0x001ee80000300a00 */
[----:B------:R-:W2:Y:S04]  /*318c0*/  LDL.LU.64 R36, [R1+0x1700] ;  /* 0x0017000001247983 */ /* 0x000ea80000300a00 */
[----:B----4-:R-:W-:Y:S04]  /*318d0*/  STS.128 [R0+0x180], R12 ;  /* 0x0001800c00007388 */ /* 0x010fe80000000c00 */
[----:B------:R-:W-:Y:S04]  /*318e0*/  STS.128 [R0+0x100], R24 ;  /* 0x0001001800007388 */ /* 0x000fe80000000c00 */
[----:B------:R-:W-:Y:S04]  /*318f0*/  STS.128 [R0+0x80], R28 ;  /* 0x0000801c00007388 */ /* 0x000fe80000000c00 */
[----:B------:R0:W-:Y:S01]  /*31900*/  STS.128 [R0], R32 ;  /* 0x0000002000007388 */ /* 0x0001e20000000c00 */
[----:B------:R-:W-:-:S06]  /*31910*/  NOP ;  /* 0x0000000000007918 */ /* 0x000fcc0000000000 */
[----:B------:R-:W1:Y:S04]  /*31920*/  LDS.128 R12, [R46] ;  /* 0x000000002e0c7984 */ /* 0x000e680000000c00 */
[----:B0-----:R-:W4:Y:S04]  /*31930*/  LDL.LU.64 R34, [R1+0x16f8] ;  /* 0x0016f80001227983 */ /* 0x001f280000300a00 */
[----:B------:R-:W3:Y:S04]  /*31940*/  LDL.LU.64 R32, [R1+0x16f0] ;  /* 0x0016f00001207983 */ /* 0x000ee80000300a00 */
[----:B------:R-:W3:Y:S04]  /*31950*/  LDL.LU.64 R28, [R1+0x16e8] ;  /* 0x0016e800011c7983 */ /* 0x000ee80000300a00 */
[----:B------:R-:W3:Y:S04]  /*31960*/  LDL.LU.64 R24, [R1+0x16e0] ;  /* 0x0016e00001187983 */ /* 0x000ee80000300a00 */
[----:B-1----:R-:W-:Y:S04]  /*31970*/  STL.64 [R1+0xc0], R12 ;  /* 0x0000c00c01007387 */ /* 0x002fe80000100a00 */
        /* <DEDUP_REMOVED lines=9> */
[----:B--2---:R-:W-:Y:S04]  /*31a10*/  STS.128 [R0], R16 ;  /* 0x0000001000007388 */ /* 0x004fe80000000c00 */
[----:B------:R-:W-:Y:S04]  /*31a20*/  STS.128 [R0+0x80], R20 ;  /* 0x0000801400007388 */ /* 0x000fe80000000c00 */
[----:B------:R-:W-:Y:S04]  /*31a30*/  STS.128 [R0+0x100], R8 ;  /* 0x0001000800007388 */ /* 0x000fe80000000c00 */
[----:B------:R-:W-:Y:S01]  /*31a40*/  STS.128 [R0+0x180], R4 ;  /* 0x0001800400007388 */ /* 0x000fe20000000c00 */
[----:B------:R-:W-:-:S06]  /*31a50*/  NOP ;  /* 0x0000000000007918 */ /* 0x000fcc0000000000 */
[----:B------:R-:W1:Y:S04]  /*31a60*/  LDS.128 R4, [R46] ;  /* 0x000000002e047984 */ /* 0x000e680000000c00 */
[----:B0-----:R0:W-:Y:S04]  /*31a70*/  STL.64 [R1+0x90], R12 ;  /* 0x0000900c01007387 */ /* 0x0011e80000100a00 */
[----:B------:R2:W-:Y:S04]  /*31a80*/  STL.64 [R1+0x98], R14 ;  /* 0x0000980e01007387 */ /* 0x0005e80000100a00 */
[----:B0-----:R-:W3:Y:S04]  /*31a90*/  LDL.LU.64 R12, [R1+0x16d8] ;  /* 0x0016d800010c7983 */ /* 0x001ee80000300a00 */
[----:B--2---:R-:W2:Y:S04]  /*31aa0*/  LDL.LU R15, [R1+0x120] ;  /* 0x00012000010f7983 */ /* 0x004ea80000300800 */
[----:B------:R-:W2:Y:S04]  /*31ab0*/  LDL.LU.64 R16, [R1+0x16d0] ;  /* 0x0016d00001107983 */ /* 0x000ea80000300a00 */
[----:B------:R-:W2:Y:S04]  /*31ac0*/  LDL.LU R20, [R1+0x16c8] ;  /* 0x0016c80001147983 */ /* 0x000ea80000300800 */
[----:B------:R-:W2:Y:S04]  /*31ad0*/  LDL.LU.64 R8, [R1+0x16c0] ;  /* 0x0016c00001087983 */ /* 0x000ea80000300a00 */
[----:B-1----:R-:W-:Y:S04]  /*31ae0*/  STL.64 [R1+0x80], R4 ;  /* 0x0000800401007387 */ /* 0x002fe80000100a00 */
[----:B------:R-:W-:Y:S04]  /*31af0*/  STL.64 [R1+0x88], R6 ;  /* 0x0000880601007387 */ /* 0x000fe80000100a00 */
[----:B------:R-:W0:Y:S04]  /*31b00*/  LDS.128 R4, [R45] ;  /* 0x000000002d047984 */ /* 0x000e280000000c00 */
[----:B------:R-:W1:Y:S04]  /*31b10*/  LDS.128 R44, [R44] ;  /* 0x000000002c2c7984 */ /* 0x000e680000000c00 */
[----:B0-----:R0:W-:Y:S04]  /*31b20*/  STL.64 [R1+0x70], R4 ;  /* 0x0000700401007387 */ /* 0x0011e80000100a00 */
[----:B------:R-:W-:Y:S04]  /*31b30*/  STL.64 [R1+0x78], R6 ;  /* 0x0000780601007387 */ /* 0x000fe80000100a00 */
[----:B0-----:R-:W2:Y:S04]  /*31b40*/  LDL.LU R4, [R1+0x16bc] ;  /* 0x0016bc0001047983 */ /* 0x001ea80000300800 */
[----:B-1----:R-:W-:Y:S04]  /*31b50*/  STL.64 [R1+0x60], R44 ;  /* 0x0000602c01007387 */ /* 0x002fe80000100a00 */
[----:B------:R-:W-:Y:S04]  /*31b60*/  STL.64 [R1+0x68], R46 ;  /* 0x0000682e01007387 */ /* 0x000fe80000100a00 */
[----:B------:R-:W0:Y:S01]  /*31b70*/  LDS.128 R44, [R3] ;  /* 0x00000000032c7984 */ /* 0x000e220000000c00 */
[----:B------:R-:W-:-:S06]  /*31b80*/  NOP ;  /* 0x0000000000007918 */ /* 0x000fcc0000000000 */
[----:B------:R-:W2:Y:S04]  /*31b90*/  LDL.LU R5, [R1+0xb78] ;  /* 0x000b780001057983 */ /* 0x000ea80000300800 */
[----:B0-----:R0:W-:Y:S04]  /*31ba0*/  STL [R1+0x1670], R47 ;  /* 0x0016702f01007387 */ /* 0x0011e80000100800 */
[----:B0-----:R-:W3:Y:S04]  /*31bb0*/  LDL.LU R47, [R1+0xb74] ;  /* 0x000b7400012f7983 */ /* 0x001ee80000300800 */
[----:B------:R0:W-:Y:S04]  /*31bc0*/  STS.128 [R0], R56 ;  /* 0x0000003800007388 */ /* 0x0001e80000000c00 */
[----:B0-----:R-:W4:Y:S04]  /*31bd0*/  LDL.LU R59, [R1+0x16b8] ;  /* 0x0016b800013b7983 */ /* 0x001f280000300800 */
[----:B------:R-:W4:Y:S04]  /*31be0*/  LDL R7, [R1+0xb7c] ;  /* 0x000b7c0001077983 */ /* 0x000f280000100800 */
[----:B------:R-:W4:Y:S04]  /*31bf0*/  LDL.LU R19, [R1+0x100] ;  /* 0x0001000001137983 */ /* 0x000f280000300800 */
[----:B------:R-:W4:Y:S04]  /*31c00*/  LDL.LU R18, [R1+0xf0] ;  /* 0x0000f00001127983 */ /* 0x000f280000300800 */
[----:B------:R-:W4:Y:S04]  /*31c10*/  LDL.LU R22, [R1+0x40] ;  /* 0x0000400001167983 */ /* 0x000f280000300800 */
[----:B------:R-:W4:Y:S04]  /*31c20*/  LDL R11, [R1+0xb80] ;  /* 0x000b8000010b7983 */ /* 0x000f280000100800 */
[----:B------:R-:W4:Y:S04]  /*31c30*/  LDL R6, [R1+0xb8c] ;  /* 0x000b8c0001067983 */ /* 0x000f280000100800 */
[----:B------:R-:W4:Y:S04]  /*31c40*/  LDL.LU R26, [R1+0x20] ;  /* 0x00002000011a7983 */ /* 0x000f280000300800 */
[----:B------:R-:W4:Y:S04]  /*31c50*/  LDL R10, [R1+0xc4c] ;  /* 0x000c4c00010a7983 */ /* 0x000f280000100800 */
[----:B------:R-:W-:Y:S04]  /*31c60*/  STS.128 [R0+0x80], R40 ;  /* 0x0000802800007388 */ /* 0x000fe80000000c00 */
[----:B------:R-:W-:Y:S04]  /*31c70*/  STS.128 [R0+0x100], R48 ;  /* 0x0001003000007388 */ /* 0x000fe80000000c00 */
[----:B------:R3:W-:Y:S04]  /*31c80*/  STS.128 [R0+0x180], R52 ;  /* 0x0001803400007388 */ /* 0x0007e80000000c00 */
[----:B------:R-:W4:Y:S04]  /*31c90*/  LDL R23, [R1+0x1554] ;  /* 0x0015540001177983 */ /* 0x000f280000100800 */
[----:B------:R-:W4:Y:S01]  /*31ca0*/  LDL R21, [R1+0x155c] ;  /* 0x00155c0001157983 */ /* 0x000f220000100800 */
[----:B--2---:R-:W-:-:S02]  /*31cb0*/  IMAD R60, R5, c[0x0][0x198], RZ ;  /* 0x00006600053c7a24 */ /* 0x004fc400078e02ff */
[C---:B---3--:R-:W-:Y:S01]  /*31cc0*/  IMAD R0, R47.reuse, c[0x0][0x194], RZ ;  /* 0x000065002f007a24 */ /* 0x048fe200078e02ff */
[----:B------:R-:W-:-:S04]  /*31cd0*/  ISETP.GE.AND P5, PT, R47, c[0x0][0x178], PT ;  /* 0x00005e002f007a0c */ /* 0x000fc80003fa6270 */
[C---:B------:R-:W-:Y:S02]  /*31ce0*/  LEA R56, P6, R0.reuse, c[0x0][0x170], 0x1 ;  /* 0x00005c0000387a11 */ /* 0x040fe400078c08ff */
[----:B------:R-:W-:Y:S02]  /*31cf0*/  ISETP.LT.AND P5, PT, R5, c[0x0][0x17c], !P5 ;  /* 0x00005f0005007a0c */ /* 0x000fe40006fa1270 */
[----:B------:R-:W-:-:S05]  /*31d00*/  LEA.HI.X.SX32 R57, R0, c[0x0][0x174], 0x1, P6 ;  /* 0x00005d0000397a11 */ /* 0x000fca00030f0eff */
[----:B------:R-:W-:Y:S01]  /*31d10*/  IMAD.WIDE R2, R60, 0x2, R56 ;  /* 0x000000023c027825 */ /* 0x000fe200078e0238 */
[----:B------:R-:W-:-:S06]  /*31d20*/  NOP ;  /* 0x0000000000007918 */ /* 0x000fcc0000000000 */
[----:B------:R0:W-:Y:S01]  /*31d30*/  @P5 STG.E.U16 [R2.64], R15 ;  /* 0x0000000f02005986 */ /* 0x0001e2000c101506 */
[----:B------:R-:W-:-:S03]  /*31d40*/  ISETP.GE.AND P5, PT, R5, c[0x0][0x17c], PT ;  /* 0x00005f0005007a0c */ /* 0x000fc60003fa6270 */
[----:B------:R-:W2:Y:S01]  /*31d50*/  LDL R5, [R1+0x1558] ;  /* 0x0015580001057983 */ /* 0x000ea20000100800 */
[----:B------:R-:W-:Y:S01]  /*31d60*/  IMAD.MOV.U32 R58, RZ, RZ, c[0x0][0x194] ;  /* 0x00006500ff3a7624 */ /* 0x000fe200078e00ff */
[----:B----4-:R-:W-:Y:S02]  /*31d70*/  PRMT R61, R59, 0x7632, R61 ;  /* 0x000076323b3d7816 */ /* 0x010fe4000000003d */
[----:B------:R-:W3:Y:S01]  /*31d80*/  LDL.LU R27, [R1+0x170] ;  /* 0x00017000011b7983 */ /* 0x000ee20000300800 */
[----:B------:R-:W-:-:S03]  /*31d90*/  IMAD R0, R58, 0x20, R0 ;  /* 0x000000203a007824 */ /* 0x000fc600078e0200 */
[----:B------:R-:W4:Y:S02]  /*31da0*/  LDL.LU R14, [R1+0x160] ;  /* 0x00016000010e7983 */ /* 0x000f240000300800 */
[----:B------:R-:W-:-:S04]  /*31db0*/  LEA R54, P6, R0, c[0x0][0x170], 0x1 ;  /* 0x00005c0000367a11 */ /* 0x000fc800078c08ff */
[----:B------:R-:W-:Y:S02]  /*31dc0*/  LEA.HI.X.SX32 R55, R0, c[0x0][0x174], 0x1, P6 ;  /* 0x00005d0000377a11 */ /* 0x000fe400030f0eff */
[----:B------:R-:W-:Y:S01]  /*31dd0*/  ISETP.LT.AND P6, PT, R7, c[0x0][0x178], !P5 ;  /* 0x00005e0007007a0c */ /* 0x000fe20006fc1270 */
[----:B------:R-:W-:Y:S02]  /*31de0*/  IMAD R0, R58, 0x20, R0 ;  /* 0x000000203a007824 */ /* 0x000fe400078e0200 */
[----:B0-----:R-:W-:-:S10]  /*31df0*/  IMAD.WIDE R2, R60, 0x2, R54 ;  /* 0x000000023c027825 */ /* 0x001fd400078e0236 */
[----:B------:R0:W-:Y:S02]  /*31e00*/  @P6 STG.E.U16 [R2.64], R59 ;  /* 0x0000003b02006986 */ /* 0x0001e4000c101506 */
[----:B0-----:R-:W-:-:S04]  /*31e10*/  LEA R2, P6, R0, c[0x0][0x170], 0x1 ;  /* 0x00005c0000027a11 */ /* 0x001fc800078c08ff */
[----:B------:R-:W-:Y:S02]  /*31e20*/  LEA.HI.X.SX32 R3, R0, c[0x0][0x174], 0x1, P6 ;  /* 0x00005d0000037a11 */ /* 0x000fe400030f0eff */
[----:B------:R-:W-:Y:S01]  /*31e30*/  ISETP.LT.AND P6, PT, R11, c[0x0][0x178], !P5 ;  /* 0x00005e000b007a0c */ /* 0x000fe20006fc1270 */
[----:B------:R-:W-:Y:S02]  /*31e40*/  IMAD R0, R58, 0x20, R0 ;  /* 0x000000203a007824 */ /* 0x000fe400078e0200 */
[----:B------:R-:W-:-:S10]  /*31e50*/  IMAD.WIDE R40, R60, 0x2, R2 ;  /* 0x000000023c287825 */ /* 0x000fd400078e0202 */
[----:B------:R0:W-:Y:S01]  /*31e60*/  @P6 STG.E.U16 [R40.64], R19 ;  /* 0x0000001328006986 */ /* 0x0001e2000c101506 */
[----:B------:R-:W-:-:S04]  /*31e70*/  LEA R52, P6, R0, c[0x0][0x170], 0x1 ;  /* 0x00005c0000347a11 */ /* 0x000fc800078c08ff */
[----:B------:R-:W-:Y:S02]  /*31e80*/  LEA.HI.X.SX32 R53, R0, c[0x0][0x174], 0x1, P6 ;  /* 0x00005d0000357a11 */ /* 0x000fe400030f0eff */
[----:B------:R-:W-:Y:S01]  /*31e90*/  ISETP.LT.AND P6, PT, R6, c[0x0][0x178], !P5 ;  /* 0x00005e0006007a0c */ /* 0x000fe20006fc1270 */
[----:B------:R-:W-:Y:S02]  /*31ea0*/  IMAD R0, R58, 0x20, R0 ;  /* 0x000000203a007824 */ /* 0x000fe400078e0200 */
[----:B0-----:R-:W-:-:S10]  /*31eb0*/  IMAD.WIDE R40, R60, 0x2, R52 ;  /* 0x000000023c287825 */ /* 0x001fd400078e0234 */
        /* <DEDUP_REMOVED lines=14> */
[----:B------:R-:W-:Y:S01]  /*31fa0*/  LEA.HI.X.SX32 R43, R0, c[0x0][0x174], 0x1, P6 ;  /* 0x00005d00002b7a11 */ /* 0x000fe200030f0eff */
[----:B------:R-:W-:-:S04]  /*31fb0*/  IMAD R0, R58, 0x20, R0 ;  /* 0x000000203a007824 */ /* 0x000fc800078e0200 */
[----:B0-----:R-:W-:Y:S01]  /*31fc0*/  IMAD.WIDE R40, R60, 0x2, R42 ;  /* 0x000000023c287825 */ /* 0x001fe200078e022a */
[----:B--2---:R-:W-:Y:S02]  /*31fd0*/  ISETP.LT.AND P6, PT, R5, c[0x0][0x178], !P5 ;  /* 0x00005e0005007a0c */ /* 0x004fe40006fc1270 */
[----:B------:R-:W-:-:S11]  /*31fe0*/  ISETP.LT.AND P5, PT, R21, c[0x0][0x178], !P5 ;  /* 0x00005e0015007a0c */ /* 0x000fd60006fa1270 */
[----:B------:R0:W-:Y:S02]  /*31ff0*/  @P6 STG.E.U16 [R40.64], R8 ;  /* 0x0000000828006986 */ /* 0x0001e4000c101506 */
[----:B0-----:R-:W-:-:S04]  /*32000*/  LEA R40, P6, R0, c[0x0][0x170], 0x1 ;  /* 0x00005c0000287a11 */ /* 0x001fc800078c08ff */
[----:B------:R-:W-:-:S05]  /*32010*/  LEA.HI.X.SX32 R41, R0, c[0x0][0x174], 0x1, P6 ;  /* 0x00005d0000297a11 */ /* 0x000fca00030f0eff */
[C---:B------:R-:W-:Y:S01]  /*32020*/  IMAD.WIDE R58, R60.reuse, 0x2, R40 ;  /* 0x000000023c3a7825 */ /* 0x040fe200078e0228 */
[----:B------:R-:W-:-:S04]  /*32030*/  IADD3 R0, R60, c[0x0][0x198], RZ ;  /* 0x000066003c007a10 */ /* 0x000fc80007ffe0ff */
[----:B------:R0:W-:Y:S01]  /*32040*/  @P5 STG.E.U16 [R58.64], R24 ;  /* 0x000000183a005986 */ /* 0x0001e2000c101506 */
[----:B------:R-:W-:Y:S02]  /*32050*/  ISETP.LT.AND P5, PT, R47, c[0x0][0x178], !P4 ;  /* 0x00005e002f007a0c */ /* 0x000fe400067a1270 */
[----:B------:R-:W-:Y:S02]  /*32060*/  PRMT R8, R15, 0x7632, R8 ;  /* 0x000076320f087816 */ /* 0x000fe40000000008 */
[----:B------:R-:W-:Y:S01]  /*32070*/  ISETP.LT.AND P6, PT, R7, c[0x0][0x178], !P4 ;  /* 0x00005e0007007a0c */ /* 0x000fe200067c1270 */
[----:B------:R-:W2:Y:S01]  /*32080*/  LDL.LU R15, [R1+0x150] ;  /* 0x00015000010f7983 */ /* 0x000ea20000300800 */
[----:B0-----:R-:W-:-:S07]  /*32090*/  IMAD.WIDE R58, R0, 0x2, R56 ;  /* 0x00000002003a7825 */ /* 0x001fce00078e0238 */
[----:B------:R0:W-:Y:S01]  /*320a0*/  @P5 STG.E.U16 [R58.64], R8 ;  /* 0x000000083a005986 */ /* 0x0001e2000c101506 */
[----:B------:R-:W-:Y:S01]  /*320b0*/  ISETP.LT.AND P5, PT, R11, c[0x0][0x178], !P4 ;  /* 0x00005e000b007a0c */ /* 0x000fe200067a1270 */
[C---:B0-----:R-:W-:Y:S01]  /*320c0*/  IMAD.WIDE R58, R0.reuse, 0x2, R54 ;  /* 0x00000002003a7825 */ /* 0x041fe200078e0236 */
[----:B------:R-:W-:Y:S02]  /*320d0*/  PRMT R8, R19, 0x7632, R8 ;  /* 0x0000763213087816 */ /* 0x000fe40000000008 */
[----:B------:R-:W2:Y:S04]  /*320e0*/  LDL.LU R19, [R1+0x140] ;  /* 0x0001400001137983 */ /* 0x000ea80000300800 */
[----:B------:R0:W-:Y:S02]  /*320f0*/  @P6 STG.E.U16 [R58.64], R61 ;  /* 0x0000003d3a006986 */ /* 0x0001e4000c101506 */
[----:B0-----:R-:W-:-:S05]  /*32100*/  IMAD.WIDE R58, R0, 0x2, R2 ;  /* 0x00000002003a7825 */ /* 0x001fca00078e0202 */
[----:B------:R0:W-:Y:S01]  /*32110*/  @P5 STG.E.U16 [R58.64], R8 ;  /* 0x000000083a005986 */ /* 0x0001e2000c101506 */
[----:B------:R-:W-:Y:S02]  /*32120*/  ISETP.LT.AND P5, PT, R6, c[0x0][0x178], !P4 ;  /* 0x00005e0006007a0c */ /* 0x000fe400067a1270 */
[----:B0-----:R-:W-:Y:S01]  /*32130*/  PRMT R8, R18, 0x7632, R8 ;  /* 0x0000763212087816 */ /* 0x001fe20000000008 */
[----:B------:R-:W-:Y:S01]  /*32140*/  IMAD.WIDE R58, R0, 0x2, R52 ;  /* 0x00000002003a7825 */ /* 0x000fe200078e0234 */
[----:B------:R-:W2:Y:S09]  /*32150*/  LDL.LU R18, [R1+0x30] ;  /* 0x0000300001127983 */ /* 0x000eb20000300800 */
[----:B------:R0:W-:Y:S02]  /*32160*/  @P5 STG.E.U16 [R58.64], R8 ;  /* 0x000000083a005986 */ /* 0x0001e4000c101506 */
[----:B0-----:R-:W-:-:S02]  /*32170*/  PRMT R8, R22, 0x7632, R8 ;  /* 0x0000763216087816 */ /* 0x001fc40000000008 */
[----:B------:R-:W2:Y:S01]  /*32180*/  LDL.LU R22, [R1+0x10] ;  /* 0x0000100001167983 */ /* 0x000ea20000300800 */
[----:B------:R-:W-:Y:S01]  /*32190*/  ISETP.LT.AND P5, PT, R10, c[0x0][0x178], !P4 ;  /* 0x00005e000a007a0c */ /* 0x000fe200067a1270 */
[----:B------:R-:W-:-:S12]  /*321a0*/  IMAD.WIDE R58, R0, 0x2, R50 ;  /* 0x00000002003a7825 */ /* 0x000fd800078e0232 */
[----:B------:R0:W-:Y:S01]  /*321b0*/  @P5 STG.E.U16 [R58.64], R8 ;  /* 0x000000083a005986 */ /* 0x0001e2000c101506 */
[----:B------:R-:W-:Y:S02]  /*321c0*/  ISETP.LT.AND P5, PT, R23, c[0x0][0x178], !P4 ;  /* 0x00005e0017007a0c */ /* 0x000fe400067a1270 */
[----:B0-----:R-:W-:Y:S01]  /*321d0*/  PRMT R8, R26, 0x7632, R8 ;  /* 0x000076321a087816 */ /* 0x001fe20000000008 */
[----:B------:R-:W-:Y:S01]  /*321e0*/  IMAD.WIDE R58, R0, 0x2, R48 ;  /* 0x00000002003a7825 */ /* 0x000fe200078e0230 */
[----:B------:R-:W-:Y:S01]  /*321f0*/  PRMT R24, R24, 0x7632, R24 ;  /* 0x0000763218187816 */ /* 0x000fe20000000018 */
[----:B------:R-:W2:Y:S08]  /*32200*/  LDL.LU R26, [R1+0x240] ;  /* 0x00024000011a7983 */ /* 0x000eb00000300800 */
[----:B------:R0:W-:Y:S01]  /*32210*/  @P5 STG.E.U16 [R58.64], R8 ;  /* 0x000000083a005986 */ /* 0x0001e2000c101506 */
[----:B------:R-:W-:-:S02]  /*32220*/  ISETP.LT.AND P5, PT, R5, c[0x0][0x178], !P4 ;  /* 0x00005e0005007a0c */ /* 0x000fc400067a1270 */
[----:B------:R-:W-:Y:S02]  /*32230*/  ISETP.LT.AND P4, PT, R21, c[0x0][0x178], !P4 ;  /* 0x00005e0015007a0c */ /* 0x000fe40006781270 */
[----:B0-----:R-:W-:Y:S01]  /*32240*/  PRMT R8, R8, 0x7632, R8 ;  /* 0x0000763208087816 */ /* 0x001fe20000000008 */
[----:B------:R-:W-:-:S08]  /*32250*/  IMAD.WIDE R58, R0, 0x2, R42 ;  /* 0x00000002003a7825 */ /* 0x000fd000078e022a */
[----:B------:R0:W-:Y:S02]  /*32260*/  @P5 STG.E.U16 [R58.64], R8 ;  /* 0x000000083a005986 */ /* 0x0001e4000c101506 */
[C---:B0-----:R-:W-:Y:S01]  /*32270*/  IMAD.WIDE R58, R0.reuse, 0x2, R40 ;  /* 0x00000002003a7825 */ /* 0x041fe200078e0228 */
[----:B------:R-:W-:-:S04]  /*32280*/  IADD3 R0, R0, c[0x0][0x198], RZ ;  /* 0x0000660000007a10 */ /* 0x000fc80007ffe0ff */
[----:B------:R0:W-:Y:S01]  /*32290*/  @P4 STG.E.U16 [R58.64], R24 ;  /* 0x000000183a004986 */ /* 0x0001e2000c101506 */
[----:B------:R-:W-:Y:S02]  /*322a0*/  ISETP.LT.AND P4, PT, R47, c[0x0][0x178], !P3 ;  /* 0x00005e002f007a0c */ /* 0x000fe40005f81270 */
[----:B------:R-:W-:Y:S01]  /*322b0*/  ISETP.LT.AND P5, PT, R7, c[0x0][0x178], !P3 ;  /* 0x00005e0007007a0c */ /* 0x000fe20005fa1270 */
[----:B0-----:R-:W-:-:S10]  /*322c0*/  IMAD.WIDE R58, R0, 0x2, R56 ;  /* 0x00000002003a7825 */ /* 0x001fd400078e0238 */
[----:B---3--:R0:W-:Y:S01]  /*322d0*/  @P4 STG.E.U16 [R58.64], R27 ;  /* 0x0000001b3a004986 */ /* 0x0081e2000c101506 */
[----:B------:R-:W-:Y:S01]  /*322e0*/  ISETP.LT.AND P4, PT, R11, c[0x0][0x178], !P3 ;  /* 0x00005e000b007a0c */ /* 0x000fe20005f81270 */
[----:B0-----:R-:W-:-:S05]  /*322f0*/  IMAD.WIDE R58, R0, 0x2, R54 ;  /* 0x00000002003a7825 */ /* 0x001fca00078e0236 */
[----:B----4-:R0:W-:Y:S01]  /*32300*/  @P5 STG.E.U16 [R58.64], R14 ;  /* 0x0000000e3a005986 */ /* 0x0101e2000c101506 */
[----:B------:R-:W-:Y:S01]  /*32310*/  ISETP.LT.AND P5, PT, R6, c[0x0][0x178], !P3 ;  /* 0x00005e0006007a0c */ /* 0x000fe20005fa1270 */
[----:B0-----:R-:W-:Y:S01]  /*32320*/  IMAD.WIDE R58, R0, 0x2, R2 ;  /* 0x00000002003a7825 */ /* 0x001fe200078e0202 */
[----:B------:R-:W-:Y:S02]  /*32330*/  PRMT R8, R27, 0x7632, R8 ;  /* 0x000076321b087816 */ /* 0x000fe40000000008 */
[----:B------:R-:W3:Y:S04]  /*32340*/  LDL.LU R27, [R1+0x230] ;  /* 0x00023000011b7983 */ /* 0x000ee80000300800 */
[----:B--2---:R0:W-:Y:S01]  /*32350*/  @P4 STG.E.U16 [R58.64], R15 ;  /* 0x0000000f3a004986 */ /* 0x0041e2000c101506 */
[----:B------:R-:W-:Y:S01]  /*32360*/  ISETP.LT.AND P4, PT, R10, c[0x0][0x178], !P3 ;  /* 0x00005e000a007a0c */ /* 0x000fe20005f81270 */
[----:B0-----:R-:W-:-:S05]  /*32370*/  IMAD.WIDE R58, R0, 0x2, R52 ;  /* 0x00000002003a7825 */ /* 0x001fca00078e0234 */
[----:B------:R0:W-:Y:S01]  /*32380*/  @P5 STG.E.U16 [R58.64], R19 ;  /* 0x000000133a005986 */ /* 0x0001e2000c101506 */
[----:B------:R-:W-:Y:S01]  /*32390*/  ISETP.LT.AND P5, PT, R23, c[0x0][0x178], !P3 ;  /* 0x00005e0017007a0c */ /* 0x000fe20005fa1270 */
[----:B0-----:R-:W-:-:S05]  /*323a0*/  IMAD.WIDE R58, R0, 0x2, R50 ;  /* 0x00000002003a7825 */ /* 0x001fca00078e0232 */
[----:B------:R0:W-:Y:S01]  /*323b0*/  @P4 STG.E.U16 [R58.64], R18 ;  /* 0x000000123a004986 */ /* 0x0001e2000c101506 */
[----:B------:R-:W-:Y:S02]  /*323c0*/  ISETP.LT.AND P4, PT, R5, c[0x0][0x178], !P3 ;  /* 0x00005e0005007a0c */ /* 0x000fe40005f81270 */
[----:B------:R-:W-:Y:S01]  /*323d0*/  ISETP.LT.AND P3, PT, R21, c[0x0][0x178], !P3 ;  /* 0x00005e0015007a0c */ /* 0x000fe20005f61270 */
[----:B0-----:R-:W-:-:S05]  /*323e0*/  IMAD.WIDE R58, R0, 0x2, R48 ;  /* 0x00000002003a7825 */ /* 0x001fca00078e0230 */
[----:B------:R0:W-:Y:S02]  /*323f0*/  @P5 STG.E.U16 [R58.64], R22 ;  /* 0x000000163a005986 */ /* 0x0001e4000c101506 */
[----:B0-----:R-:W-:-:S05]  /*32400*/  IMAD.WIDE R58, R0, 0x2, R42 ;  /* 0x00000002003a7825 */ /* 0x001fca00078e022a */
[----:B------:R0:W-:Y:S02]  /*32410*/  @P4 STG.E.U16 [R58.64], R20 ;  /* 0x000000143a004986 */ /* 0x0001e4000c101506 */
[C---:B0-----:R-:W-:Y:S01]  /*32420*/  IMAD.WIDE R58, R0.reuse, 0x2, R40 ;  /* 0x00000002003a7825 */ /* 0x041fe200078e0228 */
[----:B------:R-:W-:-:S04]  /*32430*/  IADD3 R0, R0, c[0x0][0x198], RZ ;  /* 0x0000660000007a10 */ /* 0x000fc80007ffe0ff */
[----:B------:R0:W-:Y:S01]  /*32440*/  @P3 STG.E.U16 [R58.64], R28 ;  /* 0x0000001c3a003986 */ /* 0x0001e2000c101506 */
[----:B------:R-:W-:Y:S01]  /*32450*/  ISETP.LT.AND P3, PT, R47, c[0x0][0x178], !P2 ;  /* 0x00005e002f007a0c */ /* 0x000fe20005761270 */
[----:B0-----:R-:W-:-:S12]  /*32460*/  IMAD.WIDE R58, R0, 0x2, R56 ;  /* 0x00000002003a7825 */ /* 0x001fd800078e0238 */
[----:B------:R0:W-:Y:S01]  /*32470*/  @P3 STG.E.U16 [R58.64], R8 ;  /* 0x000000083a003986 */ /* 0x0001e2000c101506 */
[----:B------:R-:W-:Y:S02]  /*32480*/  ISETP.LT.AND P3, PT, R7, c[0x0][0x178], !P2 ;  /* 0x00005e0007007a0c */ /* 0x000fe40005761270 */
[----:B0-----:R-:W-:Y:S01]  /*32490*/  PRMT R8, R14, 0x7632, R8 ;  /* 0x000076320e087816 */ /* 0x001fe20000000008 */
[----:B------:R-:W-:Y:S01]  /*324a0*/  IMAD.WIDE R58, R0, 0x2, R54 ;  /* 0x00000002003a7825 */ /* 0x000fe200078e0236 */
[----:B------:R-:W2:Y:S09]  /*324b0*/  LDL.LU R14, [R1+0x210] ;  /* 0x00021000010e7983 */ /* 0x000eb20000300800 */
[----:B------:R0:W-:Y:S01]  /*324c0*/  @P3 STG.E.U16 [R58.64], R8 ;  /* 0x000000083a003986 */ /* 0x0001e2000c101506 */
[----:B------:R-:W-:-:S02]  /*324d0*/  ISETP.LT.AND P3, PT, R11, c[0x0][0x178], !P2 ;  /* 0x00005e000b007a0c */ /* 0x000fc40005761270 */
[----:B0-----:R-:W-:Y:S01]  /*324e0*/  PRMT R8, R15, 0x7632, R8 ;  /* 0x000076320f087816 */ /* 0x001fe20000000008 */
[----:B------:R-:W-:Y:S01]  /*324f0*/  IMAD.WIDE R58, R0, 0x2, R2 ;  /* 0x00000002003a7825 */ /* 0x000fe200078e0202 */
[----:B------:R-:W4:Y:S09]  /*32500*/  LDL.LU R15, [R1+0x1c0] ;  /* 0x0001c000010f7983 */ /* 0x000f320000300800 */
[----:B------:R0:W-:Y:S01]  /*32510*/  @P3 STG.E.U16 [R58.64], R8 ;  /* 0x000000083a003986 */ /* 0x0001e2000c101506 */
[----:B------:R-:W-:-:S02]  /*32520*/  ISETP.LT.AND P3, PT, R6, c[0x0][0x178], !P2 ;  /* 0x00005e0006007a0c */ /* 0x000fc40005761270 */
[----:B0-----:R-:W-:Y:S01]  /*32530*/  PRMT R8, R19, 0x7632, R8 ;  /* 0x0000763213087816 */ /* 0x001fe20000000008 */
[----:B------:R-:W-:Y:S01]  /*32540*/  IMAD.WIDE R58, R0, 0x2, R52 ;  /* 0x00000002003a7825 */ /* 0x000fe200078e0234 */
[----:B------:R-:W4:Y:S09]  /*32550*/  LDL.LU R19, [R1+0x1a0] ;  /* 0x0001a00001137983 */ /* 0x000f320000300800 */
[----:B------:R0:W-:Y:S02]  /*32560*/  @P3 STG.E.U16 [R58.64], R8 ;  /* 0x000000083a003986 */ /* 0x0001e4000c101506 */
[----:B0-----:R-:W-:-:S02]  /*32570*/  PRMT R8, R18, 0x7632, R8 ;  /* 0x0000763212087816 */ /* 0x001fc40000000008 */
[----:B------:R-:W4:Y:S01]  /*32580*/  LDL.LU R18, [R1+0x50] ;  /* 0x0000500001127983 */ /* 0x000f220000300800 */
[----:B------:R-:W-:Y:S01]  /*32590*/  ISETP.LT.AND P3, PT, R10, c[0x0][0x178], !P2 ;  /* 0x00005e000a007a0c */ /* 0x000fe20005761270 */
[----:B------:R-:W-:-:S12]  /*325a0*/  IMAD.WIDE R58, R0, 0x2, R50 ;  /* 0x00000002003a7825 */ /* 0x000fd800078e0232 */
[----:B------:R0:W-:Y:S02]  /*325b0*/  @P3 STG.E.U16 [R58.64], R8 ;  /* 0x000000083a003986 */ /* 0x0001e4000c101506 */
[----:B0-----:R-:W-:Y:S02]  /*325c0*/  PRMT R8, R22, 0x7632, R8 ;  /* 0x0000763216087816 */ /* 0x001fe40000000008 */
[----:B------:R-:W4:Y:S01]  /*325d0*/  LDL.LU R22, [R1+0x1588] ;  /* 0x0015880001167983 */ /* 0x000f220000300800 */
[----:B------:R-:W-:Y:S01]  /*325e0*/  ISETP.LT.AND P3, PT, R23, c[0x0][0x178], !P2 ;  /* 0x00005e0017007a0c */ /* 0x000fe20005761270 */
[----:B------:R-:W-:Y:S01]  /*325f0*/  IMAD.WIDE R58, R0, 0x2, R48 ;  /* 0x00000002003a7825 */ /* 0x000fe200078e0230 */
[----:B------:R-:W-:-:S11]  /*32600*/  PRMT R20, R20, 0x7632, R20 ;  /* 0x0000763214147816 */ /* 0x000fd60000000014 */
[----:B------:R0:W-:Y:S01]  /*32610*/  @P3 STG.E.U16 [R58.64], R8 ;  /* 0x000000083a003986 */ /* 0x0001e2000c101506 */
[----:B------:R-:W-:Y:S02]  /*32620*/  ISETP.LT.AND P3, PT, R5, c[0x0][0x178], !P2 ;  /* 0x00005e0005007a0c */ /* 0x000fe40005761270 */
[----:B------:R-:W-:Y:S02]  /*32630*/  ISETP.LT.AND P2, PT, R21, c[0x0][0x178], !P2 ;  /* 0x00005e0015007a0c */ /* 0x000fe40005741270 */
[----:B------:R-:W-:Y:S01]  /*32640*/  PRMT R28, R28, 0x7632, R28 ;  /* 0x000076321c1c7816 */ /* 0x000fe2000000001c */
[----:B0-----:R-:W-:-:S08]  /*32650*/  IMAD.WIDE R58, R0, 0x2, R42 ;  /* 0x00000002003a7825 */ /* 0x001fd000078e022a */
[----:B------:R0:W-:Y:S02]  /*32660*/  @P3 STG.E.U16 [R58.64], R20 ;  /* 0x000000143a003986 */ /* 0x0001e4000c101506 */
[C---:B0-----:R-:W-:Y:S01]  /*32670*/  IMAD.WIDE R58, R0.reuse, 0x2, R40 ;  /* 0x00000002003a7825 */ /* 0x041fe200078e0228 */
[----:B------:R-:W-:-:S04]  /*32680*/  IADD3 R0, R0, c[0x0][0x198], RZ ;  /* 0x0000660000007a10 */ /* 0x000fc80007ffe0ff */
[----:B------:R0:W-:Y:S01]  /*32690*/  @P2 STG.E.U16 [R58.64], R28 ;  /* 0x0000001c3a002986 */ /* 0x0001e2000c101506 */
[----:B------:R-:W-:Y:S02]  /*326a0*/  ISETP.LT.AND P2, PT, R47, c[0x0][0x178], !P0 ;  /* 0x00005e002f007a0c */ /* 0x000fe40004741270 */
[----:B------:R-:W-:Y:S01]  /*326b0*/  ISETP.LT.AND P3, PT, R7, c[0x0][0x178], !P0 ;  /* 0x00005e0007007a0c */ /* 0x000fe20004761270 */
[----:B0-----:R-:W-:-:S10]  /*326c0*/  IMAD.WIDE R58, R0, 0x2, R56 ;  /* 0x00000002003a7825 */ /* 0x001fd400078e0238 */
[----:B------:R0:W-:Y:S01]  /*326d0*/  @P2 STG.E.U16 [R58.64], R26 ;  /* 0x0000001a3a002986 */ /* 0x0001e2000c101506 */
[----:B------:R-:W-:Y:S01]  /*326e0*/  ISETP.LT.AND P2, PT, R11, c[0x0][0x178], !P0 ;  /* 0x00005e000b007a0c */ /* 0x000fe20004741270 */
[----:B0-----:R-:W-:-:S05]  /*326f0*/  IMAD.WIDE R58, R0, 0x2, R54 ;  /* 0x00000002003a7825 */ /* 0x001fca00078e0236 */
[----:B---3--:R0:W-:Y:S01]  /*32700*/  @P3 STG.E.U16 [R58.64], R27 ;  /* 0x0000001b3a003986 */ /* 0x0081e2000c101506 */
[----:B------:R-:W-:Y:S01]  /*32710*/  ISETP.LT.AND P3, PT, R6, c[0x0][0x178], !P0 ;  /* 0x00005e0006007a0c */ /* 0x000fe20004761270 */
[----:B0-----:R-:W-:Y:S01]  /*32720*/  IMAD.WIDE R58, R0, 0x2, R2 ;  /* 0x00000002003a7825 */ /* 0x001fe200078e0202 */
[----:B------:R-:W-:-:S04]  /*32730*/  PRMT R8, R26, 0x7632, R8 ;  /* 0x000076321a087816 */ /* 0x000fc80000000008 */
[----:B--2---:R0:W-:Y:S01]  /*32740*/  @P2 STG.E.U16 [R58.64], R14 ;  /* 0x0000000e3a002986 */ /* 0x0041e2000c101506 */
[----:B------:R-:W-:Y:S01]  /*32750*/  ISETP.LT.AND P2, PT, R10, c[0x0][0x178], !P0 ;  /* 0x00005e000a007a0c */ /* 0x000fe20004741270 */
[----:B0-----:R-:W-:-:S05]  /*32760*/  IMAD.WIDE R58, R0, 0x2, R52 ;  /* 0x00000002003a7825 */ /* 0x001fca00078e0234 */
[----:B----4-:R0:W-:Y:S01]  /*32770*/  @P3 STG.E.U16 [R58.64], R15 ;  /* 0x0000000f3a003986 */ /* 0x0101e2000c101506 */
        /* <DEDUP_REMOVED lines=17> */
[----:B------:R-:W-:-:S10]  /*32890*/  IMAD.WIDE R58, R0, 0x2, R54 ;  /* 0x00000002003a7825 */ /* 0x000fd400078e0236 */
        /* <DEDUP_REMOVED lines=9> */
[----:B------:R-:W3:Y:S09]  /*32930*/  LDL.LU R15, [R1+0x2a0] ;  /* 0x0002a000010f7983 */ /* 0x000ef20000300800 */
[----:B------:R0:W-:Y:S01]  /*32940*/  @P0 STG.E.U16 [R58.64], R8 ;  /* 0x000000083a000986 */ /* 0x0001e2000c101506 */
[----:B------:R-:W-:-:S03]  /*32950*/  ISETP.LT.AND P0, PT, R10, c[0x0][0x178], !P1 ;  /* 0x00005e000a007a0c */ /* 0x000fc60004f01270 */
[----:B------:R-:W4:Y:S04]  /*32960*/  LDL.LU R28, [R1+0x158c] ;  /* 0x00158c00011c7983 */ /* 0x000f280000300800 */
[----:B------:R-:W4:Y:S01]  /*32970*/  LDL.LU R24, [R1+0x1590] ;  /* 0x0015900001187983 */ /* 0x000f220000300800 */
[----:B0-----:R-:W-:Y:S01]  /*32980*/  PRMT R8, R19, 0x7632, R8 ;  /* 0x0000763213087816 */ /* 0x001fe20000000008 */
[----:B------:R-:W-:Y:S02]  /*32990*/  IMAD.WIDE R58, R0, 0x2, R50 ;  /* 0x00000002003a7825 */ /* 0x000fe400078e0232 */
[----:B------:R-:W4:Y:S04]  /*329a0*/  LDL.LU R19, [R1+0x220] ;  /* 0x0002200001137983 */ /* 0x000f280000300800 */
[----:B------:R0:W-:Y:S01]  /*329b0*/  @P0 STG.E.U16 [R58.64], R8 ;  /* 0x000000083a000986 */ /* 0x0001e2000c101506 */
[----:B------:R-:W-:-:S02]  /*329c0*/  ISETP.GE.AND P0, PT, R22, c[0x0][0x17c], PT ;  /* 0x00005f0016007a0c */ /* 0x000fc40003f06270 */
[----:B0-----:R-:W-:Y:S02]  /*329d0*/  PRMT R8, R18, 0x7632, R8 ;  /* 0x0000763212087816 */ /* 0x001fe40000000008 */
[----:B------:R-:W4:Y:S04]  /*329e0*/  LDL.LU R18, [R1+0x1b0] ;  /* 0x0001b00001127983 */ /* 0x000f280000300800 */
[----:B------:R-:W4:Y:S01]  /*329f0*/  LDL.LU R22, [R1+0x190] ;  /* 0x0001900001167983 */ /* 0x000f220000300800 */
[----:B------:R-:W-:Y:S01]  /*32a00*/  ISETP.LT.AND P3, PT, R23, c[0x0][0x178], !P1 ;  /* 0x00005e0017007a0c */ /* 0x000fe20004f61270 */
[----:B------:R-:W-:Y:S01]  /*32a10*/  IMAD.WIDE R58, R0, 0x2, R48 ;  /* 0x00000002003a7825 */ /* 0x000fe200078e0230 */
[----:B------:R-:W-:Y:S02]  /*32a20*/  ISETP.LT.AND P5, PT, R5, c[0x0][0x178], !P1 ;  /* 0x00005e0005007a0c */ /* 0x000fe40004fa1270 */
[----:B------:R-:W-:-:S02]  /*32a30*/  ISETP.LT.AND P2, PT, R21, c[0x0][0x178], !P1 ;  /* 0x00005e0015007a0c */ /* 0x000fc40004f41270 */
[----:B------:R-:W-:-:S07]  /*32a40*/  PRMT R16, R16, 0x7632, R16 ;  /* 0x0000763210107816 */ /* 0x000fce0000000010 */
[----:B------:R0:W-:Y:S01]  /*32a50*/  @P3 STG.E.U16 [R58.64], R8 ;  /* 0x000000083a003986 */ /* 0x0001e2000c101506 */
[----:B------:R-:W-:Y:S02]  /*32a60*/  ISETP.LT.AND P3, PT, R47, c[0x0][0x178], !P0 ;  /* 0x00005e002f007a0c */ /* 0x000fe40004761270 */
[----:B------:R-:W-:Y:S01]  /*32a70*/  ISETP.LT.AND P4, PT, R7, c[0x0][0x178], !P0 ;  /* 0x00005e0007007a0c */ /* 0x000fe20004781270 */
[----:B------:R-:W-:Y:S01]  /*32a80*/  IMAD.WIDE R60, R0, 0x2, R40 ;  /* 0x00000002003c7825 */ /* 0x000fe200078e0228 */
[----:B------:R-:W-:-:S03]  /*32a90*/  PRMT R32, R32, 0x7632, R32 ;  /* 0x0000763220207816 */ /* 0x000fc60000000020 */
[C---:B0-----:R-:W-:Y:S01]  /*32aa0*/  IMAD.WIDE R58, R0.reuse, 0x2, R42 ;  /* 0x00000002003a7825 */ /* 0x041fe200078e022a */
[----:B------:R-:W-:Y:S02]  /*32ab0*/  IADD3 R8, R0, c[0x0][0x198], RZ ;  /* 0x0000660000087a10 */ /* 0x000fe40007ffe0ff */
[----:B------:R-:W-:Y:S02]  /*32ac0*/  ISETP.LT.AND P1, PT, R11, c[0x0][0x178], !P0 ;  /* 0x00005e000b007a0c */ /* 0x000fe40004721270 */
[----:B------:R0:W-:Y:S01]  /*32ad0*/  @P5 STG.E.U16 [R58.64], R16 ;  /* 0x000000103a005986 */ /* 0x0001e2000c101506 */
[----:B------:R-:W-:Y:S01]  /*32ae0*/  ISETP.LT.AND P6, PT, R6, c[0x0][0x178], !P0 ;  /* 0x00005e0006007a0c */ /* 0x000fe200047c1270 */
[C---:B------:R-:W-:Y:S02]  /*32af0*/  IMAD.WIDE R26, R8.reuse, 0x2, R54 ;  /* 0x00000002081a7825 */ /* 0x040fe400078e0236 */
[----:B------:R1:W-:Y:S02]  /*32b00*/  @P2 STG.E.U16 [R60.64], R32 ;  /* 0x000000203c002986 */ /* 0x0003e4000c101506 */
[----:B0-----:R-:W-:Y:S01]  /*32b10*/  IMAD.WIDE R58, R8, 0x2, R56 ;  /* 0x00000002083a7825 */ /* 0x001fe200078e0238 */
[----:B------:R-:W-:-:S03]  /*32b20*/  ISETP.LT.AND P5, PT, R23, c[0x0][0x178], !P0 ;  /* 0x00005e0017007a0c */ /* 0x000fc600047a1270 */
[C---:B-1----:R-:W-:Y:S01]  /*32b30*/  IMAD.WIDE R60, R8.reuse, 0x2, R2 ;  /* 0x00000002083c7825 */ /* 0x042fe200078e0202 */
[----:B------:R-:W-:Y:S01]  /*32b40*/  IADD3 R0, R8, c[0x0][0x198], RZ ;  /* 0x0000660008007a10 */ /* 0x000fe20007ffe0ff */
[----:B--2---:R0:W-:Y:S01]  /*32b50*/  @P3 STG.E.U16 [R58.64], R14 ;  /* 0x0000000e3a003986 */ /* 0x0041e2000c101506 */
[----:B------:R-:W-:Y:S01]  /*32b60*/  ISETP.LT.AND P3, PT, R10, c[0x0][0x178], !P0 ;  /* 0x00005e000a007a0c */ /* 0x000fe20004761270 */
[----:B0-----:R-:W-:Y:S02]  /*32b70*/  IMAD.WIDE R58, R8, 0x2, R52 ;  /* 0x00000002083a7825 */ /* 0x001fe400078e0234 */
[----:B---3--:R0:W-:Y:S01]  /*32b80*/  @P4 STG.E.U16 [R26.64], R15 ;  /* 0x0000000f1a004986 */ /* 0x0081e2000c101506 */
[----:B------:R-:W-:Y:S02]  /*32b90*/  ISETP.LT.AND P4, PT, R5, c[0x0][0x178], !P0 ;  /* 0x00005e0005007a0c */ /* 0x000fe40004781270 */
[----:B------:R-:W-:Y:S02]  /*32ba0*/  ISETP.LT.AND P0, PT, R21, c[0x0][0x178], !P0 ;  /* 0x00005e0015007a0c */ /* 0x000fe40004701270 */
[----:B----4-:R-:W-:Y:S01]  /*32bb0*/  ISETP.GE.AND P2, PT, R28, c[0x0][0x17c], PT ;  /* 0x00005f001c007a0c */ /* 0x010fe20003f46270 */
[C---:B0-----:R-:W-:Y:S01]  /*32bc0*/  IMAD.WIDE R26, R8.reuse, 0x2, R48 ;  /* 0x00000002081a7825 */ /* 0x041fe200078e0230 */
[----:B------:R0:W-:Y:S03]  /*32bd0*/  @P1 STG.E.U16 [R60.64], R19 ;  /* 0x000000133c001986 */ /* 0x0001e6000c101506 */
[----:B0-----:R-:W-:Y:S01]  /*32be0*/  IMAD.WIDE R60, R8, 0x2, R50 ;  /* 0x00000002083c7825 */ /* 0x001fe200078e0232 */
[----:B------:R0:W-:Y:S04]  /*32bf0*/  @P6 STG.E.U16 [R58.64], R18 ;  /* 0x000000123a006986 */ /* 0x0001e8000c101506 */
[----:B------:R1:W-:Y:S01]  /*32c00*/  @P3 STG.E.U16 [R60.64], R22 ;  /* 0x000000163c003986 */ /* 0x0003e2000c101506 */
[----:B------:R-:W-:-:S03]  /*32c10*/  ISETP.LT.AND P6, PT, R47, c[0x0][0x178], !P2 ;  /* 0x00005e002f007a0c */ /* 0x000fc600057c1270 */
[----:B------:R2:W-:Y:S01]  /*32c20*/  @P5 STG.E.U16 [R26.64], R4 ;  /* 0x000000041a005986 */ /* 0x0005e2000c101506 */
[----:B0-----:R-:W-:-:S04]  /*32c30*/  IMAD.WIDE R58, R8, 0x2, R42 ;  /* 0x00000002083a7825 */ /* 0x001fc800078e022a */
[----:B-1----:R-:W-:Y:S01]  /*32c40*/  IMAD.WIDE R60, R8, 0x2, R40 ;  /* 0x00000002083c7825 */ /* 0x002fe200078e0228 */
[----:B------:R0:W-:Y:S04]  /*32c50*/  @P4 STG.E.U16 [R58.64], R12 ;  /* 0x0000000c3a004986 */ /* 0x0001e8000c101506 */
[----:B------:R-:W-:Y:S01]  /*32c60*/  @P0 STG.E.U16 [R60.64], R36 ;  /* 0x000000243c000986 */ /* 0x000fe2000c101506 */
[----:B------:R-:W-:Y:S02]  /*32c70*/  ISETP.LT.AND P0, PT, R7, c[0x0][0x178], !P2 ;  /* 0x00005e0007007a0c */ /* 0x000fe40005701270 */
[----:B--2---:R-:W-:Y:S02]  /*32c80*/  PRMT R4, R14, 0x7632, R4 ;  /* 0x000076320e047816 */ /* 0x004fe40000000004 */
[----:B------:R-:W-:-:S02]  /*32c90*/  ISETP.LT.AND P3, PT, R11, c[0x0][0x178], !P2 ;  /* 0x00005e000b007a0c */ /* 0x000fc40005761270 */
[----:B------:R-:W-:Y:S01]  /*32ca0*/  PRMT R16, R15, 0x7632, R16 ;  /* 0x000076320f107816 */ /* 0x000fe20000000010 */
[----:B0-----:R-:W-:-:S04]  /*32cb0*/  IMAD.WIDE R58, R0, 0x2, R56 ;  /* 0x00000002003a7825 */ /* 0x001fc800078e0238 */
[----:B------:R-:W-:Y:S01]  /*32cc0*/  IMAD.WIDE R14, R0, 0x2, R54 ;  /* 0x00000002000e7825 */ /* 0x000fe200078e0236 */
[----:B------:R-:W-:Y:S01]  /*32cd0*/  @P6 STG.E.U16 [R58.64], R4 ;  /* 0x000000043a006986 */ /* 0x000fe2000c101506 */
[----:B------:R-:W-:Y:S02]  /*32ce0*/  PRMT R12, R19, 0x7632, R12 ;  /* 0x00007632130c7816 */ /* 0x000fe4000000000c */
[----:B------:R-:W-:Y:S01]  /*32cf0*/  PRMT R8, R18, 0x7632, R8 ;  /* 0x0000763212087816 */ /* 0x000fe20000000008 */
[----:B------:R0:W-:Y:S01]  /*32d00*/  @P0 STG.E.U16 [R14.64], R16 ;  /* 0x000000100e000986 */ /* 0x0001e2000c101506 */
[----:B------:R-:W-:-:S05]  /*32d10*/  IMAD.WIDE R18, R0, 0x2, R2 ;  /* 0x0000000200127825 */ /* 0x000fca00078e0202 */
[----:B------:R1:W-:Y:S04]  /*32d20*/  @P3 STG.E.U16 [R18.64], R12 ;  /* 0x0000000c12003986 */ /* 0x0003e8000c101506 */
[----:B0-----:R-:W2:Y:S04]  /*32d30*/  LDL.LU R14, [R1+0x124] ;  /* 0x00012400010e7983 */ /* 0x001ea80000300800 */
[----:B------:R-:W3:Y:S04]  /*32d40*/  LDL.LU R15, [R1+0x114] ;  /* 0x00011400010f7983 */ /* 0x000ee80000300800 */
[----:B------:R-:W4:Y:S04]  /*32d50*/  LDL.LU R27, [R1+0x1594] ;  /* 0x00159400011b7983 */ /* 0x000f280000300800 */
[----:B------:R-:W4:Y:S04]  /*32d60*/  LDL.LU R26, [R1+0x1598] ;  /* 0x00159800011a7983 */ /* 0x000f280000300800 */
[----:B-1----:R-:W4:Y:S04]  /*32d70*/  LDL.LU R19, [R1+0x104] ;  /* 0x0001040001137983 */ /* 0x002f280000300800 */
[----:B------:R-:W4:Y:S01]  /*32d80*/  LDL.LU R18, [R1+0xf4] ;  /* 0x0000f40001127983 */ /* 0x000f220000300800 */
[----:B------:R-:W-:-:S02]  /*32d90*/  PRMT R4, R22, 0x7632, R4 ;  /* 0x0000763216047816 */ /* 0x000fc40000000004 */
[----:B------:R-:W-:Y:S01]  /*32da0*/  ISETP.GE.AND P1, PT, R24, c[0x0][0x17c], PT ;  /* 0x00005f0018007a0c */ /* 0x000fe20003f26270 */
[----:B------:R-:W4:Y:S04]  /*32db0*/  LDL.LU R22, [R1+0x44] ;  /* 0x0000440001167983 */ /* 0x000f280000300800 */
[----:B------:R-:W4:Y:S01]  /*32dc0*/  LDL.LU R24, [R1+0x24] ;  /* 0x0000240001187983 */ /* 0x000f220000300800 */
[----:B------:R-:W-:Y:S02]  /*32dd0*/  ISETP.LT.AND P4, PT, R6, c[0x0][0x178], !P2 ;  /* 0x00005e0006007a0c */ /* 0x000fe40005781270 */
[----:B------:R-:W-:Y:S01]  /*32de0*/  ISETP.LT.AND P5, PT, R10, c[0x0][0x178], !P2 ;  /* 0x00005e000a007a0c */ /* 0x000fe200057a1270 */
[----:B------:R-:W-:Y:S01]  /*32df0*/  IMAD.WIDE R58, R0, 0x2, R52 ;  /* 0x00000002003a7825 */ /* 0x000fe200078e0234 */
[----:B------:R-:W-:-:S02]  /*32e00*/  ISETP.LT.AND P3, PT, R23, c[0x0][0x178], !P2 ;  /* 0x00005e0017007a0c */ /* 0x000fc40005761270 */
[----:B------:R-:W-:Y:S01]  /*32e10*/  ISETP.LT.AND P0, PT, R5, c[0x0][0x178], !P2 ;  /* 0x00005e0005007a0c */ /* 0x000fe20005701270 */
[----:B------:R-:W-:Y:S01]  /*32e20*/  IMAD.WIDE R60, R0, 0x2, R50 ;  /* 0x00000002003c7825 */ /* 0x000fe200078e0232 */
[----:B------:R-:W-:Y:S02]  /*32e30*/  ISETP.LT.AND P2, PT, R21, c[0x0][0x178], !P2 ;  /* 0x00005e0015007a0c */ /* 0x000fe40005741270 */
[----:B------:R-:W-:Y:S01]  /*32e40*/  PRMT R12, R12, 0x7632, R12 ;  /* 0x000076320c0c7816 */ /* 0x000fe2000000000c */
[----:B------:R-:W-:Y:S02]  /*32e50*/  IMAD.WIDE R30, R0, 0x2, R48 ;  /* 0x00000002001e7825 */ /* 0x000fe400078e0230 */
[----:B------:R0:W-:Y:S01]  /*32e60*/  @P4 STG.E.U16 [R58.64], R8 ;  /* 0x000000083a004986 */ /* 0x0001e2000c101506 */
[----:B------:R-:W-:-:S03]  /*32e70*/  ISETP.LT.AND P4, PT, R47, c[0x0][0x178], !P1 ;  /* 0x00005e002f007a0c */ /* 0x000fc60004f81270 */
[----:B------:R1:W-:Y:S01]  /*32e80*/  @P5 STG.E.U16 [R60.64], R4 ;  /* 0x000000043c005986 */ /* 0x0003e2000c101506 */
[----:B------:R-:W-:Y:S02]  /*32e90*/  ISETP.LT.AND P5, PT, R7, c[0x0][0x178], !P1 ;  /* 0x00005e0007007a0c */ /* 0x000fe40004fa1270 */
[----:B------:R-:W-:Y:S01]  /*32ea0*/  PRMT R36, R36, 0x7632, R36 ;  /* 0x0000763224247816 */ /* 0x000fe20000000024 */
[----:B0-----:R-:W-:Y:S01]  /*32eb0*/  IMAD.WIDE R58, R0, 0x2, R42 ;  /* 0x00000002003a7825 */ /* 0x001fe200078e022a */
[----:B-1----:R-:W-:-:S03]  /*32ec0*/  PRMT R4, R4, 0x7632, R4 ;  /* 0x0000763204047816 */ /* 0x002fc60000000004 */
[C---:B------:R-:W-:Y:S01]  /*32ed0*/  IMAD.WIDE R60, R0.reuse, 0x2, R40 ;  /* 0x00000002003c7825 */ /* 0x040fe200078e0228 */
[----:B------:R-:W-:Y:S01]  /*32ee0*/  IADD3 R0, R0, c[0x0][0x198], RZ ;  /* 0x0000660000007a10 */ /* 0x000fe20007ffe0ff */
[----:B------:R-:W-:Y:S01]  /*32ef0*/  @P3 STG.E.U16 [R30.64], R4 ;  /* 0x000000041e003986 */ /* 0x000fe2000c101506 */
[----:B------:R-:W-:-:S03]  /*32f00*/  ISETP.LT.AND P6, PT, R11, c[0x0][0x178], !P1 ;  /* 0x00005e000b007a0c */ /* 0x000fc60004fc1270 */
[----:B------:R0:W-:Y:S04]  /*32f10*/  @P0 STG.E.U16 [R58.64], R12 ;  /* 0x0000000c3a000986 */ /* 0x0001e8000c101506 */
[----:B------:R1:W-:Y:S01]  /*32f20*/  @P2 STG.E.U16 [R60.64], R36 ;  /* 0x000000243c002986 */ /* 0x0003e2000c101506 */
[----:B------:R-:W-:Y:S02]  /*32f30*/  ISETP.LT.AND P2, PT, R6, c[0x0][0x178], !P1 ;  /* 0x00005e0006007a0c */ /* 0x000fe40004f41270 */
[----:B------:R-:W-:Y:S01]  /*32f40*/  ISETP.LT.AND P3, PT, R10, c[0x0][0x178], !P1 ;  /* 0x00005e000a007a0c */ /* 0x000fe20004f61270 */
[----:B0-----:R-:W-:-:S04]  /*32f50*/  IMAD.WIDE R58, R0, 0x2, R56 ;  /* 0x00000002003a7825 */ /* 0x001fc800078e0238 */
[----:B-1----:R-:W-:-:S04]  /*32f60*/  IMAD.WIDE R60, R0, 0x2, R54 ;  /* 0x00000002003c7825 */ /* 0x002fc800078e0236 */
[----:B------:R-:W-:Y:S01]  /*32f70*/  IMAD.WIDE R30, R0, 0x2, R2 ;  /* 0x00000002001e7825 */ /* 0x000fe200078e0202 */
[----:B--2---:R0:W-:Y:S01]  /*32f80*/  @P4 STG.E.U16 [R58.64], R14 ;  /* 0x0000000e3a004986 */ /* 0x0041e2000c101506 */
[----:B------:R-:W-:-:S03]  /*32f90*/  ISETP.LT.AND P4, PT, R23, c[0x0][0x178], !P1 ;  /* 0x00005e0017007a0c */ /* 0x000fc60004f81270 */
[----:B---3--:R1:W-:Y:S01]  /*32fa0*/  @P5 STG.E.U16 [R60.64], R15 ;  /* 0x0000000f3c005986 */ /* 0x0083e2000c101506 */
[----:B------:R-:W-:Y:S01]  /*32fb0*/  ISETP.LT.AND P5, PT, R5, c[0x0][0x178], !P1 ;  /* 0x00005e0005007a0c */ /* 0x000fe20004fa1270 */
[C---:B0-----:R-:W-:Y:S01]  /*32fc0*/  IMAD.WIDE R58, R0.reuse, 0x2, R52 ;  /* 0x00000002003a7825 */ /* 0x041fe200078e0234 */
[----:B----4-:R-:W-:Y:S01]  /*32fd0*/  ISETP.GE.AND P0, PT, R27, c[0x0][0x17c], PT ;  /* 0x00005f001b007a0c */ /* 0x010fe20003f06270 */
[----:B------:R0:W-:Y:S02]  /*32fe0*/  @P6 STG.E.U16 [R30.64], R19 ;  /* 0x000000131e006986 */ /* 0x0001e4000c101506 */
[----:B-1----:R-:W-:Y:S02]  /*32ff0*/  IMAD.WIDE R60, R0, 0x2, R50 ;  /* 0x00000002003c7825 */ /* 0x002fe400078e0232 */
[----:B------:R-:W-:Y:S01]  /*33000*/  @P2 STG.E.U16 [R58.64], R18 ;  /* 0x000000123a002986 */ /* 0x000fe2000c101506 */
[----:B------:R-:W-:Y:S01]  /*33010*/  ISETP.GE.AND P2, PT, R26, c[0x0][0x17c], PT ;  /* 0x00005f001a007a0c */ /* 0x000fe20003f46270 */
[----:B------:R-:W-:-:S02]  /*33020*/  IMAD.WIDE R26, R0, 0x2, R42 ;  /* 0x00000002001a7825 */ /* 0x000fc400078e022a */
[----:B------:R-:W-:Y:S02]  /*33030*/  @P3 STG.E.U16 [R60.64], R22 ;  /* 0x000000163c003986 */ /* 0x000fe4000c101506 */
[----:B0-----:R-:W-:Y:S01]  /*33040*/  IMAD.WIDE R30, R0, 0x2, R48 ;  /* 0x00000002001e7825 */ /* 0x001fe200078e0230 */
[----:B------:R-:W-:-:S04]  /*33050*/  PRMT R12, R19, 0x7632, R12 ;  /* 0x00007632130c7816 */ /* 0x000fc8000000000c */
[----:B------:R0:W-:Y:S04]  /*33060*/  @P4 STG.E.U16 [R30.64], R24 ;  /* 0x000000181e004986 */ /* 0x0001e8000c101506 */
[----:B------:R1:W-:Y:S04]  /*33070*/  @P5 STG.E.U16 [R26.64], R9 ;  /* 0x000000091a005986 */ /* 0x0003e8000c101506 */
[----:B0-----:R-:W2:Y:S04]  /*33080*/  LDL.LU.64 R30, [R1+0x16b0] ;  /* 0x0016b000011e7983 */ /* 0x001ea80000300a00 */
[----:B-1----:R-:W3:Y:S01]  /*33090*/  LDL.LU.64 R26, [R1+0x16a8] ;  /* 0x0016a800011a7983 */ /* 0x002ee20000300a00 */
[----:B------:R-:W-:-:S03]  /*330a0*/  PRMT R9, R18, 0x7632, R9 ;  /* 0x0000763212097816 */ /* 0x000fc60000000009 */
[----:B------:R-:W4:Y:S04]  /*330b0*/  LDL.LU R18, [R1+0x174] ;  /* 0x0001740001127983 */ /* 0x000f280000300800 */
[----:B------:R-:W2:Y:S01]  /*330c0*/  LDL.LU R19, [R1+0x164] ;  /* 0x0001640001137983 */ /* 0x000ea20000300800 */
[----:B------:R-:W-:Y:S02]  /*330d0*/  ISETP.LT.AND P1, PT, R21, c[0x0][0x178], !P1 ;  /* 0x00005e0015007a0c */ /* 0x000fe40004f21270 */
[----:B------:R-:W-:Y:S01]  /*330e0*/  ISETP.LT.AND P6, PT, R47, c[0x0][0x178], !P0 ;  /* 0x00005e002f007a0c */ /* 0x000fe200047c1270 */
[C---:B------:R-:W-:Y:S01]  /*330f0*/  IMAD.WIDE R58, R0.reuse, 0x2, R40 ;  /* 0x00000002003a7825 */ /* 0x040fe200078e0228 */
[----:B------:R-:W-:Y:S02]  /*33100*/  IADD3 R4, R0, c[0x0][0x198], RZ ;  /* 0x0000660000047a10 */ /* 0x000fe40007ffe0ff */
[----:B------:R-:W-:-:S02]  /*33110*/  ISETP.LT.AND P3, PT, R7, c[0x0][0x178], !P0 ;  /* 0x00005e0007007a0c */ /* 0x000fc40004761270 */
[----:B------:R-:W-:Y:S01]  /*33120*/  PRMT R8, R14, 0x7632, R8 ;  /* 0x000076320e087816 */ /* 0x000fe20000000008 */
[----:B------:R-:W-:Y:S01]  /*33130*/  IMAD.WIDE R60, R4, 0x2, R56 ;  /* 0x00000002043c7825 */ /* 0x000fe200078e0238 */
[----:B------:R-:W-:-:S03]  /*33140*/  ISETP.LT.AND P5, PT, R6, c[0x0][0x178], !P0 ;  /* 0x00005e0006007a0c */ /* 0x000fc600047a1270 */
[----:B------:R0:W-:Y:S01]  /*33150*/  @P1 STG.E.U16 [R58.64], R25 ;  /* 0x000000193a001986 */ /* 0x0001e2000c101506 */
[----:B------:R-:W-:-:S03]  /*33160*/  ISETP.LT.AND P1, PT, R11, c[0x0][0x178], !P0 ;  /* 0x00005e000b007a0c */ /* 0x000fc60004721270 */
[----:B------:R1:W-:Y:S01]  /*33170*/  @P6 STG.E.U16 [R60.64], R8 ;  /* 0x000000083c006986 */ /* 0x0003e2000c101506 */
[----:B------:R-:W-:Y:S02]  /*33180*/  ISETP.LT.AND P6, PT, R10, c[0x0][0x178], !P0 ;  /* 0x00005e000a007a0c */ /* 0x000fe400047c1270 */
[----:B------:R-:W-:Y:S01]  /*33190*/  PRMT R0, R15, 0x7632, R0 ;  /* 0x000076320f007816 */ /* 0x000fe20000000000 */
[----:B------:R-:W-:Y:S01]  /*331a0*/  IMAD.WIDE R14, R4, 0x2, R2 ;  /* 0x00000002040e7825 */ /* 0x000fe200078e0202 */
[----:B------:R-:W-:-:S03]  /*331b0*/  ISETP.LT.AND P4, PT, R23, c[0x0][0x178], !P0 ;  /* 0x00005e0017007a0c */ /* 0x000fc60004781270 */
[----:B0-----:R-:W-:-:S04]  /*331c0*/  IMAD.WIDE R58, R4, 0x2, R54 ;  /* 0x00000002043a7825 */ /* 0x001fc800078e0236 */
[----:B-1----:R-:W-:Y:S01]  /*331d0*/  IMAD.WIDE R60, R4, 0x2, R52 ;  /* 0x00000002043c7825 */ /* 0x002fe200078e0234 */
[----:B------:R0:W-:Y:S01]  /*331e0*/  @P3 STG.E.U16 [R58.64], R0 ;  /* 0x000000003a003986 */ /* 0x0001e2000c101506 */
[----:B------:R-:W-:Y:S02]  /*331f0*/  PRMT R8, R22, 0x7632, R8 ;  /* 0x0000763216087816 */ /* 0x000fe40000000008 */
[----:B------:R-:W-:Y:S01]  /*33200*/  ISETP.LT.AND P3, PT, R5, c[0x0][0x178], !P0 ;  /* 0x00005e0005007a0c */ /* 0x000fe20004761270 */
[----:B------:R1:W-:Y:S01]  /*33210*/  @P1 STG.E.U16 [R14.64], R12 ;  /* 0x0000000c0e001986 */ /* 0x0003e2000c101506 */
[----:B------:R-:W-:-:S03]  /*33220*/  ISETP.LT.AND P1, PT, R21, c[0x0][0x178], !P0 ;  /* 0x00005e0015007a0c */ /* 0x000fc60004721270 */
[----:B------:R1:W-:Y:S01]  /*33230*/  @P5 STG.E.U16 [R60.64], R9 ;  /* 0x000000093c005986 */ /* 0x0003e2000c101506 */
[----:B0-----:R-:W-:Y:S01]  /*33240*/  IMAD.WIDE R58, R4, 0x2, R50 ;  /* 0x00000002043a7825 */ /* 0x001fe200078e0232 */
[----:B------:R-:W-:Y:S02]  /*33250*/  PRMT R0, R24, 0x7632, R0 ;  /* 0x0000763218007816 */ /* 0x000fe40000000000 */
[----:B------:R-:W-:Y:S01]  /*33260*/  ISETP.LT.AND P5, PT, R47, c[0x0][0x178], !P2 ;  /* 0x00005e002f007a0c */ /* 0x000fe200057a1270 */
[----:B-1----:R-:W3:Y:S01]  /*33270*/  LDL.LU.64 R14, [R1+0x16a0] ;  /* 0x0016a000010e7983 */ /* 0x002ee20000300a00 */
[----:B------:R-:W-:-:S03]  /*33280*/  IMAD.WIDE R60, R4, 0x2, R48 ;  /* 0x00000002043c7825 */ /* 0x000fc600078e0230 */
[----:B------:R0:W-:Y:S01]  /*33290*/  @P6 STG.E.U16 [R58.64], R8 ;  /* 0x000000083a006986 */ /* 0x0001e2000c101506 */
[----:B------:R-:W-:-:S03]  /*332a0*/  PRMT R16, R9, 0x7632, R16 ;  /* 0x0000763209107816 */ /* 0x000fc60000000010 */
[----:B------:R1:W-:Y:S01]  /*332b0*/  @P4 STG.E.U16 [R60.64], R0 ;  /* 0x000000003c004986 */ /* 0x0003e2000c101506 */
[----:B------:R-:W-:Y:S02]  /*332c0*/  ISETP.LT.AND P4, PT, R7, c[0x0][0x178], !P2 ;  /* 0x00005e0007007a0c */ /* 0x000fe40005781270 */
[----:B------:R-:W-:Y:S01]  /*332d0*/  PRMT R12, R25, 0x7632, R12 ;  /* 0x00007632190c7816 */ /* 0x000fe2000000000c */
[C---:B------:R-:W-:Y:S01]  /*332e0*/  IMAD.WIDE R24, R4.reuse, 0x2, R40 ;  /* 0x0000000204187825 */ /* 0x040fe200078e0228 */
[----:B------:R-:W3:Y:S03]  /*332f0*/  LDL.LU R22, [R1+0x154] ;  /* 0x0001540001167983 */ /* 0x000ee60000300800 */
[C---:B0-----:R-:W-:Y:S01]  /*33300*/  IMAD.WIDE R8, R4.reuse, 0x2, R42 ;  /* 0x0000000204087825 */ /* 0x041fe200078e022a */
[----:B------:R-:W3:Y:S01]  /*33310*/  LDL.LU R36, [R1+0x144] ;  /* 0x0001440001247983 */ /* 0x000ee20000300800 */
[----:B-1----:R-:W-:-:S03]  /*33320*/  IADD3 R0, R4, c[0x0][0x198], RZ ;  /* 0x0000660004007a10 */ /* 0x002fc60007ffe0ff */
[----:B------:R-:W3:Y:S04]  /*33330*/  LDL.LU R32, [R1+0x34] ;  /* 0x0000340001207983 */ /* 0x000ee80000300800 */
[----:B------:R-:W-:Y:S01]  /*33340*/  @P3 STG.E.U16 [R8.64], R16 ;  /* 0x0000001008003986 */ /* 0x000fe2000c101506 */
[----:B------:R-:W-:-:S03]  /*33350*/  IMAD.WIDE R58, R0, 0x2, R56 ;  /* 0x00000002003a7825 */ /* 0x000fc600078e0238 */
[----:B------:R-:W3:Y:S01]  /*33360*/  LDL.LU R28, [R1+0x14] ;  /* 0x00001400011c7983 */ /* 0x000ee20000300800 */
[----:B------:R-:W-:-:S03]  /*33370*/  IMAD.WIDE R60, R0, 0x2, R54 ;  /* 0x00000002003c7825 */ /* 0x000fc600078e0236 */
[----:B------:R0:W-:Y:S01]  /*33380*/  @P1 STG.E.U16 [R24.64], R12 ;  /* 0x0000000c18001986 */ /* 0x0001e2000c101506 */
[----:B------:R-:W-:Y:S02]  /*33390*/  ISETP.LT.AND P0, PT, R11, c[0x0][0x178], !P2 ;  /* 0x00005e000b007a0c */ /* 0x000fe40005701270 */
[----:B------:R-:W-:Y:S02]  /*333a0*/  ISETP.LT.AND P3, PT, R6, c[0x0][0x178], !P2 ;  /* 0x00005e0006007a0c */ /* 0x000fe40005761270 */
[----:B------:R-:W-:Y:S01]  /*333b0*/  ISETP.LT.AND P6, PT, R5, c[0x0][0x178], !P2 ;  /* 0x00005e0005007a0c */ /* 0x000fe200057c1270 */
[----:B0-----:R-:W3:Y:S04]  /*333c0*/  LDL.LU R24, [R1+0x159c] ;  /* 0x00159c0001187983 */ /* 0x001ee80000300800 */
[----:B------:R-:W3:Y:S04]  /*333d0*/  LDL.LU R25, [R1+0x15a0] ;  /* 0x0015a00001197983 */ /* 0x000ee80000300800 */
[----:B----4-:R0:W-:Y:S01]  /*333e0*/  @P5 STG.E.U16 [R58.64], R18 ;  /* 0x000000123a005986 */ /* 0x0101e2000c101506 */
[----:B------:R-:W-:-:S03]  /*333f0*/  ISETP.LT.AND P5, PT, R23, c[0x0][0x178], !P2 ;  /* 0x00005e0017007a0c */ /* 0x000fc600057a1270 */
[----:B--2---:R1:W-:Y:S01]  /*33400*/  @P4 STG.E.U16 [R60.64], R19 ;  /* 0x000000133c004986 */ /* 0x0043e2000c101506 */
[----:B------:R-:W-:Y:S02]  /*33410*/  ISETP.LT.AND P4, PT, R10, c[0x0][0x178], !P2 ;  /* 0x00005e000a007a0c */ /* 0x000fe40005781270 */
[----:B------:R-:W-:Y:S02]  /*33420*/  ISETP.LT.AND P2, PT, R21, c[0x0][0x178], !P2 ;  /* 0x00005e0015007a0c */ /* 0x000fe40005741270 */
[----:B------:R-:W2:Y:S01]  /*33430*/  LDL.LU R21, [R1+0x1698] ;  /* 0x0016980001157983 */ /* 0x000ea20000300800 */
[----:B------:R-:W-:-:S04]  /*33440*/  IMAD.WIDE R8, R0, 0x2, R2 ;  /* 0x0000000200087825 */ /* 0x000fc800078e0202 */
[----:B0-----:R-:W-:-:S04]  /*33450*/  IMAD.WIDE R58, R0, 0x2, R52 ;  /* 0x00000002003a7825 */ /* 0x001fc800078e0234 */
[----:B-1----:R-:W-:Y:S01]  /*33460*/  IMAD.WIDE R60, R0, 0x2, R50 ;  /* 0x00000002003c7825 */ /* 0x002fe200078e0232 */
[----:B------:R-:W-:Y:S02]  /*33470*/  PRMT R4, R18, 0x7632, R4 ;  /* 0x0000763212047816 */ /* 0x000fe40000000004 */
[----:B------:R-:W-:Y:S01]  /*33480*/  PRMT R20, R19, 0x7632, R20 ;  /* 0x0000763213147816 */ /* 0x000fe20000000014 */
[----:B------:R-:W4:Y:S04]  /*33490*/  LDL.LU R18, [R1+0x1694] ;  /* 0x0016940001127983 */ /* 0x000f280000300800 */
[----:B------:R-:W4:Y:S04]  /*334a0*/  LDL.LU R19, [R1+0x1690] ;  /* 0x0016900001137983 */ /* 0x000f280000300800 */
[----:B---3--:R0:W-:Y:S04]  /*334b0*/  @P0 STG.E.U16 [R8.64], R22 ;  /* 0x0000001608000986 */ /* 0x0081e8000c101506 */
[----:B------:R1:W-:Y:S04]  /*334c0*/  @P3 STG.E.U16 [R58.64], R36 ;  /* 0x000000243a003986 */ /* 0x0003e8000c101506 */
[----:B------:R3:W-:Y:S01]  /*334d0*/  @P4 STG.E.U16 [R60.64], R32 ;  /* 0x000000203c004986 */ /* 0x0007e2000c101506 */
[----:B0-----:R-:W-:-:S04]  /*334e0*/  IMAD.WIDE R8, R0, 0x2, R42 ;  /* 0x0000000200087825 */ /* 0x001fc800078e022a */
[----:B-1----:R-:W-:Y:S01]  /*334f0*/  IMAD.WIDE R58, R0, 0x2, R40 ;  /* 0x00000002003a7825 */ /* 0x002fe200078e0228 */
[----:B------:R-:W-:Y:S02]  /*33500*/  ISETP.GE.AND P1, PT, R24, c[0x0][0x17c], PT ;  /* 0x00005f0018007a0c */ /* 0x000fe40003f26270 */
[----:B------:R-:W-:Y:S01]  /*33510*/  ISETP.GE.AND P0, PT, R25, c[0x0][0x17c], PT ;  /* 0x00005f0019007a0c */ /* 0x000fe20003f06270 */
[C---:B------:R-:W-:Y:S01]  /*33520*/  IMAD.WIDE R24, R0.reuse, 0x2, R48 ;  /* 0x0000000200187825 */ /* 0x040fe200078e0230 */
[----:B------:R-:W-:Y:S02]  /*33530*/  ISETP.LT.AND P3, PT, R47, c[0x0][0x178], !P1 ;  /* 0x00005e002f007a0c */ /* 0x000fe40004f61270 */
[----:B------:R-:W-:Y:S02]  /*33540*/  IADD3 R0, R0, c[0x0][0x198], RZ ;  /* 0x0000660000007a10 */ /* 0x000fe40007ffe0ff */
[----:B------:R0:W-:Y:S01]  /*33550*/  @P5 STG.E.U16 [R24.64], R28 ;  /* 0x0000001c18005986 */ /* 0x0001e2000c101506 */
[----:B------:R-:W-:-:S02]  /*33560*/  ISETP.LT.AND P5, PT, R11, c[0x0][0x178], !P1 ;  /* 0x00005e000b007a0c */ /* 0x000fc40004fa1270 */
[----:B------:R-:W-:Y:S02]  /*33570*/  PRMT R16, R22, 0x7632, R16 ;  /* 0x0000763216107816 */ /* 0x000fe40000000010 */
[----:B------:R-:W-:Y:S01]  /*33580*/  PRMT R12, R36, 0x7632, R12 ;  /* 0x00007632240c7816 */ /* 0x000fe2000000000c */
[----:B------:R-:W4:Y:S04]  /*33590*/  LDL.LU R22, [R1+0x168c] ;  /* 0x00168c0001167983 */ /* 0x000f280000300800 */
[----:B---3--:R-:W3:Y:S01]  /*335a0*/  LDL.LU R60, [R1+0x234] ;  /* 0x00023400013c7983 */ /* 0x008ee20000300800 */
[----:B0-----:R-:W-:-:S03]  /*335b0*/  IMAD.WIDE R24, R0, 0x2, R2 ;  /* 0x0000000200187825 */ /* 0x001fc600078e0202 */
[----:B------:R-:W3:Y:S04]  /*335c0*/  LDL.LU R61, [R1+0x214] ;  /* 0x00021400013d7983 */ /* 0x000ee80000300800 */
[----:B------:R-:W3:Y:S04]  /*335d0*/  LDL.LU R36, [R1+0x1c4] ;  /* 0x0001c40001247983 */ /* 0x000ee80000300800 */
[----:B--2---:R0:W-:Y:S01]  /*335e0*/  @P6 STG.E.U16 [R8.64], R21 ;  /* 0x0000001508006986 */ /* 0x0041e2000c101506 */
[----:B------:R-:W-:-:S03]  /*335f0*/  ISETP.LT.AND P6, PT, R6, c[0x0][0x178], !P1 ;  /* 0x00005e0006007a0c */ /* 0x000fc60004fc1270 */
[----:B------:R1:W-:Y:S01]  /*33600*/  @P2 STG.E.U16 [R58.64], R29 ;  /* 0x0000001d3a002986 */ /* 0x0003e2000c101506 */
[----:B------:R-:W-:Y:S01]  /*33610*/  ISETP.LT.AND P2, PT, R7, c[0x0][0x178], !P1 ;  /* 0x00005e0007007a0c */ /* 0x000fe20004f41270 */
[----:B0-----:R-:W-:-:S04]  /*33620*/  IMAD.WIDE R8, R0, 0x2, R54 ;  /* 0x0000000200087825 */ /* 0x001fc800078e0236 */
[----:B-1----:R-:W-:-:S05]  /*33630*/  IMAD.WIDE R58, R0, 0x2, R56 ;  /* 0x00000002003a7825 */ /* 0x002fca00078e0238 */
[----:B------:R0:W-:Y:S04]  /*33640*/  @P3 STG.E.U16 [R58.64], R4 ;  /* 0x000000043a003986 */ /* 0x0001e8000c101506 */
[----:B------:R-:W-:Y:S04]  /*33650*/  @P2 STG.E.U16 [R8.64], R20 ;  /* 0x0000001408002986 */ /* 0x000fe8000c101506 */
[----:B------:R-:W-:Y:S01]  /*33660*/  @P5 STG.E.U16 [R24.64], R16 ;  /* 0x0000001018005986 */ /* 0x000fe2000c101506 */
[----:B0-----:R-:W-:Y:S01]  /*33670*/  IMAD.WIDE R58, R0, 0x2, R52 ;  /* 0x00000002003a7825 */ /* 0x001fe200078e0234 */
[----:B------:R-:W-:-:S02]  /*33680*/  PRMT R4, R32, 0x7632, R4 ;  /* 0x0000763220047816 */ /* 0x000fc40000000004 */
[----:B------:R-:W2:Y:S04]  /*33690*/  LDL.LU R32, [R1+0x1a4] ;  /* 0x0001a40001207983 */ /* 0x000ea80000300800 */
[----:B------:R0:W-:Y:S04]  /*336a0*/  @P6 STG.E.U16 [R58.64], R12 ;  /* 0x0000000c3a006986 */ /* 0x0001e8000c101506 */
[----:B0-----:R-:W2:Y:S04]  /*336b0*/  LDL.LU R59, [R1+0x244] ;  /* 0x00024400013b7983 */ /* 0x001ea80000300800 */
[----:B------:R-:W2:Y:S01]  /*336c0*/  LDL.LU R58, [R1+0x155c] ;  /* 0x00155c00013a7983 */ /* 0x000ea20000300800 */
[----:B------:R-:W-:-:S02]  /*336d0*/  ISETP.LT.AND P4, PT, R10, c[0x0][0x178], !P1 ;  /* 0x00005e000a007a0c */ /* 0x000fc40004f81270 */
[----:B------:R-:W-:Y:S01]  /*336e0*/  ISETP.LT.AND P3, PT, R23, c[0x0][0x178], !P1 ;  /* 0x00005e0017007a0c */ /* 0x000fe20004f61270 */
[----:B------:R-:W-:Y:S01]  /*336f0*/  IMAD.WIDE R8, R0, 0x2, R50 ;  /* 0x0000000200087825 */ /* 0x000fe200078e0232 */
[----:B------:R-:W-:-:S03]  /*33700*/  PRMT R16, R28, 0x7632, R16 ;  /* 0x000076321c107816 */ /* 0x000fc60000000010 */
[C---:B------:R-:W-:Y:S01]  /*33710*/  IMAD.WIDE R24, R0.reuse, 0x2, R48 ;  /* 0x0000000200187825 */ /* 0x040fe200078e0230 */
[----:B------:R-:W-:Y:S01]  /*33720*/  PRMT R12, R21, 0x7632, R12 ;  /* 0x00007632150c7816 */ /* 0x000fe2000000000c */
[----:B------:R-:W3:Y:S02]  /*33730*/  LDL.LU R28, [R1+0x54] ;  /* 0x00005400011c7983 */ /* 0x000ee40000300800 */
[C---:B------:R-:W-:Y:S02]  /*33740*/  IMAD.WIDE R20, R0.reuse, 0x2, R42 ;  /* 0x0000000200147825 */ /* 0x040fe400078e022a */
[----:B------:R0:W-:Y:S04]  /*33750*/  @P4 STG.E.U16 [R8.64], R4 ;  /* 0x0000000408004986 */ /* 0x0001e8000c101506 */
[----:B------:R1:W-:Y:S01]  /*33760*/  @P3 STG.E.U16 [R24.64], R16 ;  /* 0x0000001018003986 */ /* 0x0003e2000c101506 */
[C---:B0-----:R-:W-:Y:S01]  /*33770*/  IMAD.WIDE R8, R0.reuse, 0x2, R40 ;  /* 0x0000000200087825 */ /* 0x041fe200078e0228 */
[----:B------:R-:W-:-:S02]  /*33780*/  IADD3 R4, R0, c[0x0][0x198], RZ ;  /* 0x0000660000047a10 */ /* 0x000fc40007ffe0ff */
[----:B------:R-:W3:Y:S04]  /*33790*/  LDL.LU R0, [R1+0x15a8] ;  /* 0x0015a80001007983 */ /* 0x000ee80000300800 */
[----:B-1----:R-:W3:Y:S01]  /*337a0*/  LDL.LU R25, [R1+0x15a4] ;  /* 0x0015a40001197983 */ /* 0x002ee20000300800 */
[----:B------:R-:W-:Y:S02]  /*337b0*/  ISETP.LT.AND P5, PT, R5, c[0x0][0x178], !P1 ;  /* 0x00005e0005007a0c */ /* 0x000fe40004fa1270 */
[----:B------:R-:W-:-:S11]  /*337c0*/  PRMT R29, R29, 0x7632, R29 ;  /* 0x000076321d1d7816 */ /* 0x000fd6000000001d */
[----:B------:R-:W-:Y:S01]  /*337d0*/  @P5 STG.E.U16 [R20.64], R12 ;  /* 0x0000000c14005986 */ /* 0x000fe2000c101506 */
[----:B--2---:R-:W-:-:S13]  /*337e0*/  ISETP.LT.AND P2, PT, R58, c[0x0][0x178], !P1 ;  /* 0x00005e003a007a0c */ /* 0x004fda0004f41270 */
[----:B------:R0:W-:Y:S04]  /*337f0*/  @P2 STG.E.U16 [R8.64], R29 ;  /* 0x0000001d08002986 */ /* 0x0001e8000c101506 */
[----:B0-----:R-:W2:Y:S01]  /*33800*/  LDL.LU R29, [R1+0x15ac] ;  /* 0x0015ac00011d7983 */ /* 0x001ea20000300800 */
[----:B------:R-:W-:Y:S02]  /*33810*/  ISETP.LT.AND P4, PT, R47, c[0x0][0x178], !P0 ;  /* 0x00005e002f007a0c */ /* 0x000fe40004781270 */
[----:B------:R-:W-:Y:S02]  /*33820*/  ISETP.LT.AND P1, PT, R7, c[0x0][0x178], !P0 ;  /* 0x00005e0007007a0c */ /* 0x000fe40004721270 */
[----:B------:R-:W-:Y:S02]  /*33830*/  ISETP.LT.AND P5, PT, R11, c[0x0][0x178], !P0 ;  /* 0x00005e000b007a0c */ /* 0x000fe400047a1270 */
[----:B------:R-:W-:Y:S01]  /*33840*/  ISETP.LT.AND P3, PT, R6, c[0x0][0x178], !P0 ;  /* 0x00005e0006007a0c */ /* 0x000fe20004761270 */
[----:B------:R-:W-:Y:S01]  /*33850*/  IMAD.WIDE R20, R4, 0x2, R56 ;  /* 0x0000000204147825 */ /* 0x000fe200078e0238 */
[----:B---3--:R-:W-:-:S02]  /*33860*/  ISETP.GE.AND P2, PT, R25, c[0x0][0x17c], PT ;  /* 0x00005f0019007a0c */ /* 0x008fc40003f46270 */
[----:B------:R-:W-:Y:S01]  /*33870*/  ISETP.LT.AND P6, PT, R10, c[0x0][0x178], !P0 ;  /* 0x00005e000a007a0c */ /* 0x000fe200047c1270 */
[C---:B------:R-:W-:Y:S02]  /*33880*/  IMAD.WIDE R8, R4.reuse, 0x2, R54 ;  /* 0x0000000204087825 */ /* 0x040fe400078e0236 */
[----:B------:R0:W-:Y:S01]  /*33890*/  @P4 STG.E.U16 [R20.64], R59 ;  /* 0x0000003b14004986 */ /* 0x0001e2000c101506 */
[----:B------:R-:W-:Y:S01]  /*338a0*/  ISETP.LT.AND P4, PT, R23, c[0x0][0x178], !P0 ;  /* 0x00005e0017007a0c */ /* 0x000fe20004781270 */
[C---:B------:R-:W-:Y:S02]  /*338b0*/  IMAD.WIDE R24, R4.reuse, 0x2, R2 ;  /* 0x0000000204187825 */ /* 0x040fe400078e0202 */
[----:B------:R1:W-:Y:S04]  /*338c0*/  @P1 STG.E.U16 [R8.64], R60 ;  /* 0x0000003c08001986 */ /* 0x0003e8000c101506 */
[----:B------:R3:W-:Y:S01]  /*338d0*/  @P5 STG.E.U16 [R24.64], R61 ;  /* 0x0000003d18005986 */ /* 0x0007e2000c101506 */
[----:B0-----:R-:W-:Y:S01]  /*338e0*/  IMAD.WIDE R20, R4, 0x2, R52 ;  /* 0x0000000204147825 */ /* 0x001fe200078e0234 */
[----:B------:R-:W-:-:S04]  /*338f0*/  ISETP.LT.AND P5, PT, R5, c[0x0][0x178], !P0 ;  /* 0x00005e0005007a0c */ /* 0x000fc800047a1270 */
[----:B------:R-:W-:Y:S01]  /*33900*/  @P3 STG.E.U16 [R20.64], R36 ;  /* 0x0000002414003986 */ /* 0x000fe2000c101506 */
[----:B------:R-:W-:Y:S01]  /*33910*/  ISETP.LT.AND P3, PT, R58, c[0x0][0x178], !P0 ;  /* 0x00005e003a007a0c */ /* 0x000fe20004761270 */
[----:B-1----:R-:W-:-:S04]  /*33920*/  IMAD.WIDE R8, R4, 0x2, R50 ;  /* 0x0000000204087825 */ /* 0x002fc800078e0232 */
[----:B---3--:R-:W-:Y:S01]  /*33930*/  IMAD.WIDE R24, R4, 0x2, R48 ;  /* 0x0000000204187825 */ /* 0x008fe200078e0230 */
[----:B------:R0:W-:Y:S01]  /*33940*/  @P6 STG.E.U16 [R8.64], R32 ;  /* 0x0000002008006986 */ /* 0x0001e2000c101506 */
[----:B------:R-:W-:-:S03]  /*33950*/  ISETP.LT.AND P6, PT, R47, c[0x0][0x178], !P2 ;  /* 0x00005e002f007a0c */ /* 0x000fc600057c1270 */
[----:B------:R1:W-:Y:S01]  /*33960*/  @P4 STG.E.U16 [R24.64], R28 ;  /* 0x0000001c18004986 */ /* 0x0003e2000c101506 */
[----:B------:R-:W-:Y:S02]  /*33970*/  ISETP.LT.AND P4, PT, R7, c[0x0][0x178], !P2 ;  /* 0x00005e0007007a0c */ /* 0x000fe40005781270 */
[----:B------:R-:W-:Y:S02]  /*33980*/  ISETP.GE.AND P1, PT, R0, c[0x0][0x17c], PT ;  /* 0x00005f0000007a0c */ /* 0x000fe40003f26270 */
[C---:B------:R-:W-:Y:S01]  /*33990*/  IADD3 R0, R4.reuse, c[0x0][0x198], RZ ;  /* 0x0000660004007a10 */ /* 0x040fe20007ffe0ff */
[----:B0-----:R-:W-:-:S04]  /*339a0*/  IMAD.WIDE R8, R4, 0x2, R42 ;  /* 0x0000000204087825 */ /* 0x001fc800078e022a */
[----:B-1----:R-:W-:Y:S01]  /*339b0*/  IMAD.WIDE R24, R4, 0x2, R40 ;  /* 0x0000000204187825 */ /* 0x002fe200078e0228 */
[----:B------:R0:W-:Y:S01]  /*339c0*/  @P5 STG.E.U16 [R8.64], R17 ;  /* 0x0000001108005986 */ /* 0x0001e2000c101506 */
[----:B------:R-:W-:-:S03]  /*339d0*/  PRMT R12, R59, 0x7632, R12 ;  /* 0x000076323b0c7816 */ /* 0x000fc6000000000c */
[----:B------:R1:W-:Y:S01]  /*339e0*/  @P3 STG.E.U16 [R24.64], R33 ;  /* 0x0000002118003986 */ /* 0x0003e2000c101506 */
[----:B------:R-:W-:Y:S01]  /*339f0*/  ISETP.LT.AND P3, PT, R11, c[0x0][0x178], !P2 ;  /* 0x00005e000b007a0c */ /* 0x000fe20005761270 */
[----:B------:R-:W-:Y:S01]  /*33a00*/  IMAD.WIDE R20, R0, 0x2, R56 ;  /* 0x0000000200147825 */ /* 0x000fe200078e0238 */
[----:B------:R-:W-:-:S03]  /*33a10*/  PRMT R4, R60, 0x7632, R4 ;  /* 0x000076323c047816 */ /* 0x000fc60000000004 */
[----:B0-----:R-:W-:Y:S01]  /*33a20*/  IMAD.WIDE R8, R0, 0x2, R54 ;  /* 0x0000000200087825 */ /* 0x001fe200078e0236 */
[----:B------:R0:W-:Y:S01]  /*33a30*/  @P6 STG.E.U16 [R20.64], R12 ;  /* 0x0000000c14006986 */ /* 0x0001e2000c101506 */
[----:B------:R-:W-:Y:S02]  /*33a40*/  ISETP.LT.AND P6, PT, R6, c[0x0][0x178], !P2 ;  /* 0x00005e0006007a0c */ /* 0x000fe400057c1270 */
[----:B------:R-:W-:Y:S01]  /*33a50*/  PRMT R17, R61, 0x7632, R17 ;  /* 0x000076323d117816 */ /* 0x000fe20000000011 */
[----:B------:R3:W-:Y:S01]  /*33a60*/  @P4 STG.E.U16 [R8.64], R4 ;  /* 0x0000000408004986 */ /* 0x0007e2000c101506 */
[----:B------:R-:W-:Y:S02]  /*33a70*/  ISETP.LT.AND P4, PT, R10, c[0x0][0x178], !P2 ;  /* 0x00005e000a007a0c */ /* 0x000fe40005781270 */
[----:B------:R-:W-:Y:S01]  /*33a80*/  ISETP.LT.AND P5, PT, R23, c[0x0][0x178], !P2 ;  /* 0x00005e0017007a0c */ /* 0x000fe200057a1270 */
[----:B-1----:R-:W-:Y:S01]  /*33a90*/  IMAD.WIDE R24, R0, 0x2, R50 ;  /* 0x0000000200187825 */ /* 0x002fe200078e0232 */
[----:B------:R-:W-:Y:S01]  /*33aa0*/  PRMT R16, R36, 0x7632, R16 ;  /* 0x0000763224107816 */ /* 0x000fe20000000010 */
[----:B------:R-:W4:Y:S02]  /*33ab0*/  LDL.LU R23, [R1+0x1688] ;  /* 0x0016880001177983 */ /* 0x000f240000300800 */
[----:B0-----:R-:W-:Y:S01]  /*33ac0*/  IMAD.WIDE R20, R0, 0x2, R52 ;  /* 0x0000000200147825 */ /* 0x001fe200078e0234 */
[----:B------:R-:W-:Y:S01]  /*33ad0*/  PRMT R12, R32, 0x7632, R12 ;  /* 0x00007632200c7816 */ /* 0x000fe2000000000c */
[----:B------:R-:W4:Y:S02]  /*33ae0*/  LDL.LU R59, [R1+0x2b4] ;  /* 0x0002b400013b7983 */ /* 0x000f240000300800 */
[----:B---3--:R-:W-:Y:S01]  /*33af0*/  IMAD.WIDE R8, R0, 0x2, R2 ;  /* 0x0000000200087825 */ /* 0x008fe200078e0202 */
[----:B------:R-:W-:Y:S01]  /*33b00*/  PRMT R4, R28, 0x7632, R4 ;  /* 0x000076321c047816 */ /* 0x000fe20000000004 */
[----:B------:R-:W3:Y:S04]  /*33b10*/  LDL.LU R60, [R1+0x2a4] ;  /* 0x0002a400013c7983 */ /* 0x000ee80000300800 */
[----:B------:R0:W-:Y:S01]  /*33b20*/  @P3 STG.E.U16 [R8.64], R17 ;  /* 0x0000001108003986 */ /* 0x0001e2000c101506 */
[----:B------:R-:W-:-:S02]  /*33b30*/  ISETP.LT.AND P3, PT, R5, c[0x0][0x178], !P2 ;  /* 0x00005e0005007a0c */ /* 0x000fc40005761270 */
[----:B------:R-:W-:Y:S01]  /*33b40*/  ISETP.LT.AND P2, PT, R58, c[0x0][0x178], !P2 ;  /* 0x00005e003a007a0c */ /* 0x000fe20005741270 */
[----:B------:R1:W-:Y:S01]  /*33b50*/  @P6 STG.E.U16 [R20.64], R16 ;  /* 0x0000001014006986 */ /* 0x0003e2000c101506 */
[----:B------:R-:W-:-:S03]  /*33b60*/  PRMT R33, R33, 0x7632, R33 ;  /* 0x0000763221217816 */ /* 0x000fc60000000021 */
[----:B------:R1:W-:Y:S01]  /*33b70*/  @P4 STG.E.U16 [R24.64], R12 ;  /* 0x0000000c18004986 */ /* 0x0003e2000c101506 */
[----:B0-----:R-:W-:-:S03]  /*33b80*/  IMAD.WIDE R8, R0, 0x2, R42 ;  /* 0x0000000200087825 */ /* 0x001fc600078e022a */
[----:B------:R-:W3:Y:S01]  /*33b90*/  LDL.LU R61, [R1+0x224] ;  /* 0x00022400013d7983 */ /* 0x000ee20000300800 */
[----:B-1----:R-:W-:-:S03]  /*33ba0*/  IMAD.WIDE R20, R0, 0x2, R40 ;  /* 0x0000000200147825 */ /* 0x002fc600078e0228 */
[----:B------:R-:W3:Y:S01]  /*33bb0*/  LDL.LU R5, [R1+0x1684] ;  /* 0x0016840001057983 */ /* 0x000ee20000300800 */
[----:B------:R-:W-:-:S03]  /*33bc0*/  PRMT R12, R17, 0x7632, R12 ;  /* 0x00007632110c7816 */ /* 0x000fc6000000000c */
[----:B------:R-:W3:Y:S04]  /*33bd0*/  LDL.LU R36, [R1+0x1b4] ;  /* 0x0001b40001247983 */ /* 0x000ee80000300800 */
[----:B------:R-:W3:Y:S04]  /*33be0*/  LDL.LU R32, [R1+0x194] ;  /* 0x0001940001207983 */ /* 0x000ee80000300800 */
[----:B------:R-:W3:Y:S01]  /*33bf0*/  LDL.LU R25, [R1+0x15b0] ;  /* 0x0015b00001197983 */ /* 0x000ee20000300800 */
[----:B--2---:R-:W-:Y:S01]  /*33c00*/  ISETP.GE.AND P0, PT, R29, c[0x0][0x17c], PT ;  /* 0x00005f001d007a0c */ /* 0x004fe20003f06270 */
[----:B------:R-:W-:-:S05]  /*33c10*/  IMAD.WIDE R28, R0, 0x2, R48 ;  /* 0x00000002001c7825 */ /* 0x000fca00078e0230 */
[----:B------:R0:W-:Y:S04]  /*33c20*/  @P5 STG.E.U16 [R28.64], R4 ;  /* 0x000000041c005986 */ /* 0x0001e8000c101506 */
[----:B------:R-:W-:Y:S04]  /*33c30*/  @P3 STG.E.U16 [R8.64], R12 ;  /* 0x0000000c08003986 */ /* 0x000fe8000c101506 */
[----:B------:R1:W-:Y:S04]  /*33c40*/  @P2 STG.E.U16 [R20.64], R33 ;  /* 0x0000002114002986 */ /* 0x0003e8000c101506 */
[----:B0-----:R-:W2:Y:S04]  /*33c50*/  LDL.LU R29, [R1+0x1558] ;  /* 0x00155800011d7983 */ /* 0x001ea80000300800 */
[----:B-1----:R-:W2:Y:S01]  /*33c60*/  LDL.LU R33, [R1+0x1554] ;  /* 0x0015540001217983 */ /* 0x002ea20000300800 */
[----:B------:R-:W-:-:S02]  /*33c70*/  ISETP.LT.AND P6, PT, R47, c[0x0][0x178], !P1 ;  /* 0x00005e002f007a0c */ /* 0x000fc40004fc1270 */
[----:B------:R-:W-:Y:S02]  /*33c80*/  ISETP.LT.AND P5, PT, R7, c[0x0][0x178], !P1 ;  /* 0x00005e0007007a0c */ /* 0x000fe40004fa1270 */
[----:B------:R-:W-:Y:S02]  /*33c90*/  IADD3 R4, R0, c[0x0][0x198], RZ ;  /* 0x0000660000047a10 */ /* 0x000fe40007ffe0ff */
[----:B------:R-:W-:Y:S02]  /*33ca0*/  ISETP.LT.AND P4, PT, R11, c[0x0][0x178], !P1 ;  /* 0x00005e000b007a0c */ /* 0x000fe40004f81270 */
[----:B------:R-:W-:Y:S01]  /*33cb0*/  ISETP.LT.AND P3, PT, R6, c[0x0][0x178], !P1 ;  /* 0x00005e0006007a0c */ /* 0x000fe20004f61270 */
[----:B------:R-:W-:Y:S01]  /*33cc0*/  IMAD.WIDE R16, R4, 0x2, R56 ;  /* 0x0000000204107825 */ /* 0x000fe200078e0238 */
[----:B------:R-:W-:-:S03]  /*33cd0*/  ISETP.LT.AND P2, PT, R10, c[0x0][0x178], !P1 ;  /* 0x00005e000a007a0c */ /* 0x000fc60004f41270 */
[----:B------:R-:W-:-:S04]  /*33ce0*/  IMAD.WIDE R8, R4, 0x2, R54 ;  /* 0x0000000204087825 */ /* 0x000fc800078e0236 */
[C---:B------:R-:W-:Y:S01]  /*33cf0*/  IMAD.WIDE R20, R4.reuse, 0x2, R50 ;  /* 0x0000000204147825 */ /* 0x040fe200078e0232 */
[C---:B------:R-:W-:Y:S01]  /*33d00*/  IADD3 R0, R4.reuse, c[0x0][0x198], RZ ;  /* 0x0000660004007a10 */ /* 0x040fe20007ffe0ff */
[----:B----4-:R0:W-:Y:S04]  /*33d10*/  @P6 STG.E.U16 [R16.64], R59 ;  /* 0x0000003b10006986 */ /* 0x0101e8000c101506 */
[----:B---3--:R1:W-:Y:S01]  /*33d20*/  @P5 STG.E.U16 [R8.64], R60 ;  /* 0x0000003c08005986 */ /* 0x0083e2000c101506 */
[----:B0-----:R-:W-:-:S04]  /*33d30*/  IMAD.WIDE R16, R4, 0x2, R2 ;  /* 0x0000000204107825 */ /* 0x001fc800078e0202 */
[C---:B-1----:R-:W-:Y:S01]  /*33d40*/  IMAD.WIDE R8, R4.reuse, 0x2, R52 ;  /* 0x0000000204087825 */ /* 0x042fe200078e0234 */
[----:B------:R0:W-:Y:S04]  /*33d50*/  @P4 STG.E.U16 [R16.64], R61 ;  /* 0x0000003d10004986 */ /* 0x0001e8000c101506 */
[----:B------:R1:W-:Y:S01]  /*33d60*/  @P3 STG.E.U16 [R8.64], R36 ;  /* 0x0000002408003986 */ /* 0x0003e2000c101506 */
[----:B------:R-:W-:Y:S01]  /*33d70*/  ISETP.LT.AND P3, PT, R47, c[0x0][0x178], !P0 ;  /* 0x00005e002f007a0c */ /* 0x000fe20004761270 */
[C---:B0-----:R-:W-:Y:S02]  /*33d80*/  IMAD.WIDE R16, R4.reuse, 0x2, R42 ;  /* 0x0000000204107825 */ /* 0x041fe400078e022a */
[----:B------:R0:W-:Y:S02]  /*33d90*/  @P2 STG.E.U16 [R20.64], R32 ;  /* 0x0000002014002986 */ /* 0x0001e4000c101506 */
[----:B-1----:R-:W-:-:S04]  /*33da0*/  IMAD.WIDE R8, R4, 0x2, R48 ;  /* 0x0000000204087825 */ /* 0x002fc800078e0230 */
[----:B0-----:R-:W-:Y:S01]  /*33db0*/  IMAD.WIDE R20, R4, 0x2, R40 ;  /* 0x0000000204147825 */ /* 0x001fe200078e0228 */
[----:B------:R-:W-:Y:S02]  /*33dc0*/  PRMT R4, R59, 0x7632, R4 ;  /* 0x000076323b047816 */ /* 0x000fe40000000004 */
[----:B------:R-:W-:Y:S02]  /*33dd0*/  ISETP.LT.AND P2, PT, R11, c[0x0][0x178], !P0 ;  /* 0x00005e000b007a0c */ /* 0x000fe40004741270 */
[----:B------:R-:W-:Y:S01]  /*33de0*/  ISETP.GE.AND P4, PT, R25, c[0x0][0x17c], PT ;  /* 0x00005f0019007a0c */ /* 0x000fe20003f86270 */
[----:B------:R-:W-:Y:S01]  /*33df0*/  IMAD.WIDE R24, R0, 0x2, R50 ;  /* 0x0000000200187825 */ /* 0x000fe200078e0232 */
[----:B------:R-:W-:Y:S02]  /*33e00*/  PRMT R12, R36, 0x7632, R12 ;  /* 0x00007632240c7816 */ /* 0x000fe4000000000c */
[----:B--2---:R-:W-:Y:S02]  /*33e10*/  ISETP.LT.AND P5, PT, R29, c[0x0][0x178], !P1 ;  /* 0x00005e001d007a0c */ /* 0x004fe40004fa1270 */
[----:B------:R-:W-:-:S02]  /*33e20*/  ISETP.LT.AND P6, PT, R33, c[0x0][0x178], !P1 ;  /* 0x00005e0021007a0c */ /* 0x000fc40004fc1270 */
[----:B------:R-:W-:-:S11]  /*33e30*/  ISETP.LT.AND P1, PT, R58, c[0x0][0x178], !P1 ;  /* 0x00005e003a007a0c */ /* 0x000fd60004f21270 */
[----:B------:R0:W-:Y:S04]  /*33e40*/  @P6 STG.E.U16 [R8.64], R5 ;  /* 0x0000000508006986 */ /* 0x0001e8000c101506 */
[----:B------:R1:W-:Y:S04]  /*33e50*/  @P5 STG.E.U16 [R16.64], R13 ;  /* 0x0000000d10005986 */ /* 0x0003e8000c101506 */
[----:B------:R2:W-:Y:S01]  /*33e60*/  @P1 STG.E.U16 [R20.64], R37 ;  /* 0x0000002514001986 */ /* 0x0005e2000c101506 */
[----:B------:R-:W-:Y:S01]  /*33e70*/  ISETP.LT.AND P1, PT, R7, c[0x0][0x178], !P0 ;  /* 0x00005e0007007a0c */ /* 0x000fe20004721270 */
[----:B0-----:R-:W-:Y:S01]  /*33e80*/  IMAD.WIDE R8, R0, 0x2, R56 ;  /* 0x0000000200087825 */ /* 0x001fe200078e0238 */
[----:B------:R-:W-:-:S04]  /*33e90*/  ISETP.LT.AND P5, PT, R6, c[0x0][0x178], !P0 ;  /* 0x00005e0006007a0c */ /* 0x000fc800047a1270 */
[----:B------:R0:W-:Y:S01]  /*33ea0*/  @P3 STG.E.U16 [R8.64], R4 ;  /* 0x0000000408003986 */ /* 0x0001e2000c101506 */
[----:B------:R-:W-:Y:S01]  /*33eb0*/  ISETP.LT.AND P3, PT, R10, c[0x0][0x178], !P0 ;  /* 0x00005e000a007a0c */ /* 0x000fe20004761270 */
[----:B-1----:R-:W-:Y:S01]  /*33ec0*/  IMAD.WIDE R16, R0, 0x2, R2 ;  /* 0x0000000200107825 */ /* 0x002fe200078e0202 */
[----:B------:R-:W-:Y:S01]  /*33ed0*/  PRMT R5, R61, 0x7632, R5 ;  /* 0x000076323d057816 */ /* 0x000fe20000000005 */
[----:B------:R-:W3:Y:S01]  /*33ee0*/  LDL.LU R10, [R1+0x1680] ;  /* 0x00168000010a7983 */ /* 0x000ee20000300800 */
[----:B------:R-:W-:Y:S01]  /*33ef0*/  PRMT R13, R32, 0x7632, R13 ;  /* 0x00007632200d7816 */ /* 0x000fe2000000000d */
[----:B--2---:R-:W-:Y:S02]  /*33f00*/  IMAD.WIDE R20, R0, 0x2, R52 ;  /* 0x0000000200147825 */ /* 0x004fe400078e0234 */
[----:B------:R-:W2:Y:S01]  /*33f10*/  LDL.LU R59, [R1+0x118] ;  /* 0x00011800013b7983 */ /* 0x000ea20000300800 */
[----:B0-----:R-:W-:Y:S01]  /*33f20*/  PRMT R4, R60, 0x7632, R4 ;  /* 0x000076323c047816 */ /* 0x001fe20000000004 */
[----:B------:R-:W-:-:S02]  /*33f30*/  IMAD.WIDE R8, R0, 0x2, R54 ;  /* 0x0000000200087825 */ /* 0x000fc400078e0236 */
[----:B------:R-:W4:Y:S04]  /*33f40*/  LDL.LU R60, [R1+0x108] ;  /* 0x00010800013c7983 */ /* 0x000f280000300800 */
[----:B------:R-:W-:Y:S01]  /*33f50*/  @P1 STG.E.U16 [R8.64], R4 ;  /* 0x0000000408001986 */ /* 0x000fe2000c101506 */
[----:B------:R-:W-:-:S03]  /*33f60*/  ISETP.LT.AND P1, PT, R29, c[0x0][0x178], !P0 ;  /* 0x00005e001d007a0c */ /* 0x000fc60004721270 */
[----:B------:R0:W-:Y:S01]  /*33f70*/  @P2 STG.E.U16 [R16.64], R5 ;  /* 0x0000000510002986 */ /* 0x0001e2000c101506 */
[----:B------:R-:W-:-:S03]  /*33f80*/  ISETP.LT.AND P2, PT, R33, c[0x0][0x178], !P0 ;  /* 0x00005e0021007a0c */ /* 0x000fc60004741270 */
[----:B------:R-:W2:Y:S04]  /*33f90*/  LDL.LU R61, [R1+0xf8] ;  /* 0x0000f800013d7983 */ /* 0x000ea80000300800 */
[----:B------:R-:W2:Y:S04]  /*33fa0*/  LDL.LU R36, [R1+0x48] ;  /* 0x0000480001247983 */ /* 0x000ea80000300800 */
[----:B------:R1:W-:Y:S04]  /*33fb0*/  @P5 STG.E.U16 [R20.64], R12 ;  /* 0x0000000c14005986 */ /* 0x0003e8000c101506 */
[----:B------:R-:W2:Y:S04]  /*33fc0*/  LDL.LU R32, [R1+0x28] ;  /* 0x0000280001207983 */ /* 0x000ea80000300800 */
[----:B------:R1:W-:Y:S01]  /*33fd0*/  @P3 STG.E.U16 [R24.64], R13 ;  /* 0x0000000d18003986 */ /* 0x0003e2000c101506 */
[----:B0-----:R-:W-:-:S02]  /*33fe0*/  PRMT R17, R13, 0x7632, R17 ;  /* 0x000076320d117816 */ /* 0x001fc40000000011 */
[----:B-1----:R-:W-:Y:S01]  /*33ff0*/  PRMT R20, R37, 0x7632, R20 ;  /* 0x0000763225147816 */ /* 0x002fe20000000014 */
[C---:B------:R-:W-:Y:S01]  /*34000*/  IMAD.WIDE R8, R0.reuse, 0x2, R42 ;  /* 0x0000000200087825 */ /* 0x040fe200078e022a */
[----:B------:R-:W-:Y:S01]  /*34010*/  PRMT R16, R5, 0x7632, R16 ;  /* 0x0000763205107816 */ /* 0x000fe20000000010 */
[----:B------:R-:W2:Y:S02]  /*34020*/  LDL.LU R25, [R1+0x128] ;  /* 0x0001280001197983 */ /* 0x000ea40000300800 */
[----:B------:R-:W-:Y:S02]  /*34030*/  IMAD.WIDE R12, R0, 0x2, R48 ;  /* 0x00000002000c7825 */ /* 0x000fe400078e0230 */
[----:B------:R-:W3:Y:S04]  /*34040*/  LDL.LU R37, [R1+0xc4c] ;  /* 0x000c4c0001257983 */ /* 0x000ee80000300800 */
[----:B------:R0:W-:Y:S04]  /*34050*/  @P2 STG.E.U16 [R12.64], R16 ;  /* 0x000000100c002986 */ /* 0x0001e8000c101506 */
[----:B------:R1:W-:Y:S04]  /*34060*/  @P1 STG.E.U16 [R8.64], R17 ;  /* 0x0000001108001986 */ /* 0x0003e8000c101506 */
[----:B0-----:R-:W4:Y:S04]  /*34070*/  LDL.LU R16, [R1+0x15b8] ;  /* 0x0015b80001107983 */ /* 0x001f280000300800 */
[----:B-1----:R-:W4:Y:S01]  /*34080*/  LDL.LU R17, [R1+0x15b4] ;  /* 0x0015b40001117983 */ /* 0x002f220000300800 */
[----:B------:R-:W-:-:S02]  /*34090*/  ISETP.LT.AND P0, PT, R58, c[0x0][0x178], !P0 ;  /* 0x00005e003a007a0c */ /* 0x000fc40004701270 */
[----:B------:R-:W-:Y:S01]  /*340a0*/  ISETP.LT.AND P3, PT, R47, c[0x0][0x178], !P4 ;  /* 0x00005e002f007a0c */ /* 0x000fe20006761270 */
[C---:B------:R-:W-:Y:S01]  /*340b0*/  IMAD.WIDE R4, R0.reuse, 0x2, R40 ;  /* 0x0000000200047825 */ /* 0x040fe200078e0228 */
[----:B------:R-:W-:Y:S02]  /*340c0*/  ISETP.LT.AND P5, PT, R7, c[0x0][0x178], !P4 ;  /* 0x00005e0007007a0c */ /* 0x000fe400067a1270 */
[----:B------:R-:W-:Y:S02]  /*340d0*/  IADD3 R0, R0, c[0x0][0x198], RZ ;  /* 0x0000660000007a10 */ /* 0x000fe40007ffe0ff */
[----:B------:R-:W-:Y:S02]  /*340e0*/  ISETP.LT.AND P6, PT, R11, c[0x0][0x178], !P4 ;  /* 0x00005e000b007a0c */ /* 0x000fe400067c1270 */
[----:B------:R-:W-:Y:S01]  /*340f0*/  ISETP.LT.AND P1, PT, R6, c[0x0][0x178], !P4 ;  /* 0x00005e0006007a0c */ /* 0x000fe20006721270 */
[C---:B------:R-:W-:Y:S02]  /*34100*/  IMAD.WIDE R8, R0.reuse, 0x2, R54 ;  /* 0x0000000200087825 */ /* 0x040fe400078e0236 */
[----:B------:R0:W-:Y:S02]  /*34110*/  @P0 STG.E.U16 [R4.64], R20 ;  /* 0x0000001404000986 */ /* 0x0001e4000c101506 */
[----:B------:R-:W-:-:S04]  /*34120*/  IMAD.WIDE R12, R0, 0x2, R2 ;  /* 0x00000002000c7825 */ /* 0x000fc800078e0202 */
[C---:B0-----:R-:W-:Y:S01]  /*34130*/  IMAD.WIDE R4, R0.reuse, 0x2, R56 ;  /* 0x0000000200047825 */ /* 0x041fe200078e0238 */
[----:B------:R-:W-:-:S04]  /*34140*/  IADD3 R20, R0, c[0x0][0x198], RZ ;  /* 0x0000660000147a10 */ /* 0x000fc80007ffe0ff */
[----:B--2---:R0:W-:Y:S01]  /*34150*/  @P3 STG.E.U16 [R4.64], R25 ;  /* 0x0000001904003986 */ /* 0x0041e2000c101506 */
[----:B---3--:R-:W-:-:S03]  /*34160*/  ISETP.LT.AND P2, PT, R37, c[0x0][0x178], !P4 ;  /* 0x00005e0025007a0c */ /* 0x008fc60006741270 */
[----:B------:R1:W-:Y:S01]  /*34170*/  @P5 STG.E.U16 [R8.64], R59 ;  /* 0x0000003b08005986 */ /* 0x0003e2000c101506 */
[----:B------:R-:W-:Y:S02]  /*34180*/  ISETP.LT.AND P3, PT, R33, c[0x0][0x178], !P4 ;  /* 0x00005e0021007a0c */ /* 0x000fe40006761270 */
[----:B------:R-:W-:Y:S02]  /*34190*/  ISETP.LT.AND P5, PT, R29, c[0x0][0x178], !P4 ;  /* 0x00005e001d007a0c */ /* 0x000fe400067a1270 */
[----:B------:R-:W-:Y:S01]  /*341a0*/  ISETP.LT.AND P4, PT, R58, c[0x0][0x178], !P4 ;  /* 0x00005e003a007a0c */ /* 0x000fe20006781270 */
[C---:B0-----:R-:W-:Y:S01]  /*341b0*/  IMAD.WIDE R4, R0.reuse, 0x2, R52 ;  /* 0x0000000200047825 */ /* 0x041fe200078e0234 */
[----:B----4-:R0:W-:Y:S03]  /*341c0*/  @P6 STG.E.U16 [R12.64], R60 ;  /* 0x0000003c0c006986 */ /* 0x0101e6000c101506 */
[----:B-1----:R-:W-:Y:S01]  /*341d0*/  IMAD.WIDE R8, R0, 0x2, R50 ;  /* 0x0000000200087825 */ /* 0x002fe200078e0232 */
[----:B------:R1:W-:Y:S01]  /*341e0*/  @P1 STG.E.U16 [R4.64], R61 ;  /* 0x0000003d04001986 */ /* 0x0003e2000c101506 */
[----:B------:R-:W-:-:S03]  /*341f0*/  ISETP.GE.AND P0, PT, R17, c[0x0][0x17c], PT ;  /* 0x00005f0011007a0c */ /* 0x000fc60003f06270 */
[----:B------:R2:W-:Y:S01]  /*34200*/  @P2 STG.E.U16 [R8.64], R36 ;  /* 0x0000002408002986 */ /* 0x0005e2000c101506 */
[----:B0-----:R-:W-:Y:S01]  /*34210*/  IMAD.WIDE R12, R0, 0x2, R40 ;  /* 0x00000002000c7825 */ /* 0x001fe200078e0228 */
[----:B------:R-:W-:-:S03]  /*34220*/  ISETP.LT.AND P6, PT, R47, c[0x0][0x178], !P0 ;  /* 0x00005e002f007a0c */ /* 0x000fc600047c1270 */
[----:B-1----:R-:W-:Y:S01]  /*34230*/  IMAD.WIDE R4, R0, 0x2, R48 ;  /* 0x0000000200047825 */ /* 0x002fe200078e0230 */
[----:B------:R-:W-:-:S03]  /*34240*/  ISETP.LT.AND P2, PT, R7, c[0x0][0x178], !P0 ;  /* 0x00005e0007007a0c */ /* 0x000fc60004741270 */
[----:B--2---:R-:W-:Y:S01]  /*34250*/  IMAD.WIDE R8, R0, 0x2, R42 ;  /* 0x0000000200087825 */ /* 0x004fe200078e022a */
[----:B------:R-:W-:Y:S01]  /*34260*/  @P3 STG.E.U16 [R4.64], R32 ;  /* 0x0000002004003986 */ /* 0x000fe2000c101506 */
[----:B------:R-:W-:-:S03]  /*34270*/  ISETP.GE.AND P1, PT, R16, c[0x0][0x17c], PT ;  /* 0x00005f0010007a0c */ /* 0x000fc60003f26270 */
[----:B------:R0:W-:Y:S01]  /*34280*/  @P5 STG.E.U16 [R8.64], R10 ;  /* 0x0000000a08005986 */ /* 0x0001e2000c101506 */
[----:B------:R-:W-:Y:S01]  /*34290*/  PRMT R21, R25, 0x7632, R21 ;  /* 0x0000763219157816 */ /* 0x000fe20000000015 */
[----:B------:R-:W-:Y:S02]  /*342a0*/  IMAD.WIDE R16, R20, 0x2, R56 ;  /* 0x0000000214107825 */ /* 0x000fe400078e0238 */
[----:B------:R1:W-:Y:S01]  /*342b0*/  @P4 STG.E.U16 [R12.64], R26 ;  /* 0x0000001a0c004986 */ /* 0x0003e2000c101506 */
[----:B------:R-:W-:Y:S02]  /*342c0*/  ISETP.LT.AND P4, PT, R11, c[0x0][0x178], !P0 ;  /* 0x00005e000b007a0c */ /* 0x000fe40004781270 */
[----:B------:R-:W-:Y:S01]  /*342d0*/  ISETP.LT.AND P5, PT, R6, c[0x0][0x178], !P0 ;  /* 0x00005e0006007a0c */ /* 0x000fe200047a1270 */
[----:B------:R2:W-:Y:S01]  /*342e0*/  @P6 STG.E.U16 [R16.64], R21 ;  /* 0x0000001510006986 */ /* 0x0005e2000c101506 */
[----:B------:R-:W-:Y:S02]  /*342f0*/  ISETP.LT.AND P6, PT, R37, c[0x0][0x178], !P0 ;  /* 0x00005e0025007a0c */ /* 0x000fe400047c1270 */
[----:B------:R-:W-:Y:S01]  /*34300*/  PRMT R0, R60, 0x7632, R0 ;  /* 0x000076323c007816 */ /* 0x000fe20000000000 */
[C---:B0-----:R-:W-:Y:S01]  /*34310*/  IMAD.WIDE R8, R20.reuse, 0x2, R2 ;  /* 0x0000000214087825 */ /* 0x041fe200078e0202 */
[----:B------:R-:W-:Y:S01]  /*34320*/  ISETP.LT.AND P3, PT, R33, c[0x0][0x178], !P0 ;  /* 0x00005e0021007a0c */ /* 0x000fe20004761270 */
[----:B------:R-:W3:Y:S02]  /*34330*/  LDL.LU R25, [R1+0x178] ;  /* 0x0001780001197983 */ /* 0x000ee40000300800 */
[----:B-1----:R-:W-:Y:S01]  /*34340*/  IMAD.WIDE R12, R20, 0x2, R54 ;  /* 0x00000002140c7825 */ /* 0x002fe200078e0236 */
[----:B------:R-:W-:-:S02]  /*34350*/  PRMT R10, R61, 0x7632, R10 ;  /* 0x000076323d0a7816 */ /* 0x000fc4000000000a */
[----:B--2---:R-:W-:Y:S01]  /*34360*/  PRMT R16, R59, 0x7632, R16 ;  /* 0x000076323b107816 */ /* 0x004fe20000000010 */
[----:B------:R-:W-:Y:S01]  /*34370*/  IMAD.WIDE R4, R20, 0x2, R52 ;  /* 0x0000000214047825 */ /* 0x000fe200078e0234 */
[----:B------:R-:W2:Y:S04]  /*34380*/  LDL.LU R59, [R1+0x168] ;  /* 0x00016800013b7983 */ /* 0x000ea80000300800 */
[----:B------:R0:W-:Y:S04]  /*34390*/  @P2 STG.E.U16 [R12.64], R16 ;  /* 0x000000100c002986 */ /* 0x0001e8000c101506 */
[----:B------:R1:W-:Y:S01]  /*343a0*/  @P4 STG.E.U16 [R8.64], R0 ;  /* 0x0000000008004986 */ /* 0x0003e2000c101506 */
[----:B------:R-:W-:-:S02]  /*343b0*/  ISETP.LT.AND P4, PT, R29, c[0x0][0x178], !P0 ;  /* 0x00005e001d007a0c */ /* 0x000fc40004781270 */
[----:B------:R-:W-:Y:S01]  /*343c0*/  ISETP.LT.AND P0, PT, R58, c[0x0][0x178], !P0 ;  /* 0x00005e003a007a0c */ /* 0x000fe20004701270 */
[----:B------:R4:W-:Y:S01]  /*343d0*/  @P5 STG.E.U16 [R4.64], R10 ;  /* 0x0000000a04005986 */ /* 0x0009e2000c101506 */
[----:B0-----:R-:W-:Y:S01]  /*343e0*/  PRMT R16, R36, 0x7632, R16 ;  /* 0x0000763224107816 */ /* 0x001fe20000000010 */
[----:B------:R-:W-:Y:S01]  /*343f0*/  IMAD.WIDE R12, R20, 0x2, R50 ;  /* 0x00000002140c7825 */ /* 0x000fe200078e0232 */
[----:B------:R-:W-:Y:S01]  /*34400*/  PRMT R21, R26, 0x7632, R21 ;  /* 0x000076321a157816 */ /* 0x000fe20000000015 */
[----:B------:R-:W2:Y:S01]  /*34410*/  LDL.LU R60, [R1+0x158] ;  /* 0x00015800013c7983 */ /* 0x000ea20000300800 */
[----:B-1----:R-:W-:Y:S01]  /*34420*/  PRMT R0, R32, 0x7632, R0 ;  /* 0x0000763220007816 */ /* 0x002fe20000000000 */
[----:B----4-:R-:W-:Y:S02]  /*34430*/  IMAD.WIDE R4, R20, 0x2, R48 ;  /* 0x0000000214047825 */ /* 0x010fe400078e0230 */
[----:B------:R-:W-:Y:S01]  /*34440*/  @P6 STG.E.U16 [R12.64], R16 ;  /* 0x000000100c006986 */ /* 0x000fe2000c101506 */
[----:B------:R-:W-:-:S03]  /*34450*/  PRMT R10, R10, 0x7632, R10 ;  /* 0x000076320a0a7816 */ /* 0x000fc6000000000a */
[----:B------:R0:W-:Y:S01]  /*34460*/  @P3 STG.E.U16 [R4.64], R0 ;  /* 0x0000000004003986 */ /* 0x0001e2000c101506 */
[----:B------:R-:W-:-:S03]  /*34470*/  IMAD.WIDE R8, R20, 0x2, R40 ;  /* 0x0000000214087825 */ /* 0x000fc600078e0228 */
[----:B------:R-:W4:Y:S04]  /*34480*/  LDL.LU R61, [R1+0x148] ;  /* 0x00014800013d7983 */ /* 0x000f280000300800 */
[----:B------:R-:W4:Y:S01]  /*34490*/  LDL.LU R36, [R1+0x38] ;  /* 0x0000380001247983 */ /* 0x000f220000300800 */
[----:B0-----:R-:W-:-:S03]  /*344a0*/  IMAD.WIDE R4, R20, 0x2, R42 ;  /* 0x0000000214047825 */ /* 0x001fc600078e022a */
[----:B------:R-:W4:Y:S04]  /*344b0*/  LDL.LU R32, [R1+0x18] ;  /* 0x0000180001207983 */ /* 0x000f280000300800 */
[----:B------:R-:W-:Y:S04]  /*344c0*/  @P4 STG.E.U16 [R4.64], R10 ;  /* 0x0000000a04004986 */ /* 0x000fe8000c101506 */
[----:B------:R-:W4:Y:S04]  /*344d0*/  LDL.LU R26, [R1+0x15c0] ;  /* 0x0015c000011a7983 */ /* 0x000f280000300800 */
[----:B------:R0:W-:Y:S04]  /*344e0*/  @P0 STG.E.U16 [R8.64], R21 ;  /* 0x0000001508000986 */ /* 0x0001e8000c101506 */
[----:B0-----:R-:W4:Y:S01]  /*344f0*/  LDL.LU R9, [R1+0x15bc] ;  /* 0x0015bc0001097983 */ /* 0x001f220000300800 */
[----:B------:R-:W-:-:S02]  /*34500*/  ISETP.LT.AND P5, PT, R47, c[0x0][0x178], !P1 ;  /* 0x00005e002f007a0c */ /* 0x000fc40004fa1270 */
[----:B------:R-:W-:Y:S02]  /*34510*/  IADD3 R0, R20, c[0x0][0x198], RZ ;  /* 0x0000660014007a10 */ /* 0x000fe40007ffe0ff */
[----:B------:R-:W-:-:S03]  /*34520*/  ISETP.LT.AND P6, PT, R7, c[0x0][0x178], !P1 ;  /* 0x00005e0007007a0c */ /* 0x000fc60004fc1270 */
[----:B------:R-:W-:Y:S01]  /*34530*/  IMAD.WIDE R12, R0, 0x2, R56 ;  /* 0x00000002000c7825 */ /* 0x000fe200078e0238 */
[----:B------:R-:W-:Y:S02]  /*34540*/  ISETP.LT.AND P2, PT, R11, c[0x0][0x178], !P1 ;  /* 0x00005e000b007a0c */ /* 0x000fe40004f41270 */
[----:B------:R-:W-:Y:S01]  /*34550*/  ISETP.LT.AND P3, PT, R6, c[0x0][0x178], !P1 ;  /* 0x00005e0006007a0c */ /* 0x000fe20004f61270 */
[----:B------:R-:W-:Y:S01]  /*34560*/  IMAD.WIDE R16, R0, 0x2, R54 ;  /* 0x0000000200107825 */ /* 0x000fe200078e0236 */
[----:B------:R-:W-:-:S03]  /*34570*/  ISETP.LT.AND P4, PT, R37, c[0x0][0x178], !P1 ;  /* 0x00005e0025007a0c */ /* 0x000fc60004f81270 */
[----:B------:R-:W-:Y:S01]  /*34580*/  IMAD.WIDE R4, R0, 0x2, R2 ;  /* 0x0000000200047825 */ /* 0x000fe200078e0202 */
[----:B------:R-:W-:Y:S01]  /*34590*/  PRMT R20, R30, 0x7632, R20 ;  /* 0x000076321e147816 */ /* 0x000fe20000000014 */
[----:B---3--:R0:W-:Y:S01]  /*345a0*/  @P5 STG.E.U16 [R12.64], R25 ;  /* 0x000000190c005986 */ /* 0x0081e2000c101506 */
[----:B------:R-:W-:-:S03]  /*345b0*/  ISETP.LT.AND P5, PT, R33, c[0x0][0x178], !P1 ;  /* 0x00005e0021007a0c */ /* 0x000fc60004fa1270 */
[----:B--2---:R1:W-:Y:S01]  /*345c0*/  @P6 STG.E.U16 [R16.64], R59 ;  /* 0x0000003b10006986 */ /* 0x0043e2000c101506 */
[----:B------:R-:W-:Y:S02]  /*345d0*/  ISETP.LT.AND P6, PT, R29, c[0x0][0x178], !P1 ;  /* 0x00005e001d007a0c */ /* 0x000fe40004fc1270 */
[----:B------:R-:W-:Y:S01]  /*345e0*/  ISETP.LT.AND P1, PT, R58, c[0x0][0x178], !P1 ;  /* 0x00005e003a007a0c */ /* 0x000fe20004f21270 */
[----:B0-----:R-:W-:-:S04]  /*345f0*/  IMAD.WIDE R12, R0, 0x2, R50 ;  /* 0x00000002000c7825 */ /* 0x001fc800078e0232 */
[C---:B-1----:R-:W-:Y:S01]  /*34600*/  IMAD.WIDE R16, R0.reuse, 0x2, R52 ;  /* 0x0000000200107825 */ /* 0x042fe200078e0234 */
[----:B------:R0:W-:Y:S01]  /*34610*/  @P2 STG.E.U16 [R4.64], R60 ;  /* 0x0000003c04002986 */ /* 0x0001e2000c101506 */
[----:B------:R-:W-:Y:S02]  /*34620*/  PRMT R10, R59, 0x7632, R10 ;  /* 0x000076323b0a7816 */ /* 0x000fe4000000000a */
[C---:B0-----:R-:W-:Y:S01]  /*34630*/  IMAD.WIDE R4, R0.reuse, 0x2, R42 ;  /* 0x0000000200047825 */ /* 0x041fe200078e022a */
[----:B----4-:R0:W-:Y:S04]  /*34640*/  @P3 STG.E.U16 [R16.64], R61 ;  /* 0x0000003d10003986 */ /* 0x0101e8000c101506 */
[----:B------:R1:W-:Y:S01]  /*34650*/  @P4 STG.E.U16 [R12.64], R36 ;  /* 0x000000240c004986 */ /* 0x0003e2000c101506 */
[----:B0-----:R-:W-:Y:S01]  /*34660*/  IMAD.WIDE R16, R0, 0x2, R40 ;  /* 0x0000000200107825 */ /* 0x001fe200078e0228 */
[----:B------:R-:W-:-:S03]  /*34670*/  ISETP.GE.AND P0, PT, R9, c[0x0][0x17c], PT ;  /* 0x00005f0009007a0c */ /* 0x000fc60003f06270 */
[----:B------:R-:W-:Y:S01]  /*34680*/  IMAD.WIDE R8, R0, 0x2, R48 ;  /* 0x0000000200087825 */ /* 0x000fe200078e0230 */
[----:B------:R-:W-:-:S04]  /*34690*/  ISETP.LT.AND P3, PT, R47, c[0x0][0x178], !P0 ;  /* 0x00005e002f007a0c */ /* 0x000fc80004761270 */
[----:B------:R0:W-:Y:S01]  /*346a0*/  @P5 STG.E.U16 [R8.64], R32 ;  /* 0x0000002008005986 */ /* 0x0001e2000c101506 */
[----:B------:R-:W-:Y:S02]  /*346b0*/  ISETP.LT.AND P4, PT, R7, c[0x0][0x178], !P0 ;  /* 0x00005e0007007a0c */ /* 0x000fe40004781270 */
[----:B------:R-:W-:Y:S02]  /*346c0*/  ISETP.LT.AND P5, PT, R11, c[0x0][0x178], !P0 ;  /* 0x00005e000b007a0c */ /* 0x000fe400047a1270 */
[----:B------:R-:W-:Y:S01]  /*346d0*/  IADD3 R0, R0, c[0x0][0x198], RZ ;  /* 0x0000660000007a10 */ /* 0x000fe20007ffe0ff */
[----:B------:R2:W-:Y:S01]  /*346e0*/  @P6 STG.E.U16 [R4.64], R22 ;  /* 0x0000001604006986 */ /* 0x0005e2000c101506 */
[----:B------:R-:W-:-:S03]  /*346f0*/  ISETP.LT.AND P6, PT, R6, c[0x0][0x178], !P0 ;  /* 0x00005e0006007a0c */ /* 0x000fc600047c1270 */
[----:B------:R3:W-:Y:S01]  /*34700*/  @P1 STG.E.U16 [R16.64], R30 ;  /* 0x0000001e10001986 */ /* 0x0007e2000c101506 */
[----:B-1----:R-:W-:Y:S01]  /*34710*/  IMAD.WIDE R12, R0, 0x2, R56 ;  /* 0x00000002000c7825 */ /* 0x002fe200078e0238 */
[----:B------:R-:W-:-:S03]  /*34720*/  ISETP.LT.AND P1, PT, R37, c[0x0][0x178], !P0 ;  /* 0x00005e0025007a0c */ /* 0x000fc60004721270 */
[----:B0-----:R-:W-:-:S04]  /*34730*/  IMAD.WIDE R8, R0, 0x2, R54 ;  /* 0x0000000200087825 */ /* 0x001fc800078e0236 */
[----:B--2---:R-:W-:Y:S01]  /*34740*/  IMAD.WIDE R4, R0, 0x2, R2 ;  /* 0x0000000200047825 */ /* 0x004fe200078e0202 */
[----:B---3--:R-:W-:Y:S02]  /*34750*/  PRMT R17, R25, 0x7632, R17 ;  /* 0x0000763219117816 */ /* 0x008fe40000000011 */
[----:B------:R-:W-:Y:S01]  /*34760*/  PRMT R16, R60, 0x7632, R16 ;  /* 0x000076323c107816 */ /* 0x000fe20000000010 */
[----:B------:R-:W2:Y:S04]  /*34770*/  LDL.LU R25, [R1+0x248] ;  /* 0x0002480001197983 */ /* 0x000ea80000300800 */
[----:B------:R0:W-:Y:S04]  /*34780*/  @P3 STG.E.U16 [R12.64], R17 ;  /* 0x000000110c003986 */ /* 0x0001e8000c101506 */
[----:B------:R1:W-:Y:S04]  /*34790*/  @P4 STG.E.U16 [R8.64], R10 ;  /* 0x0000000a08004986 */ /* 0x0003e8000c101506 */
[----:B------:R3:W-:Y:S01]  /*347a0*/  @P5 STG.E.U16 [R4.64], R16 ;  /* 0x0000001004005986 */ /* 0x0007e2000c101506 */
[----:B0-----:R-:W-:Y:S01]  /*347b0*/  PRMT R17, R61, 0x7632, R17 ;  /* 0x000076323d117816 */ /* 0x001fe20000000011 */
[----:B------:R-:W-:-:S02]  /*347c0*/  IMAD.WIDE R12, R0, 0x2, R52 ;  /* 0x00000002000c7825 */ /* 0x000fc400078e0234 */
[----:B------:R-:W4:Y:S01]  /*347d0*/  LDL.LU R59, [R1+0x238] ;  /* 0x00023800013b7983 */ /* 0x000f220000300800 */
[----:B-1----:R-:W-:-:S03]  /*347e0*/  PRMT R8, R36, 0x7632, R8 ;  /* 0x0000763224087816 */ /* 0x002fc60000000008 */
[----:B------:R-:W4:Y:S01]  /*347f0*/  LDL.LU R60, [R1+0x218] ;  /* 0x00021800013c7983 */ /* 0x000f220000300800 */
[----:B---3--:R-:W-:Y:S01]  /*34800*/  IMAD.WIDE R4, R0, 0x2, R50 ;  /* 0x0000000200047825 */ /* 0x008fe200078e0232 */
[----:B------:R-:W-:Y:S02]  /*34810*/  ISETP.GE.AND P2, PT, R26, c[0x0][0x17c], PT ;  /* 0x00005f001a007a0c */ /* 0x000fe40003f46270 */
[----:B------:R-:W3:Y:S01]  /*34820*/  LDL.LU R61, [R1+0x1c8] ;  /* 0x0001c800013d7983 */ /* 0x000ee20000300800 */
[----:B------:R-:W-:-:S03]  /*34830*/  PRMT R16, R32, 0x7632, R16 ;  /* 0x0000763220107816 */ /* 0x000fc60000000010 */
[----:B------:R-:W3:Y:S01]  /*34840*/  LDL.LU R36, [R1+0x1a8] ;  /* 0x0001a80001247983 */ /* 0x000ee20000300800 */
[----:B------:R-:W-:-:S03]  /*34850*/  IADD3 R10, R0, c[0x0][0x198], RZ ;  /* 0x00006600000a7a10 */ /* 0x000fc60007ffe0ff */
[----:B------:R0:W-:Y:S04]  /*34860*/  @P6 STG.E.U16 [R12.64], R17 ;  /* 0x000000110c006986 */ /* 0x0001e8000c101506 */
[----:B------:R-:W3:Y:S04]  /*34870*/  LDL.LU R26, [R1+0x15cc] ;  /* 0x0015cc00011a7983 */ /* 0x000ee80000300800 */
[----:B------:R1:W-:Y:S04]  /*34880*/  @P1 STG.E.U16 [R4.64], R8 ;  /* 0x0000000804001986 */ /* 0x0003e8000c101506 */
[----:B------:R-:W3:Y:S01]  /*34890*/  LDL.LU R32, [R1+0x58] ;  /* 0x0000580001207983 */ /* 0x000ee20000300800 */
[----:B0-----:R-:W-:-:S03]  /*348a0*/  IMAD.WIDE R12, R0, 0x2, R40 ;  /* 0x00000002000c7825 */ /* 0x001fc600078e0228 */
[----:B------:R-:W3:Y:S01]  /*348b0*/  LDL.LU R30, [R1+0x15c8] ;  /* 0x0015c800011e7983 */ /* 0x000ee20000300800 */
[----:B-1----:R-:W-:-:S04]  /*348c0*/  IMAD.WIDE R4, R0, 0x2, R48 ;  /* 0x0000000200047825 */ /* 0x002fc800078e0230 */
[----:B------:R-:W-:Y:S02]  /*348d0*/  IMAD.WIDE R8, R0, 0x2, R42 ;  /* 0x0000000200087825 */ /* 0x000fe400078e022a */
[----:B------:R-:W3:Y:S01]  /*348e0*/  LDL.LU R0, [R1+0x15c4] ;  /* 0x0015c40001007983 */ /* 0x000ee20000300800 */
[----:B------:R-:W-:Y:S02]  /*348f0*/  ISETP.LT.AND P4, PT, R33, c[0x0][0x178], !P0 ;  /* 0x00005e0021007a0c */ /* 0x000fe40004781270 */
[----:B------:R-:W-:Y:S02]  /*34900*/  ISETP.LT.AND P5, PT, R29, c[0x0][0x178], !P0 ;  /* 0x00005e001d007a0c */ /* 0x000fe400047a1270 */
[----:B------:R-:W-:Y:S02]  /*34910*/  ISETP.LT.AND P3, PT, R58, c[0x0][0x178], !P0 ;  /* 0x00005e003a007a0c */ /* 0x000fe40004761270 */
[----:B------:R-:W-:Y:S02]  /*34920*/  ISETP.LT.AND P1, PT, R47, c[0x0][0x178], !P2 ;  /* 0x00005e002f007a0c */ /* 0x000fe40005721270 */
[----:B------:R-:W-:-:S02]  /*34930*/  PRMT R17, R22, 0x7632, R17 ;  /* 0x0000763216117816 */ /* 0x000fc40000000011 */
[----:B------:R-:W-:-:S03]  /*34940*/  ISETP.LT.AND P0, PT, R7, c[0x0][0x178], !P2 ;  /* 0x00005e0007007a0c */ /* 0x000fc60005701270 */
[----:B------:R0:W-:Y:S01]  /*34950*/  @P4 STG.E.U16 [R4.64], R16 ;  /* 0x0000001004004986 */ /* 0x0001e2000c101506 */
[----:B------:R-:W-:-:S03]  /*34960*/  ISETP.LT.AND P4, PT, R11, c[0x0][0x178], !P2 ;  /* 0x00005e000b007a0c */ /* 0x000fc60005781270 */
[----:B------:R1:W-:Y:S01]  /*34970*/  @P5 STG.E.U16 [R8.64], R17 ;  /* 0x0000001108005986 */ /* 0x0003e2000c101506 */
[----:B------:R-:W-:Y:S02]  /*34980*/  ISETP.LT.AND P5, PT, R6, c[0x0][0x178], !P2 ;  /* 0x00005e0006007a0c */ /* 0x000fe400057a1270 */
[----:B------:R-:W-:Y:S01]  /*34990*/  ISETP.LT.AND P6, PT, R37, c[0x0][0x178], !P2 ;  /* 0x00005e0025007a0c */ /* 0x000fe200057c1270 */
[----:B------:R1:W-:Y:S01]  /*349a0*/  @P3 STG.E.U16 [R12.64], R20 ;  /* 0x000000140c003986 */ /* 0x0003e2000c101506 */
[----:B0-----:R-:W-:-:S04]  /*349b0*/  IMAD.WIDE R4, R10, 0x2, R54 ;  /* 0x000000020a047825 */ /* 0x001fc800078e0236 */
[----:B-1----:R-:W-:-:S04]  /*349c0*/  IMAD.WIDE R8, R10, 0x2, R56 ;  /* 0x000000020a087825 */ /* 0x002fc800078e0238 */
[C---:B------:R-:W-:Y:S01]  /*349d0*/  IMAD.WIDE R12, R10.reuse, 0x2, R2 ;  /* 0x000000020a0c7825 */ /* 0x040fe200078e0202 */
[----:B--2---:R0:W-:Y:S01]  /*349e0*/  @P1 STG.E.U16 [R8.64], R25 ;  /* 0x0000001908001986 */ /* 0x0041e2000c101506 */
[----:B------:R-:W-:Y:S02]  /*349f0*/  ISETP.LT.AND P1, PT, R33, c[0x0][0x178], !P2 ;  /* 0x00005e0021007a0c */ /* 0x000fe40005721270 */
[----:B0-----:R-:W-:Y:S01]  /*34a00*/  IMAD.WIDE R8, R10, 0x2, R52 ;  /* 0x000000020a087825 */ /* 0x001fe200078e0234 */
[----:B----4-:R0:W-:Y:S04]  /*34a10*/  @P0 STG.E.U16 [R4.64], R59 ;  /* 0x0000003b04000986 */ /* 0x0101e8000c101506 */
[----:B------:R1:W-:Y:S01]  /*34a20*/  @P4 STG.E.U16 [R12.64], R60 ;  /* 0x0000003c0c004986 */ /* 0x0003e2000c101506 */
[----:B------:R-:W-:-:S02]  /*34a30*/  ISETP.LT.AND P4, PT, R29, c[0x0][0x178], !P2 ;  /* 0x00005e001d007a0c */ /* 0x000fc40005781270 */
[----:B------:R-:W-:Y:S01]  /*34a40*/  ISETP.LT.AND P2, PT, R58, c[0x0][0x178], !P2 ;  /* 0x00005e003a007a0c */ /* 0x000fe20005741270 */
[----:B---3--:R2:W-:Y:S01]  /*34a50*/  @P5 STG.E.U16 [R8.64], R61 ;  /* 0x0000003d08005986 */ /* 0x0085e2000c101506 */
[----:B0-----:R-:W-:-:S04]  /*34a60*/  IMAD.WIDE R4, R10, 0x2, R50 ;  /* 0x000000020a047825 */ /* 0x001fc800078e0232 */
[C---:B-1----:R-:W-:Y:S01]  /*34a70*/  IMAD.WIDE R12, R10.reuse, 0x2, R48 ;  /* 0x000000020a0c7825 */ /* 0x042fe200078e0230 */
[----:B------:R-:W-:Y:S01]  /*34a80*/  @P6 STG.E.U16 [R4.64], R36 ;  /* 0x0000002404006986 */ /* 0x000fe2000c101506 */
[----:B------:R-:W-:Y:S02]  /*34a90*/  PRMT R16, R25, 0x7632, R16 ;  /* 0x0000763219107816 */ /* 0x000fe40000000010 */
[----:B--2---:R-:W-:Y:S01]  /*34aa0*/  IMAD.WIDE R8, R10, 0x2, R40 ;  /* 0x000000020a087825 */ /* 0x004fe200078e0228 */
[----:B------:R0:W-:Y:S01]  /*34ab0*/  @P1 STG.E.U16 [R12.64], R32 ;  /* 0x000000200c001986 */ /* 0x0001e2000c101506 */
[----:B------:R-:W-:-:S04]  /*34ac0*/  ISETP.GE.AND P3, PT, R0, c[0x0][0x17c], PT ;  /* 0x00005f0000007a0c */ /* 0x000fc80003f66270 */
[----:B------:R-:W-:Y:S02]  /*34ad0*/  ISETP.LT.AND P6, PT, R47, c[0x0][0x178], !P3 ;  /* 0x00005e002f007a0c */ /* 0x000fe40005fc1270 */
[----:B------:R-:W-:Y:S01]  /*34ae0*/  ISETP.LT.AND P5, PT, R7, c[0x0][0x178], !P3 ;  /* 0x00005e0007007a0c */ /* 0x000fe20005fa1270 */
[C---:B0-----:R-:W-:Y:S01]  /*34af0*/  IMAD.WIDE R12, R10.reuse, 0x2, R42 ;  /* 0x000000020a0c7825 */ /* 0x041fe200078e022a */
[----:B------:R-:W-:Y:S02]  /*34b00*/  IADD3 R0, R10, c[0x0][0x198], RZ ;  /* 0x000066000a007a10 */ /* 0x000fe40007ffe0ff */
[----:B------:R-:W-:Y:S02]  /*34b10*/  PRMT R10, R59, 0x7632, R10 ;  /* 0x000076323b0a7816 */ /* 0x000fe4000000000a */
[----:B------:R0:W-:Y:S01]  /*34b20*/  @P4 STG.E.U16 [R12.64], R18 ;  /* 0x000000120c004986 */ /* 0x0001e2000c101506 */
[----:B------:R-:W-:Y:S01]  /*34b30*/  IMAD.WIDE R4, R0, 0x2, R56 ;  /* 0x0000000200047825 */ /* 0x000fe200078e0238 */
[----:B------:R-:W-:-:S02]  /*34b40*/  ISETP.LT.AND P4, PT, R11, c[0x0][0x178], !P3 ;  /* 0x00005e000b007a0c */ /* 0x000fc40005f81270 */
[----:B------:R1:W-:Y:S01]  /*34b50*/  @P2 STG.E.U16 [R8.64], R34 ;  /* 0x0000002208002986 */ /* 0x0003e2000c101506 */
[----:B------:R-:W-:-:S03]  /*34b60*/  ISETP.LT.AND P2, PT, R37, c[0x0][0x178], !P3 ;  /* 0x00005e0025007a0c */ /* 0x000fc60005f41270 */
[----:B------:R2:W-:Y:S01]  /*34b70*/  @P6 STG.E.U16 [R4.64], R16 ;  /* 0x0000001004006986 */ /* 0x0005e2000c101506 */
[----:B0-----:R-:W-:Y:S01]  /*34b80*/  IMAD.WIDE R12, R0, 0x2, R54 ;  /* 0x00000002000c7825 */ /* 0x001fe200078e0236 */
[----:B------:R-:W-:Y:S02]  /*34b90*/  ISETP.LT.AND P6, PT, R6, c[0x0][0x178], !P3 ;  /* 0x00005e0006007a0c */ /* 0x000fe40005fc1270 */
[----:B------:R-:W-:Y:S01]  /*34ba0*/  PRMT R18, R61, 0x7632, R18 ;  /* 0x000076323d127816 */ /* 0x000fe20000000012 */
[C---:B-1----:R-:W-:Y:S01]  /*34bb0*/  IMAD.WIDE R8, R0.reuse, 0x2, R52 ;  /* 0x0000000200087825 */ /* 0x042fe200078e0234 */
[----:B------:R0:W-:Y:S01]  /*34bc0*/  @P5 STG.E.U16 [R12.64], R10 ;  /* 0x0000000a0c005986 */ /* 0x0001e2000c101506 */
[----:B------:R-:W-:Y:S02]  /*34bd0*/  ISETP.LT.AND P5, PT, R33, c[0x0][0x178], !P3 ;  /* 0x00005e0021007a0c */ /* 0x000fe40005fa1270 */
[----:B--2---:R-:W-:Y:S01]  /*34be0*/  IMAD.WIDE R4, R0, 0x2, R2 ;  /* 0x0000000200047825 */ /* 0x004fe200078e0202 */
[----:B------:R-:W-:Y:S01]  /*34bf0*/  PRMT R20, R36, 0x7632, R20 ;  /* 0x0000763224147816 */ /* 0x000fe20000000014 */
[----:B------:R-:W2:Y:S01]  /*34c00*/  LDL.LU R6, [R1+0x167c] ;  /* 0x00167c0001067983 */ /* 0x000ea20000300800 */
[----:B------:R-:W-:Y:S01]  /*34c10*/  PRMT R21, R32, 0x7632, R21 ;  /* 0x0000763220157816 */ /* 0x000fe20000000015 */
[----:B------:R-:W-:-:S02]  /*34c20*/  IMAD.WIDE R16, R0, 0x2, R48 ;  /* 0x0000000200107825 */ /* 0x000fc400078e0230 */
[----:B------:R-:W3:Y:S01]  /*34c30*/  LDL.LU R59, [R1+0x2b8] ;  /* 0x0002b800013b7983 */ /* 0x000ee20000300800 */
[----:B0-----:R-:W-:Y:S01]  /*34c40*/  PRMT R10, R60, 0x7632, R10 ;  /* 0x000076323c0a7816 */ /* 0x001fe2000000000a */
[----:B------:R-:W-:Y:S02]  /*34c50*/  IMAD.WIDE R12, R0, 0x2, R50 ;  /* 0x00000002000c7825 */ /* 0x000fe400078e0232 */
[----:B------:R-:W4:Y:S04]  /*34c60*/  LDL.LU R60, [R1+0x2a8] ;  /* 0x0002a800013c7983 */ /* 0x000f280000300800 */
[----:B------:R-:W-:Y:S04]  /*34c70*/  @P4 STG.E.U16 [R4.64], R10 ;  /* 0x0000000a04004986 */ /* 0x000fe8000c101506 */
[----:B------:R-:W2:Y:S04]  /*34c80*/  LDL.LU R25, [R1+0x15d0] ;  /* 0x0015d00001197983 */ /* 0x000ea80000300800 */
[----:B------:R-:W-:Y:S04]  /*34c90*/  @P6 STG.E.U16 [R8.64], R18 ;  /* 0x0000001208006986 */ /* 0x000fe8000c101506 */
[----:B------:R-:W2:Y:S04]  /*34ca0*/  LDL.LU R61, [R1+0x228] ;  /* 0x00022800013d7983 */ /* 0x000ea80000300800 */
[----:B------:R-:W-:Y:S04]  /*34cb0*/  @P2 STG.E.U16 [R12.64], R20 ;  /* 0x000000140c002986 */ /* 0x000fe8000c101506 */
[----:B------:R-:W2:Y:S04]  /*34cc0*/  LDL.LU R36, [R1+0x1b8] ;  /* 0x0001b80001247983 */ /* 0x000ea80000300800 */
[----:B------:R0:W-:Y:S04]  /*34cd0*/  @P5 STG.E.U16 [R16.64], R21 ;  /* 0x0000001510005986 */ /* 0x0001e8000c101506 */
[----:B------:R-:W2:Y:S01]  /*34ce0*/  LDL.LU R32, [R1+0x198] ;  /* 0x0001980001207983 */ /* 0x000ea20000300800 */
[----:B0-----:R-:W-:-:S03]  /*34cf0*/  PRMT R16, R34, 0x7632, R16 ;  /* 0x0000763222107816 */ /* 0x001fc60000000010 */
[----:B------:R-:W2:Y:S01]  /*34d00*/  LDL.LU R34, [R1+0xb8c] ;  /* 0x000b8c0001227983 */ /* 0x000ea20000300800 */
[----:B------:R-:W-:Y:S02]  /*34d10*/  ISETP.GE.AND P0, PT, R30, c[0x0][0x17c], PT ;  /* 0x00005f001e007a0c */ /* 0x000fe40003f06270 */
[----:B------:R-:W-:Y:S02]  /*34d20*/  ISETP.LT.AND P4, PT, R29, c[0x0][0x178], !P3 ;  /* 0x00005e001d007a0c */ /* 0x000fe40005f81270 */
[----:B------:R-:W-:Y:S02]  /*34d30*/  ISETP.LT.AND P2, PT, R58, c[0x0][0x178], !P3 ;  /* 0x00005e003a007a0c */ /* 0x000fe40005f41270 */
[----:B------:R-:W-:Y:S02]  /*34d40*/  ISETP.LT.AND P5, PT, R47, c[0x0][0x178], !P0 ;  /* 0x00005e002f007a0c */ /* 0x000fe400047a1270 */
[C---:B------:R-:W-:Y:S01]  /*34d50*/  IADD3 R10, R0.reuse, c[0x0][0x198], RZ ;  /* 0x00006600000a7a10 */ /* 0x040fe20007ffe0ff */
[----:B------:R-:W-:Y:S01]  /*34d60*/  IMAD.WIDE R4, R0, 0x2, R42 ;  /* 0x0000000200047825 */ /* 0x000fe200078e022a */
[----:B------:R-:W-:-:S02]  /*34d70*/  ISETP.LT.AND P6, PT, R7, c[0x0][0x178], !P0 ;  /* 0x00005e0007007a0c */ /* 0x000fc400047c1270 */
[----:B------:R-:W-:Y:S01]  /*34d80*/  PRMT R18, R18, 0x7632, R18 ;  /* 0x0000763212127816 */ /* 0x000fe20000000012 */
[----:B------:R-:W-:Y:S01]  /*34d90*/  IMAD.WIDE R12, R0, 0x2, R40 ;  /* 0x00000002000c7825 */ /* 0x000fe200078e0228 */
[----:B------:R-:W-:-:S03]  /*34da0*/  ISETP.LT.AND P3, PT, R11, c[0x0][0x178], !P0 ;  /* 0x00005e000b007a0c */ /* 0x000fc60004761270 */
[C---:B------:R-:W-:Y:S01]  /*34db0*/  IMAD.WIDE R8, R10.reuse, 0x2, R56 ;  /* 0x000000020a087825 */ /* 0x040fe200078e0238 */
[----:B------:R0:W-:Y:S04]  /*34dc0*/  @P4 STG.E.U16 [R4.64], R18 ;  /* 0x0000001204004986 */ /* 0x0001e8000c101506 */
[----:B------:R1:W-:Y:S01]  /*34dd0*/  @P2 STG.E.U16 [R12.64], R16 ;  /* 0x000000100c002986 */ /* 0x0003e2000c101506 */
[----:B0-----:R-:W-:Y:S01]  /*34de0*/  IMAD.WIDE R4, R10, 0x2, R54 ;  /* 0x000000020a047825 */ /* 0x001fe200078e0236 */
[----:B------:R-:W-:-:S03]  /*34df0*/  ISETP.GE.AND P1, PT, R26, c[0x0][0x17c], PT ;  /* 0x00005f001a007a0c */ /* 0x000fc60003f26270 */
[C---:B-1----:R-:W-:Y:S01]  /*34e00*/  IMAD.WIDE R12, R10.reuse, 0x2, R40 ;  /* 0x000000020a0c7825 */ /* 0x042fe200078e0228 */
[----:B------:R-:W-:Y:S01]  /*34e10*/  IADD3 R0, R10, c[0x0][0x198], RZ ;  /* 0x000066000a007a10 */ /* 0x000fe20007ffe0ff */
[----:B---3--:R0:W-:Y:S01]  /*34e20*/  @P5 STG.E.U16 [R8.64], R59 ;  /* 0x0000003b08005986 */ /* 0x0081e2000c101506 */
[----:B------:R-:W-:-:S03]  /*34e30*/  ISETP.LT.AND P5, PT, R37, c[0x0][0x178], !P0 ;  /* 0x00005e0025007a0c */ /* 0x000fc600047a1270 */
[----:B----4-:R1:W-:Y:S01]  /*34e40*/  @P6 STG.E.U16 [R4.64], R60 ;  /* 0x0000003c04006986 */ /* 0x0103e2000c101506 */
[----:B------:R-:W-:Y:S01]  /*34e50*/  ISETP.LT.AND P6, PT, R33, c[0x0][0x178], !P0 ;  /* 0x00005e0021007a0c */ /* 0x000fe200047c1270 */
[----:B0-----:R-:W-:-:S04]  /*34e60*/  IMAD.WIDE R8, R10, 0x2, R2 ;  /* 0x000000020a087825 */ /* 0x001fc800078e0202 */
[C---:B-1----:R-:W-:Y:S01]  /*34e70*/  IMAD.WIDE R4, R10.reuse, 0x2, R52 ;  /* 0x000000020a047825 */ /* 0x042fe200078e0234 */
[----:B--2---:R0:W-:Y:S01]  /*34e80*/  @P3 STG.E.U16 [R8.64], R61 ;  /* 0x0000003d08003986 */ /* 0x0041e2000c101506 */
[----:B------:R-:W-:Y:S02]  /*34e90*/  ISETP.LT.AND P3, PT, R29, c[0x0][0x178], !P0 ;  /* 0x00005e001d007a0c */ /* 0x000fe40004761270 */
[----:B0-----:R-:W-:Y:S01]  /*34ea0*/  IMAD.WIDE R8, R10, 0x2, R50 ;  /* 0x000000020a087825 */ /* 0x001fe200078e0232 */
[----:B------:R-:W-:Y:S02]  /*34eb0*/  ISETP.LT.AND P4, PT, R34, c[0x0][0x178], !P0 ;  /* 0x00005e0022007a0c */ /* 0x000fe40004781270 */
[----:B------:R-:W-:-:S11]  /*34ec0*/  ISETP.LT.AND P0, PT, R58, c[0x0][0x178], !P0 ;  /* 0x00005e003a007a0c */ /* 0x000fd60004701270 */
[----:B------:R0:W-:Y:S01]  /*34ed0*/  @P4 STG.E.U16 [R4.64], R36 ;  /* 0x0000002404004986 */ /* 0x0001e2000c101506 */
[----:B------:R-:W-:-:S03]  /*34ee0*/  ISETP.LT.AND P4, PT, R47, c[0x0][0x178], !P1 ;  /* 0x00005e002f007a0c */ /* 0x000fc60004f81270 */
[----:B------:R1:W-:Y:S01]  /*34ef0*/  @P5 STG.E.U16 [R8.64], R32 ;  /* 0x0000002008005986 */ /* 0x0003e2000c101506 */
[----:B------:R-:W-:Y:S01]  /*34f00*/  ISETP.LT.AND P5, PT, R7, c[0x0][0x178], !P1 ;  /* 0x00005e0007007a0c */ /* 0x000fe20004fa1270 */
[----:B0-----:R-:W-:-:S04]  /*34f10*/  IMAD.WIDE R4, R10, 0x2, R48 ;  /* 0x000000020a047825 */ /* 0x001fc800078e0230 */
[----:B-1----:R-:W-:Y:S01]  /*34f20*/  IMAD.WIDE R8, R10, 0x2, R42 ;  /* 0x000000020a087825 */ /* 0x002fe200078e022a */
[----:B------:R0:W-:Y:S04]  /*34f30*/  @P6 STG.E.U16 [R4.64], R6 ;  /* 0x0000000604006986 */ /* 0x0001e8000c101506 */
[----:B------:R1:W-:Y:S01]  /*34f40*/  @P3 STG.E.U16 [R8.64], R14 ;  /* 0x0000000e08003986 */ /* 0x0003e2000c101506 */
[----:B------:R-:W-:-:S03]  /*34f50*/  ISETP.LT.AND P3, PT, R34, c[0x0][0x178], !P1 ;  /* 0x00005e0022007a0c */ /* 0x000fc60004f61270 */
[----:B------:R-:W-:Y:S01]  /*34f60*/  @P0 STG.E.U16 [R12.64], R38 ;  /* 0x000000260c000986 */ /* 0x000fe2000c101506 */
[----:B------:R-:W-:Y:S02]  /*34f70*/  ISETP.LT.AND P0, PT, R11, c[0x0][0x178], !P1 ;  /* 0x00005e000b007a0c */ /* 0x000fe40004f01270 */
[----:B------:R-:W-:Y:S01]  /*34f80*/  PRMT R10, R60, 0x7632, R10 ;  /* 0x000076323c0a7816 */ /* 0x000fe2000000000a */
[C---:B0-----:R-:W-:Y:S01]  /*34f90*/  IMAD.WIDE R4, R0.reuse, 0x2, R56 ;  /* 0x0000000200047825 */ /* 0x041fe200078e0238 */
[----:B------:R-:W-:Y:S01]  /*34fa0*/  PRMT R6, R59, 0x7632, R6 ;  /* 0x000076323b067816 */ /* 0x000fe20000000006 */
[----:B------:R-:W2:Y:S02]  /*34fb0*/  LDL.LU R11, [R1+0x1678] ;  /* 0x00167800010b7983 */ /* 0x000ea40000300800 */
[----:B-1----:R-:W-:Y:S02]  /*34fc0*/  IMAD.WIDE R8, R0, 0x2, R54 ;  /* 0x0000000200087825 */ /* 0x002fe400078e0236 */
[----:B------:R0:W-:Y:S01]  /*34fd0*/  @P4 STG.E.U16 [R4.64], R6 ;  /* 0x0000000604004986 */ /* 0x0001e2000c101506 */
[----:B------:R-:W-:-:S03]  /*34fe0*/  ISETP.GE.AND P2, PT, R25, c[0x0][0x17c], PT ;  /* 0x00005f0019007a0c */ /* 0x000fc60003f46270 */
[----:B------:R-:W3:Y:S04]  /*34ff0*/  LDL.LU R30, [R1+0x15d4] ;  /* 0x0015d400011e7983 */ /* 0x000ee80000300800 */
[----:B------:R1:W-:Y:S01]  /*35000*/  @P5 STG.E.U16 [R8.64], R10 ;  /* 0x0000000a08005986 */ /* 0x0003e2000c101506 */
[----:B0-----:R-:W-:-:S03]  /*35010*/  PRMT R6, R61, 0x7632, R6 ;  /* 0x000076323d067816 */ /* 0x001fc60000000006 */
[----:B------:R-:W4:Y:S01]  /*35020*/  LDL.LU R26, [R1+0x15d8] ;  /* 0x0015d800011a7983 */ /* 0x000f220000300800 */
[----:B------:R-:W-:-:S03]  /*35030*/  IMAD.WIDE R4, R0, 0x2, R2 ;  /* 0x0000000200047825 */ /* 0x000fc600078e0202 */
[----:B------:R-:W2:Y:S01]  /*35040*/  LDL.LU R20, [R1+0x15dc] ;  /* 0x0015dc0001147983 */ /* 0x000ea20000300800 */
[----:B-1----:R-:W-:Y:S01]  /*35050*/  PRMT R10, R36, 0x7632, R10 ;  /* 0x00007632240a7816 */ /* 0x002fe2000000000a */
[----:B------:R-:W-:Y:S02]  /*35060*/  IMAD.WIDE R8, R0, 0x2, R52 ;  /* 0x0000000200087825 */ /* 0x000fe400078e0234 */
[----:B------:R-:W2:Y:S01]  /*35070*/  LDL.LU R25, [R1+0x12c] ;  /* 0x00012c0001197983 */ /* 0x000ea20000300800 */
[----:B------:R-:W-:-:S03]  /*35080*/  PRMT R14, R32, 0x7632, R14 ;  /* 0x00007632200e7816 */ /* 0x000fc6000000000e */
[----:B------:R-:W3:Y:S04]  /*35090*/  LDL.LU R59, [R1+0x11c] ;  /* 0x00011c00013b7983 */ /* 0x000ee80000300800 */
[----:B------:R-:W4:Y:S04]  /*350a0*/  LDL.LU R60, [R1+0x10c] ;  /* 0x00010c00013c7983 */ /* 0x000f280000300800 */
[----:B------:R-:W4:Y:S04]  /*350b0*/  LDL.LU R61, [R1+0xfc] ;  /* 0x0000fc00013d7983 */ /* 0x000f280000300800 */
[----:B------:R-:W-:Y:S04]  /*350c0*/  @P0 STG.E.U16 [R4.64], R6 ;  /* 0x0000000604000986 */ /* 0x000fe8000c101506 */
[----:B------:R-:W4:Y:S04]  /*350d0*/  LDL.LU R36, [R1+0x4c] ;  /* 0x00004c0001247983 */ /* 0x000f280000300800 */
[----:B------:R0:W-:Y:S04]  /*350e0*/  @P3 STG.E.U16 [R8.64], R10 ;  /* 0x0000000a08003986 */ /* 0x0001e8000c101506 */
[----:B------:R-:W4:Y:S01]  /*350f0*/  LDL.LU R32, [R1+0x2c] ;  /* 0x00002c0001207983 */ /* 0x000f220000300800 */
[----:B0-----:R-:W-:-:S03]  /*35100*/  PRMT R10, R38, 0x7632, R10 ;  /* 0x00007632260a7816 */ /* 0x001fc6000000000a */
[----:B------:R-:W4:Y:S01]  /*35110*/  LDL.LU R38, [R1+0xb80] ;  /* 0x000b800001267983 */ /* 0x000f220000300800 */
[----:B------:R-:W-:Y:S02]  /*35120*/  ISETP.LT.AND P4, PT, R37, c[0x0][0x178], !P1 ;  /* 0x00005e0025007a0c */ /* 0x000fe40004f81270 */
[----:B------:R-:W-:Y:S01]  /*35130*/  ISETP.LT.AND P5, PT, R33, c[0x0][0x178], !P1 ;  /* 0x00005e0021007a0c */ /* 0x000fe20004fa1270 */
[----:B------:R-:W-:Y:S01]  /*35140*/  IMAD.WIDE R12, R0, 0x2, R50 ;  /* 0x00000002000c7825 */ /* 0x000fe200078e0232 */
[----:B------:R-:W-:Y:S02]  /*35150*/  ISETP.LT.AND P6, PT, R29, c[0x0][0x178], !P1 ;  /* 0x00005e001d007a0c */ /* 0x000fe40004fc1270 */
[----:B------:R-:W-:Y:S01]  /*35160*/  PRMT R18, R6, 0x7632, R18 ;  /* 0x0000763206127816 */ /* 0x000fe20000000012 */
[----:B------:R-:W-:Y:S01]  /*35170*/  IMAD.WIDE R16, R0, 0x2, R48 ;  /* 0x0000000200107825 */ /* 0x000fe200078e0230 */
[----:B------:R-:W-:Y:S02]  /*35180*/  ISETP.LT.AND P1, PT, R58, c[0x0][0x178], !P1 ;  /* 0x00005e003a007a0c */ /* 0x000fe40004f21270 */
[----:B------:R-:W-:Y:S01]  /*35190*/  ISETP.LT.AND P3, PT, R47, c[0x0][0x178], !P2 ;  /* 0x00005e002f007a0c */ /* 0x000fe20005761270 */
[----:B------:R-:W-:-:S02]  /*351a0*/  IMAD.WIDE R4, R0, 0x2, R42 ;  /* 0x0000000200047825 */ /* 0x000fc400078e022a */
[----:B------:R0:W-:Y:S01]  /*351b0*/  @P4 STG.E.U16 [R12.64], R14 ;  /* 0x0000000e0c004986 */ /* 0x0001e2000c101506 */
[----:B------:R-:W-:-:S03]  /*351c0*/  ISETP.LT.AND P4, PT, R7, c[0x0][0x178], !P2 ;  /* 0x00005e0007007a0c */ /* 0x000fc60005781270 */
[----:B------:R-:W-:Y:S01]  /*351d0*/  @P5 STG.E.U16 [R16.64], R18 ;  /* 0x0000001210005986 */ /* 0x000fe2000c101506 */
[C---:B------:R-:W-:Y:S01]  /*351e0*/  IADD3 R6, R0.reuse, c[0x0][0x198], RZ ;  /* 0x0000660000067a10 */ /* 0x040fe20007ffe0ff */
[----:B------:R-:W-:Y:S01]  /*351f0*/  IMAD.WIDE R8, R0, 0x2, R40 ;  /* 0x0000000200087825 */ /* 0x000fe200078e0228 */
[----:B0-----:R-:W-:-:S03]  /*35200*/  PRMT R14, R14, 0x7632, R14 ;  /* 0x000076320e0e7816 */ /* 0x001fc6000000000e */
[----:B------:R-:W-:Y:S02]  /*35210*/  IMAD.WIDE R12, R6, 0x2, R54 ;  /* 0x00000002060c7825 */ /* 0x000fe400078e0236 */
[----:B------:R0:W-:Y:S01]  /*35220*/  @P6 STG.E.U16 [R4.64], R14 ;  /* 0x0000000e04006986 */ /* 0x0001e2000c101506 */
[----:B------:R-:W-:-:S03]  /*35230*/  ISETP.LT.AND P6, PT, R34, c[0x0][0x178], !P2 ;  /* 0x00005e0022007a0c */ /* 0x000fc600057c1270 */
[----:B------:R1:W-:Y:S01]  /*35240*/  @P1 STG.E.U16 [R8.64], R10 ;  /* 0x0000000a08001986 */ /* 0x0003e2000c101506 */
[----:B0-----:R-:W-:-:S04]  /*35250*/  IMAD.WIDE R4, R6, 0x2, R56 ;  /* 0x0000000206047825 */ /* 0x001fc800078e0238 */
[C---:B-1----:R-:W-:Y:S01]  /*35260*/  IMAD.WIDE R8, R6.reuse, 0x2, R2 ;  /* 0x0000000206087825 */ /* 0x042fe200078e0202 */
[----:B------:R-:W-:Y:S01]  /*35270*/  IADD3 R0, R6, c[0x0][0x198], RZ ;  /* 0x0000660006007a10 */ /* 0x000fe20007ffe0ff */
[----:B--2---:R0:W-:Y:S01]  /*35280*/  @P3 STG.E.U16 [R4.64], R25 ;  /* 0x0000001904003986 */ /* 0x0041e2000c101506 */
[----:B------:R-:W-:-:S03]  /*35290*/  ISETP.LT.AND P3, PT, R37, c[0x0][0x178], !P2 ;  /* 0x00005e0025007a0c */ /* 0x000fc60005761270 */
[----:B---3--:R1:W-:Y:S01]  /*352a0*/  @P4 STG.E.U16 [R12.64], R59 ;  /* 0x0000003b0c004986 */ /* 0x0083e2000c101506 */
[----:B------:R-:W-:Y:S02]  /*352b0*/  ISETP.GE.AND P4, PT, R20, c[0x0][0x17c], PT ;  /* 0x00005f0014007a0c */ /* 0x000fe40003f86270 */
[----:B------:R-:W-:Y:S01]  /*352c0*/  PRMT R17, R25, 0x7632, R17 ;  /* 0x0000763219117816 */ /* 0x000fe20000000011 */
[----:B------:R-:W2:Y:S01]  /*352d0*/  LDL.LU R20, [R1+0x15e0] ;  /* 0x0015e00001147983 */ /* 0x000ea20000300800 */
[----:B0-----:R-:W-:-:S03]  /*352e0*/  IMAD.WIDE R4, R6, 0x2, R52 ;  /* 0x0000000206047825 */ /* 0x001fc600078e0234 */
[----:B------:R-:W3:Y:S01]  /*352f0*/  LDL.LU R25, [R1+0x17c] ;  /* 0x00017c0001197983 */ /* 0x000ee20000300800 */
[----:B------:R-:W-:Y:S02]  /*35300*/  PRMT R16, R59, 0x7632, R16 ;  /* 0x000076323b107816 */ /* 0x000fe40000000010 */
[----:B----4-:R-:W-:Y:S01]  /*35310*/  ISETP.LT.AND P5, PT, R38, c[0x0][0x178], !P2 ;  /* 0x00005e0026007a0c */ /* 0x010fe200057a1270 */
[----:B-1----:R-:W4:Y:S01]  /*35320*/  LDL.LU R59, [R1+0x16c] ;  /* 0x00016c00013b7983 */ /* 0x002f220000300800 */
[----:B------:R-:W-:-:S11]  /*35330*/  PRMT R10, R60, 0x7632, R10 ;  /* 0x000076323c0a7816 */ /* 0x000fd6000000000a */
[----:B------:R0:W-:Y:S01]  /*35340*/  @P5 STG.E.U16 [R8.64], R60 ;  /* 0x0000003c08005986 */ /* 0x0001e2000c101506 */
[----:B------:R-:W-:-:S03]  /*35350*/  ISETP.LT.AND P5, PT, R33, c[0x0][0x178], !P2 ;  /* 0x00005e0021007a0c */ /* 0x000fc600057a1270 */
[----:B------:R1:W-:Y:S01]  /*35360*/  @P6 STG.E.U16 [R4.64], R61 ;  /* 0x0000003d04006986 */ /* 0x0003e2000c101506 */
[----:B------:R-:W-:Y:S01]  /*35370*/  PRMT R14, R61, 0x7632, R14 ;  /* 0x000076323d0e7816 */ /* 0x000fe2000000000e */
[C---:B0-----:R-:W-:Y:S02]  /*35380*/  IMAD.WIDE R8, R6.reuse, 0x2, R50 ;  /* 0x0000000206087825 */ /* 0x041fe400078e0232 */
[----:B------:R-:W4:Y:S02]  /*35390*/  LDL.LU R60, [R1+0x15c] ;  /* 0x00015c00013c7983 */ /* 0x000f240000300800 */
[C---:B-1----:R-:W-:Y:S02]  /*353a0*/  IMAD.WIDE R4, R6.reuse, 0x2, R48 ;  /* 0x0000000206047825 */ /* 0x042fe400078e0230 */
[----:B------:R0:W-:Y:S04]  /*353b0*/  @P3 STG.E.U16 [R8.64], R36 ;  /* 0x0000002408003986 */ /* 0x0001e8000c101506 */
[----:B------:R-:W4:Y:S04]  /*353c0*/  LDL.LU R61, [R1+0x14c] ;  /* 0x00014c00013d7983 */ /* 0x000f280000300800 */
[----:B------:R1:W-:Y:S01]  /*353d0*/  @P5 STG.E.U16 [R4.64], R32 ;  /* 0x0000002004005986 */ /* 0x0003e2000c101506 */
[----:B0-----:R-:W-:-:S04]  /*353e0*/  IMAD.WIDE R8, R6, 0x2, R42 ;  /* 0x0000000206087825 */ /* 0x001fc800078e022a */
[----:B-1----:R-:W-:Y:S01]  /*353f0*/  IMAD.WIDE R4, R6, 0x2, R40 ;  /* 0x0000000206047825 */ /* 0x002fe200078e0228 */
[----:B------:R-:W-:Y:S02]  /*35400*/  PRMT R6, R36, 0x7632, R6 ;  /* 0x0000763224067816 */ /* 0x000fe40000000006 */
[----:B------:R-:W4:Y:S01]  /*35410*/  LDL.LU R36, [R1+0x3c] ;  /* 0x00003c0001247983 */ /* 0x000f220000300800 */
[----:B------:R-:W-:-:S03]  /*35420*/  PRMT R18, R32, 0x7632, R18 ;  /* 0x0000763220127816 */ /* 0x000fc60000000012 */
[----:B------:R-:W4:Y:S01]  /*35430*/  LDL.LU R32, [R1+0x1c] ;  /* 0x00001c0001207983 */ /* 0x000f220000300800 */
[----:B------:R-:W-:Y:S02]  /*35440*/  ISETP.LT.AND P6, PT, R29, c[0x0][0x178], !P2 ;  /* 0x00005e001d007a0c */ /* 0x000fe400057c1270 */
[----:B------:R-:W-:Y:S02]  /*35450*/  ISETP.GE.AND P0, PT, R30, c[0x0][0x17c], PT ;  /* 0x00005f001e007a0c */ /* 0x000fe40003f06270 */
[----:B------:R-:W-:Y:S02]  /*35460*/  ISETP.LT.AND P2, PT, R58, c[0x0][0x178], !P2 ;  /* 0x00005e003a007a0c */ /* 0x000fe40005741270 */
[----:B------:R-:W-:Y:S02]  /*35470*/  ISETP.LT.AND P3, PT, R47, c[0x0][0x178], !P0 ;  /* 0x00005e002f007a0c */ /* 0x000fe40004761270 */
[----:B------:R-:W-:-:S05]  /*35480*/  ISETP.LT.AND P5, PT, R7, c[0x0][0x178], !P0 ;  /* 0x00005e0007007a0c */ /* 0x000fca00047a1270 */
[----:B------:R0:W-:Y:S01]  /*35490*/  @P6 STG.E.U16 [R8.64], R11 ;  /* 0x0000000b08006986 */ /* 0x0001e2000c101506 */
[----:B------:R-:W-:-:S03]  /*354a0*/  ISETP.LT.AND P6, PT, R38, c[0x0][0x178], !P0 ;  /* 0x00005e0026007a0c */ /* 0x000fc600047c1270 */
[----:B------:R1:W-:Y:S01]  /*354b0*/  @P2 STG.E.U16 [R4.64], R27 ;  /* 0x0000001b04002986 */ /* 0x0003e2000c101506 */
[----:B------:R-:W-:-:S04]  /*354c0*/  IMAD.WIDE R12, R0, 0x2, R54 ;  /* 0x00000002000c7825 */ /* 0x000fc800078e0236 */
[----:B0-----:R-:W-:Y:S01]  /*354d0*/  IMAD.WIDE R8, R0, 0x2, R56 ;  /* 0x0000000200087825 */ /* 0x001fe200078e0238 */
[----:B------:R-:W-:-:S04]  /*354e0*/  ISETP.LT.AND P2, PT, R37, c[0x0][0x178], !P0 ;  /* 0x00005e0025007a0c */ /* 0x000fc80004741270 */
[----:B------:R-:W-:Y:S01]  /*354f0*/  @P3 STG.E.U16 [R8.64], R17 ;  /* 0x0000001108003986 */ /* 0x000fe2000c101506 */
[----:B------:R-:W-:Y:S01]  /*35500*/  ISETP.LT.AND P3, PT, R34, c[0x0][0x178], !P0 ;  /* 0x00005e0022007a0c */ /* 0x000fe20004761270 */
[----:B-1----:R-:W-:Y:S02]  /*35510*/  IMAD.WIDE R4, R0, 0x2, R2 ;  /* 0x0000000200047825 */ /* 0x002fe400078e0202 */
[----:B------:R0:W-:Y:S01]  /*35520*/  @P5 STG.E.U16 [R12.64], R16 ;  /* 0x000000100c005986 */ /* 0x0001e2000c101506 */
[----:B------:R-:W-:-:S03]  /*35530*/  ISETP.LT.AND P5, PT, R33, c[0x0][0x178], !P0 ;  /* 0x00005e0021007a0c */ /* 0x000fc600047a1270 */
[----:B------:R1:W-:Y:S01]  /*35540*/  @P6 STG.E.U16 [R4.64], R10 ;  /* 0x0000000a04006986 */ /* 0x0003e2000c101506 */
[----:B------:R-:W-:Y:S02]  /*35550*/  ISETP.LT.AND P6, PT, R29, c[0x0][0x178], !P0 ;  /* 0x00005e001d007a0c */ /* 0x000fe400047c1270 */
[----:B------:R-:W-:Y:S02]  /*35560*/  ISETP.GE.AND P1, PT, R26, c[0x0][0x17c], PT ;  /* 0x00005f001a007a0c */ /* 0x000fe40003f26270 */
[----:B------:R-:W-:Y:S02]  /*35570*/  ISETP.LT.AND P0, PT, R58, c[0x0][0x178], !P0 ;  /* 0x00005e003a007a0c */ /* 0x000fe40004701270 */
[----:B0-----:R-:W-:Y:S01]  /*35580*/  PRMT R12, R11, 0x7632, R12 ;  /* 0x000076320b0c7816 */ /* 0x001fe2000000000c */
[----:B-1----:R-:W-:-:S04]  /*35590*/  IMAD.WIDE R4, R0, 0x2, R52 ;  /* 0x0000000200047825 */ /* 0x002fc800078e0234 */
[C---:B------:R-:W-:Y:S01]  /*355a0*/  IMAD.WIDE R10, R0.reuse, 0x2, R50 ;  /* 0x00000002000a7825 */ /* 0x040fe200078e0232 */
[----:B------:R0:W-:Y:S01]  /*355b0*/  @P3 STG.E.U16 [R4.64], R14 ;  /* 0x0000000e04003986 */ /* 0x0001e2000c101506 */
[----:B------:R-:W-:Y:S02]  /*355c0*/  ISETP.LT.AND P3, PT, R47, c[0x0][0x178], !P1 ;  /* 0x00005e002f007a0c */ /* 0x000fe40004f61270 */
[C---:B------:R-:W-:Y:S01]  /*355d0*/  IMAD.WIDE R8, R0.reuse, 0x2, R48 ;  /* 0x0000000200087825 */ /* 0x040fe200078e0230 */
[----:B------:R1:W-:Y:S01]  /*355e0*/  @P2 STG.E.U16 [R10.64], R6 ;  /* 0x000000060a002986 */ /* 0x0003e2000c101506 */
[----:B------:R-:W-:Y:S02]  /*355f0*/  PRMT R13, R27, 0x7632, R13 ;  /* 0x000076321b0d7816 */ /* 0x000fe4000000000d */
[----:B------:R-:W-:Y:S01]  /*35600*/  ISETP.LT.AND P2, PT, R7, c[0x0][0x178], !P1 ;  /* 0x00005e0007007a0c */ /* 0x000fe20004f41270 */
[----:B------:R1:W-:Y:S01]  /*35610*/  @P5 STG.E.U16 [R8.64], R18 ;  /* 0x0000001208005986 */ /* 0x0003e2000c101506 */
[C---:B0-----:R-:W-:Y:S01]  /*35620*/  IMAD.WIDE R4, R0.reuse, 0x2, R42 ;  /* 0x0000000200047825 */ /* 0x041fe200078e022a */
[----:B-1----:R-:W-:-:S04]  /*35630*/  IADD3 R6, R0, c[0x0][0x198], RZ ;  /* 0x0000660000067a10 */ /* 0x002fc80007ffe0ff */
[----:B------:R0:W-:Y:S01]  /*35640*/  @P6 STG.E.U16 [R4.64], R12 ;  /* 0x0000000c04006986 */ /* 0x0001e2000c101506 */
[----:B------:R-:W-:Y:S01]  /*35650*/  ISETP.LT.AND P5, PT, R38, c[0x0][0x178], !P1 ;  /* 0x00005e0026007a0c */ /* 0x000fe20004fa1270 */
[----:B------:R-:W-:Y:S01]  /*35660*/  IMAD.WIDE R8, R0, 0x2, R40 ;  /* 0x0000000200087825 */ /* 0x000fe200078e0228 */
[----:B------:R-:W-:-:S04]  /*35670*/  ISETP.LT.AND P6, PT, R34, c[0x0][0x178], !P1 ;  /* 0x00005e0022007a0c */ /* 0x000fc80004fc1270 */
[----:B------:R1:W-:Y:S01]  /*35680*/  @P0 STG.E.U16 [R8.64], R13 ;  /* 0x0000000d08000986 */ /* 0x0003e2000c101506 */
[----:B0-----:R-:W-:-:S04]  /*35690*/  IMAD.WIDE R4, R6, 0x2, R56 ;  /* 0x0000000206047825 */ /* 0x001fc800078e0238 */
[----:B------:R-:W-:-:S04]  /*356a0*/  IMAD.WIDE R10, R6, 0x2, R52 ;  /* 0x00000002060a7825 */ /* 0x000fc800078e0234 */
[C---:B-1----:R-:W-:Y:S01]  /*356b0*/  IMAD.WIDE R8, R6.reuse, 0x2, R2 ;  /* 0x0000000206087825 */ /* 0x042fe200078e0202 */
[----:B---3--:R0:W-:Y:S01]  /*356c0*/  @P3 STG.E.U16 [R4.64], R25 ;  /* 0x0000001904003986 */ /* 0x0081e2000c101506 */
[----:B------:R-:W-:Y:S02]  /*356d0*/  ISETP.LT.AND P3, PT, R37, c[0x0][0x178], !P1 ;  /* 0x00005e0025007a0c */ /* 0x000fe40004f61270 */
[----:B0-----:R-:W-:Y:S01]  /*356e0*/  IMAD.WIDE R4, R6, 0x2, R54 ;  /* 0x0000000206047825 */ /* 0x001fe200078e0236 */
[----:B--2---:R-:W-:Y:S02]  /*356f0*/  ISETP.GE.AND P0, PT, R20, c[0x0][0x17c], PT ;  /* 0x00005f0014007a0c */ /* 0x004fe40003f06270 */
[----:B------:R-:W-:Y:S02]  /*35700*/  IADD3 R20, R6, c[0x0][0x198], RZ ;  /* 0x0000660006147a10 */ /* 0x000fe40007ffe0ff */
[----:B----4-:R0:W-:Y:S01]  /*35710*/  @P2 STG.E.U16 [R4.64], R59 ;  /* 0x0000003b04002986 */ /* 0x0101e2000c101506 */
[----:B------:R-:W-:-:S02]  /*35720*/  ISETP.LT.AND P2, PT, R33, c[0x0][0x178], !P1 ;  /* 0x00005e0021007a0c */ /* 0x000fc40004f41270 */
[----:B------:R-:W-:-:S04]  /*35730*/  IMAD.WIDE R12, R20, 0x2, R56 ;  /* 0x00000002140c7825 */ /* 0x000fc800078e0238 */
[----:B0-----:R-:W-:Y:S01]  /*35740*/  IMAD.WIDE R4, R6, 0x2, R50 ;  /* 0x0000000206047825 */ /* 0x001fe200078e0232 */
[----:B------:R-:W-:Y:S01]  /*35750*/  PRMT R0, R25, 0x7632, R0 ;  /* 0x0000763219007816 */ /* 0x000fe20000000000 */
[----:B------:R0:W-:Y:S01]  /*35760*/  @P5 STG.E.U16 [R8.64], R60 ;  /* 0x0000003c08005986 */ /* 0x0001e2000c101506 */
[----:B------:R-:W-:Y:S02]  /*35770*/  ISETP.LT.AND P5, PT, R29, c[0x0][0x178], !P1 ;  /* 0x00005e001d007a0c */ /* 0x000fe40004fa1270 */
[----:B------:R-:W-:Y:S01]  /*35780*/  ISETP.LT.AND P1, PT, R58, c[0x0][0x178], !P1 ;  /* 0x00005e003a007a0c */ /* 0x000fe20004f21270 */
[----:B------:R1:W-:Y:S01]  /*35790*/  @P6 STG.E.U16 [R10.64], R61 ;  /* 0x0000003d0a006986 */ /* 0x0003e2000c101506 */
[----:B------:R-:W-:Y:S01]  /*357a0*/  ISETP.LT.AND P6, PT, R47, c[0x0][0x178], !P4 ;  /* 0x00005e002f007a0c */ /* 0x000fe200067c1270 */
[----:B0-----:R-:W-:Y:S01]  /*357b0*/  IMAD.WIDE R8, R6, 0x2, R42 ;  /* 0x0000000206087825 */ /* 0x001fe200078e022a */
[----:B------:R-:W-:Y:S02]  /*357c0*/  PRMT R14, R59, 0x7632, R14 ;  /* 0x000076323b0e7816 */ /* 0x000fe4000000000e */
[----:B------:R-:W-:Y:S01]  /*357d0*/  PRMT R16, R60, 0x7632, R16 ;  /* 0x000076323c107816 */ /* 0x000fe20000000010 */
[----:B-1----:R-:W-:Y:S01]  /*357e0*/  IMAD.WIDE R10, R6, 0x2, R40 ;  /* 0x00000002060a7825 */ /* 0x002fe200078e0228 */
[----:B------:R0:W-:Y:S01]  /*357f0*/  @P3 STG.E.U16 [R4.64], R36 ;  /* 0x0000002404003986 */ /* 0x0001e2000c101506 */
[----:B------:R-:W-:-:S03]  /*35800*/  ISETP.LT.AND P3, PT, R7, c[0x0][0x178], !P4 ;  /* 0x00005e0007007a0c */ /* 0x000fc60006761270 */
[----:B------:R-:W2:Y:S04]  /*35810*/  LDL.LU R7, [R1+0x1674] ;  /* 0x0016740001077983 */ /* 0x000ea80000300800 */
[----:B------:R-:W3:Y:S01]  /*35820*/  LDL.LU R30, [R1+0x15e4] ;  /* 0x0015e400011e7983 */ /* 0x000ee20000300800 */
[----:B0-----:R-:W-:-:S03]  /*35830*/  IMAD.WIDE R4, R6, 0x2, R48 ;  /* 0x0000000206047825 */ /* 0x001fc600078e0230 */
[----:B------:R-:W4:Y:S01]  /*35840*/  LDL.LU R27, [R1+0x15e8] ;  /* 0x0015e800011b7983 */ /* 0x000f220000300800 */
[----:B------:R-:W-:-:S03]  /*35850*/  PRMT R17, R61, 0x7632, R17 ;  /* 0x000076323d117816 */ /* 0x000fc60000000011 */
[----:B------:R-:W2:Y:S01]  /*35860*/  LDL.LU R26, [R1+0x15ec] ;  /* 0x0015ec00011a7983 */ /* 0x000ea20000300800 */
[----:B------:R-:W-:-:S03]  /*35870*/  PRMT R18, R36, 0x7632, R18 ;  /* 0x0000763224127816 */ /* 0x000fc60000000012 */
[----:B------:R-:W2:Y:S01]  /*35880*/  LDL.LU R25, [R1+0x24c] ;  /* 0x00024c0001197983 */ /* 0x000ea20000300800 */
[----:B------:R-:W-:-:S03]  /*35890*/  PRMT R6, R32, 0x7632, R6 ;  /* 0x0000763220067816 */ /* 0x000fc60000000006 */
[----:B------:R0:W-:Y:S04]  /*358a0*/  @P2 STG.E.U16 [R4.64], R32 ;  /* 0x0000002004002986 */ /* 0x0001e8000c101506 */
[----:B------:R-:W4:Y:S04]  /*358b0*/  LDL.LU R59, [R1+0x23c] ;  /* 0x00023c00013b7983 */ /* 0x000f280000300800 */
[----:B------:R-:W4:Y:S04]  /*358c0*/  LDL.LU R60, [R1+0x21c] ;  /* 0x00021c00013c7983 */ /* 0x000f280000300800 */
[----:B------:R-:W-:Y:S04]  /*358d0*/  @P5 STG.E.U16 [R8.64], R23 ;  /* 0x0000001708005986 */ /* 0x000fe8000c101506 */
[----:B------:R-:W4:Y:S04]  /*358e0*/  LDL.LU R61, [R1+0x1cc] ;  /* 0x0001cc00013d7983 */ /* 0x000f280000300800 */
[----:B------:R-:W-:Y:S04]  /*358f0*/  @P1 STG.E.U16 [R10.64], R31 ;  /* 0x0000001f0a001986 */ /* 0x000fe8000c101506 */
[----:B------:R-:W4:Y:S04]  /*35900*/  LDL.LU R36, [R1+0x1ac] ;  /* 0x0001ac0001247983 */ /* 0x000f280000300800 */
[----:B------:R1:W-:Y:S04]  /*35910*/  @P6 STG.E.U16 [R12.64], R0 ;  /* 0x000000000c006986 */ /* 0x0003e8000c101506 */
[----:B0-----:R-:W4:Y:S01]  /*35920*/  LDL.LU R32, [R1+0x5c] ;  /* 0x00005c0001207983 */ /* 0x001f220000300800 */
[----:B-1----:R-:W-:-:S03]  /*35930*/  PRMT R0, R31, 0x7632, R0 ;  /* 0x000076321f007816 */ /* 0x002fc60000000000 */
[----:B------:R-:W4:Y:S01]  /*35940*/  LDL.LU R31, [R1+0xb7c] ;  /* 0x000b7c00011f7983 */ /* 0x000f220000300800 */
[----:B------:R-:W-:Y:S01]  /*35950*/  ISETP.LT.AND P5, PT, R38, c[0x0][0x178], !P4 ;  /* 0x00005e0026007a0c */ /* 0x000fe200067a1270 */
[----:B------:R-:W-:Y:S01]  /*35960*/  IMAD.WIDE R4, R20, 0x2, R54 ;  /* 0x0000000214047825 */ /* 0x000fe200078e0236 */
[----:B------:R-:W-:Y:S02]  /*35970*/  ISETP.LT.AND P6, PT, R34, c[0x0][0x178], !P4 ;  /* 0x00005e0022007a0c */ /* 0x000fe400067c1270 */
[----:B------:R-:W-:Y:S02]  /*35980*/  ISETP.LT.AND P1, PT, R37, c[0x0][0x178], !P4 ;  /* 0x00005e0025007a0c */ /* 0x000fe40006721270 */
[----:B------:R-:W-:Y:S01]  /*35990*/  ISETP.LT.AND P2, PT, R33, c[0x0][0x178], !P4 ;  /* 0x00005e0021007a0c */ /* 0x000fe20006741270 */
[----:B------:R0:W-:Y:S01]  /*359a0*/  @P3 STG.E.U16 [R4.64], R14 ;  /* 0x0000000e04003986 */ /* 0x0001e2000c101506 */
[----:B------:R-:W-:Y:S01]  /*359b0*/  IMAD.WIDE R8, R20, 0x2, R52 ;  /* 0x0000000214087825 */ /* 0x000fe200078e0234 */
[----:B------:R-:W-:-:S02]  /*359c0*/  ISETP.LT.AND P3, PT, R29, c[0x0][0x178], !P4 ;  /* 0x00005e001d007a0c */ /* 0x000fc40006761270 */
[----:B------:R-:W-:Y:S01]  /*359d0*/  ISETP.LT.AND P4, PT, R58, c[0x0][0x178], !P4 ;  /* 0x00005e003a007a0c */ /* 0x000fe20006781270 */
[----:B------:R-:W-:-:S04]  /*359e0*/  IMAD.WIDE R10, R20, 0x2, R50 ;  /* 0x00000002140a7825 */ /* 0x000fc800078e0232 */
[----:B------:R-:W-:-:S04]  /*359f0*/  IMAD.WIDE R12, R20, 0x2, R48 ;  /* 0x00000002140c7825 */ /* 0x000fc800078e0230 */
[----:B0-----:R-:W-:-:S05]  /*35a00*/  IMAD.WIDE R4, R20, 0x2, R2 ;  /* 0x0000000214047825 */ /* 0x001fca00078e0202 */
[----:B------:R0:W-:Y:S04]  /*35a10*/  @P5 STG.E.U16 [R4.64], R16 ;  /* 0x0000001004005986 */ /* 0x0001e8000c101506 */
[----:B------:R1:W-:Y:S01]  /*35a20*/  @P6 STG.E.U16 [R8.64], R17 ;  /* 0x0000001108006986 */ /* 0x0003e2000c101506 */
[----:B------:R-:W-:-:S03]  /*35a30*/  PRMT R23, R23, 0x7632, R23 ;  /* 0x0000763217177816 */ /* 0x000fc60000000017 */
[----:B------:R1:W-:Y:S01]  /*35a40*/  @P1 STG.E.U16 [R10.64], R18 ;  /* 0x000000120a001986 */ /* 0x0003e2000c101506 */
[----:B------:R-:W-:-:S03]  /*35a50*/  ISETP.LT.AND P6, PT, R38, c[0x0][0x178], !P0 ;  /* 0x00005e0026007a0c */ /* 0x000fc600047c1270 */
[----:B------:R1:W-:Y:S01]  /*35a60*/  @P2 STG.E.U16 [R12.64], R6 ;  /* 0x000000060c002986 */ /* 0x0003e2000c101506 */
[----:B------:R-:W-:Y:S01]  /*35a70*/  ISETP.LT.AND P2, PT, R47, c[0x0][0x178], !P0 ;  /* 0x00005e002f007a0c */ /* 0x000fe20004741270 */
[----:B0-----:R-:W-:-:S04]  /*35a80*/  IMAD.WIDE R4, R20, 0x2, R42 ;  /* 0x0000000214047825 */ /* 0x001fc800078e022a */
[----:B-1----:R-:W-:Y:S01]  /*35a90*/  IMAD.WIDE R8, R20, 0x2, R40 ;  /* 0x0000000214087825 */ /* 0x002fe200078e0228 */
[----:B------:R0:W-:Y:S01]  /*35aa0*/  @P3 STG.E.U16 [R4.64], R23 ;  /* 0x0000001704003986 */ /* 0x0001e2000c101506 */
[----:B------:R-:W-:-:S03]  /*35ab0*/  ISETP.LT.AND P3, PT, R34, c[0x0][0x178], !P0 ;  /* 0x00005e0022007a0c */ /* 0x000fc60004761270 */
[----:B------:R-:W4:Y:S01]  /*35ac0*/  LDL.LU R18, [R1+0x15f0] ;  /* 0x0015f00001127983 */ /* 0x000f220000300800 */
[----:B------:R-:W-:-:S03]  /*35ad0*/  IADD3 R6, R20, c[0x0][0x198], RZ ;  /* 0x0000660014067a10 */ /* 0x000fc60007ffe0ff */
[----:B------:R1:W-:Y:S01]  /*35ae0*/  @P4 STG.E.U16 [R8.64], R0 ;  /* 0x0000000008004986 */ /* 0x0003e2000c101506 */
[----:B------:R-:W-:Y:S01]  /*35af0*/  ISETP.LT.AND P4, PT, R37, c[0x0][0x178], !P0 ;  /* 0x00005e0025007a0c */ /* 0x000fe20004781270 */
[----:B------:R-:W-:-:S04]  /*35b00*/  IMAD.WIDE R10, R6, 0x2, R54 ;  /* 0x00000002060a7825 */ /* 0x000fc800078e0236 */
[----:B0-----:R-:W-:-:S04]  /*35b10*/  IMAD.WIDE R4, R6, 0x2, R56 ;  /* 0x0000000206047825 */ /* 0x001fc800078e0238 */
[C---:B-1----:R-:W-:Y:S01]  /*35b20*/  IMAD.WIDE R8, R6.reuse, 0x2, R2 ;  /* 0x0000000206087825 */ /* 0x042fe200078e0202 */
[----:B------:R-:W-:Y:S02]  /*35b30*/  IADD3 R0, R6, c[0x0][0x198], RZ ;  /* 0x0000660006007a10 */ /* 0x000fe40007ffe0ff */
[----:B---3--:R-:W-:Y:S01]  /*35b40*/  ISETP.GE.AND P1, PT, R30, c[0x0][0x17c], PT ;  /* 0x00005f001e007a0c */ /* 0x008fe20003f26270 */
[----:B--2---:R0:W-:Y:S02]  /*35b50*/  @P2 STG.E.U16 [R4.64], R25 ;  /* 0x0000001904002986 */ /* 0x0041e4000c101506 */
[----:B0-----:R-:W-:Y:S01]  /*35b60*/  IMAD.WIDE R4, R6, 0x2, R52 ;  /* 0x0000000206047825 */ /* 0x001fe200078e0234 */
[----:B------:R-:W-:Y:S02]  /*35b70*/  PRMT R13, R25, 0x7632, R13 ;  /* 0x00007632190d7816 */ /* 0x000fe4000000000d */
[----:B----4-:R-:W-:-:S13]  /*35b80*/  ISETP.LT.AND P5, PT, R31, c[0x0][0x178], !P0 ;  /* 0x00005e001f007a0c */ /* 0x010fda00047a1270 */
[----:B------:R-:W-:Y:S01]  /*35b90*/  @P5 STG.E.U16 [R10.64], R59 ;  /* 0x0000003b0a005986 */ /* 0x000fe2000c101506 */
[----:B------:R-:W-:-:S03]  /*35ba0*/  ISETP.LT.AND P5, PT, R33, c[0x0][0x178], !P0 ;  /* 0x00005e0021007a0c */ /* 0x000fc600047a1270 */
[----:B------:R0:W-:Y:S01]  /*35bb0*/  @P6 STG.E.U16 [R8.64], R60 ;  /* 0x0000003c08006986 */ /* 0x0001e2000c101506 */
[----:B------:R-:W-:Y:S02]  /*35bc0*/  ISETP.LT.AND P6, PT, R29, c[0x0][0x178], !P0 ;  /* 0x00005e001d007a0c */ /* 0x000fe400047c1270 */
[----:B------:R-:W-:Y:S01]  /*35bd0*/  ISETP.LT.AND P0, PT, R58, c[0x0][0x178], !P0 ;  /* 0x00005e003a007a0c */ /* 0x000fe20004701270 */
[----:B------:R1:W-:Y:S01]  /*35be0*/  @P3 STG.E.U16 [R4.64], R61 ;  /* 0x0000003d04003986 */ /* 0x0003e2000c101506 */
[----:B0-----:R-:W-:-:S05]  /*35bf0*/  IMAD.WIDE R8, R6, 0x2, R50 ;  /* 0x0000000206087825 */ /* 0x001fca00078e0232 */
[----:B------:R0:W-:Y:S01]  /*35c00*/  @P4 STG.E.U16 [R8.64], R36 ;  /* 0x0000002408004986 */ /* 0x0001e2000c101506 */
[----:B------:R-:W-:Y:S01]  /*35c10*/  ISETP.LT.AND P4, PT, R47, c[0x0][0x178], !P1 ;  /* 0x00005e002f007a0c */ /* 0x000fe20004f81270 */
[----:B-1----:R-:W-:Y:S01]  /*35c20*/  IMAD.WIDE R4, R6, 0x2, R48 ;  /* 0x0000000206047825 */ /* 0x002fe200078e0230 */
[----:B------:R-:W-:Y:S02]  /*35c30*/  PRMT R10, R59, 0x7632, R10 ;  /* 0x000076323b0a7816 */ /* 0x000fe4000000000a */
[----:B------:R-:W2:Y:S01]  /*35c40*/  LDL.LU R59, [R1+0x2bc] ;  /* 0x0002bc00013b7983 */ /* 0x000ea20000300800 */
[----:B------:R-:W-:Y:S01]  /*35c50*/  PRMT R11, R60, 0x7632, R11 ;  /* 0x000076323c0b7816 */ /* 0x000fe2000000000b */
[C---:B0-----:R-:W-:Y:S02]  /*35c60*/  IMAD.WIDE R8, R6.reuse, 0x2, R42 ;  /* 0x0000000206087825 */ /* 0x041fe400078e022a */
[----:B------:R0:W-:Y:S04]  /*35c70*/  @P5 STG.E.U16 [R4.64], R32 ;  /* 0x0000002004005986 */ /* 0x0001e8000c101506 */
[----:B------:R1:W-:Y:S04]  /*35c80*/  @P6 STG.E.U16 [R8.64], R19 ;  /* 0x0000001308006986 */ /* 0x0003e8000c101506 */
[----:B------:R-:W3:Y:S01]  /*35c90*/  LDL.LU R17, [R1+0x15f4] ;  /* 0x0015f40001117983 */ /* 0x000ee20000300800 */
[----:B0-----:R-:W-:-:S03]  /*35ca0*/  IMAD.WIDE R4, R6, 0x2, R40 ;  /* 0x0000000206047825 */ /* 0x001fc600078e0228 */
[----:B------:R-:W4:Y:S01]  /*35cb0*/  LDL.LU R60, [R1+0x2ac] ;  /* 0x0002ac00013c7983 */ /* 0x000f220000300800 */
[----:B-1----:R-:W-:-:S03]  /*35cc0*/  IMAD.WIDE R8, R0, 0x2, R56 ;  /* 0x0000000200087825 */ /* 0x002fc600078e0238 */
[----:B------:R-:W-:Y:S01]  /*35cd0*/  @P0 STG.E.U16 [R4.64], R35 ;  /* 0x0000002304000986 */ /* 0x000fe2000c101506 */
[----:B------:R-:W-:-:S03]  /*35ce0*/  PRMT R6, R61, 0x7632, R6 ;  /* 0x000076323d067816 */ /* 0x000fc60000000006 */
[----:B------:R0:W-:Y:S04]  /*35cf0*/  @P4 STG.E.U16 [R8.64], R13 ;  /* 0x0000000d08004986 */ /* 0x0001e8000c101506 */
[----:B------:R-:W3:Y:S01]  /*35d00*/  LDL.LU R61, [R1+0x22c] ;  /* 0x00022c00013d7983 */ /* 0x000ee20000300800 */
[----:B0-----:R-:W-:-:S03]  /*35d10*/  PRMT R13, R32, 0x7632, R13 ;  /* 0x00007632200d7816 */ /* 0x001fc6000000000d */
[----:B------:R-:W3:Y:S01]  /*35d20*/  LDL.LU R32, [R1+0x1bc] ;  /* 0x0001bc0001207983 */ /* 0x000ee20000300800 */
[----:B------:R-:W-:Y:S02]  /*35d30*/  ISETP.LT.AND P6, PT, R31, c[0x0][0x178], !P1 ;  /* 0x00005e001f007a0c */ /* 0x000fe40004fc1270 */
[----:B------:R-:W-:Y:S01]  /*35d40*/  ISETP.LT.AND P5, PT, R38, c[0x0][0x178], !P1 ;  /* 0x00005e0026007a0c */ /* 0x000fe20004fa1270 */
[----:B------:R-:W-:Y:S01]  /*35d50*/  IMAD.WIDE R4, R0, 0x2, R54 ;  /* 0x0000000200047825 */ /* 0x000fe200078e0236 */
[----:B------:R-:W-:Y:S02]  /*35d60*/  ISETP.LT.AND P0, PT, R34, c[0x0][0x178], !P1 ;  /* 0x00005e0022007a0c */ /* 0x000fe40004f01270 */
[----:B------:R-:W-:Y:S01]  /*35d70*/  ISETP.LT.AND P4, PT, R37, c[0x0][0x178], !P1 ;  /* 0x00005e0025007a0c */ /* 0x000fe20004f81270 */
[----:B------:R-:W-:-:S06]  /*35d80*/  IMAD.WIDE R8, R0, 0x2, R2 ;  /* 0x0000000200087825 */ /* 0x000fcc00078e0202 */
[----:B------:R0:W-:Y:S01]  /*35d90*/  @P6 STG.E.U16 [R4.64], R10 ;  /* 0x0000000a04006986 */ /* 0x0001e2000c101506 */
[----:B------:R-:W-:-:S03]  /*35da0*/  ISETP.LT.AND P6, PT, R33, c[0x0][0x178], !P1 ;  /* 0x00005e0021007a0c */ /* 0x000fc60004fc1270 */
[----:B------:R1:W-:Y:S01]  /*35db0*/  @P5 STG.E.U16 [R8.64], R11 ;  /* 0x0000000b08005986 */ /* 0x0003e2000c101506 */
[----:B------:R-:W-:Y:S02]  /*35dc0*/  ISETP.LT.AND P5, PT, R29, c[0x0][0x178], !P1 ;  /* 0x00005e001d007a0c */ /* 0x000fe40004fa1270 */
[----:B------:R-:W-:Y:S02]  /*35dd0*/  ISETP.LT.AND P1, PT, R58, c[0x0][0x178], !P1 ;  /* 0x00005e003a007a0c */ /* 0x000fe40004f21270 */
[----:B------:R-:W-:Y:S02]  /*35de0*/  PRMT R12, R36, 0x7632, R12 ;  /* 0x00007632240c7816 */ /* 0x000fe4000000000c */
[----:B------:R-:W-:Y:S01]  /*35df0*/  ISETP.GE.AND P2, PT, R27, c[0x0][0x17c], PT ;  /* 0x00005f001b007a0c */ /* 0x000fe20003f46270 */
[C---:B0-----:R-:W-:Y:S01]  /*35e00*/  IMAD.WIDE R4, R0.reuse, 0x2, R50 ;  /* 0x0000000200047825 */ /* 0x041fe200078e0232 */
[----:B------:R-:W-:Y:S01]  /*35e10*/  PRMT R14, R19, 0x7632, R14 ;  /* 0x00007632130e7816 */ /* 0x000fe2000000000e */
[----:B------:R-:W3:Y:S02]  /*35e20*/  LDL.LU R36, [R1+0x19c] ;  /* 0x00019c0001247983 */ /* 0x000ee40000300800 */
[----:B-1----:R-:W-:-:S04]  /*35e30*/  IMAD.WIDE R8, R0, 0x2, R52 ;  /* 0x0000000200087825 */ /* 0x002fc800078e0234 */
[----:B------:R-:W-:Y:S01]  /*35e40*/  IMAD.WIDE R10, R0, 0x2, R48 ;  /* 0x00000002000a7825 */ /* 0x000fe200078e0230 */
[----:B------:R0:W-:Y:S01]  /*35e50*/  @P0 STG.E.U16 [R8.64], R6 ;  /* 0x0000000608000986 */ /* 0x0001e2000c101506 */
[----:B------:R-:W-:-:S03]  /*35e60*/  PRMT R16, R35, 0x7632, R16 ;  /* 0x0000763223107816 */ /* 0x000fc60000000010 */
[----:B------:R1:W-:Y:S01]  /*35e70*/  @P4 STG.E.U16 [R4.64], R12 ;  /* 0x0000000c04004986 */ /* 0x0003e2000c101506 */
[----:B------:R-:W-:-:S03]  /*35e80*/  ISETP.LT.AND P4, PT, R47, c[0x0][0x178], !P2 ;  /* 0x00005e002f007a0c */ /* 0x000fc60005781270 */
[----:B------:R-:W-:Y:S01]  /*35e90*/  @P6 STG.E.U16 [R10.64], R13 ;  /* 0x0000000d0a006986 */ /* 0x000fe2000c101506 */
[----:B------:R-:W-:Y:S01]  /*35ea0*/  ISETP.LT.AND P6, PT, R31, c[0x0][0x178], !P2 ;  /* 0x00005e001f007a0c */ /* 0x000fe200057c1270 */
[C---:B0-----:R-:W-:Y:S01]  /*35eb0*/  IMAD.WIDE R8, R0.reuse, 0x2, R40 ;  /* 0x0000000200087825 */ /* 0x041fe200078e0228 */
[----:B------:R-:W-:-:S03]  /*35ec0*/  IADD3 R6, R0, c[0x0][0x198], RZ ;  /* 0x0000660000067a10 */ /* 0x000fc60007ffe0ff */
[----:B-1----:R-:W-:-:S05]  /*35ed0*/  IMAD.WIDE R4, R0, 0x2, R42 ;  /* 0x0000000200047825 */ /* 0x002fca00078e022a */
[----:B------:R0:W-:Y:S01]  /*35ee0*/  @P5 STG.E.U16 [R4.64], R14 ;  /* 0x0000000e04005986 */ /* 0x0001e2000c101506 */
[----:B------:R-:W-:-:S03]  /*35ef0*/  ISETP.LT.AND P5, PT, R38, c[0x0][0x178], !P2 ;  /* 0x00005e0026007a0c */ /* 0x000fc600057a1270 */
[----:B------:R1:W-:Y:S01]  /*35f00*/  @P1 STG.E.U16 [R8.64], R16 ;  /* 0x0000001008001986 */ /* 0x0003e2000c101506 */
[----:B------:R-:W-:Y:S01]  /*35f10*/  ISETP.LT.AND P1, PT, R34, c[0x0][0x178], !P2 ;  /* 0x00005e0022007a0c */ /* 0x000fe20005721270 */
[----:B0-----:R-:W-:-:S04]  /*35f20*/  IMAD.WIDE R4, R6, 0x2, R56 ;  /* 0x0000000206047825 */ /* 0x001fc800078e0238 */
[C---:B-1----:R-:W-:Y:S01]  /*35f30*/  IMAD.WIDE R8, R6.reuse, 0x2, R54 ;  /* 0x0000000206087825 */ /* 0x042fe200078e0236 */
[----:B--2---:R0:W-:Y:S03]  /*35f40*/  @P4 STG.E.U16 [R4.64], R59 ;  /* 0x0000003b04004986 */ /* 0x0041e6000c101506 */
[C---:B0-----:R-:W-:Y:S01]  /*35f50*/  IMAD.WIDE R4, R6.reuse, 0x2, R2 ;  /* 0x0000000206047825 */ /* 0x041fe200078e0202 */
[----:B----4-:R0:W-:Y:S03]  /*35f60*/  @P6 STG.E.U16 [R8.64], R60 ;  /* 0x0000003c08006986 */ /* 0x0101e6000c101506 */
[----:B0-----:R-:W-:Y:S01]  /*35f70*/  IMAD.WIDE R8, R6, 0x2, R52 ;  /* 0x0000000206087825 */ /* 0x001fe200078e0234 */
[----:B---3--:R-:W-:Y:S04]  /*35f80*/  @P5 STG.E.U16 [R4.64], R61 ;  /* 0x0000003d04005986 */ /* 0x008fe8000c101506 */
[----:B------:R0:W-:Y:S02]  /*35f90*/  @P1 STG.E.U16 [R8.64], R32 ;  /* 0x0000002008001986 */ /* 0x0001e4000c101506 */
[----:B0-----:R-:W-:-:S02]  /*35fa0*/  PRMT R9, R32, 0x7632, R9 ;  /* 0x0000763220097816 */ /* 0x001fc40000000009 */
[----:B------:R-:W2:Y:S01]  /*35fb0*/  LDL.LU R32, [R1+0x344] ;  /* 0x0003440001207983 */ /* 0x000ea20000300800 */
[----:B------:R-:W-:Y:S02]  /*35fc0*/  ISETP.LT.AND P6, PT, R37, c[0x0][0x178], !P2 ;  /* 0x00005e0025007a0c */ /* 0x000fe400057c1270 */
[----:B------:R-:W-:Y:S01]  /*35fd0*/  ISETP.LT.AND P5, PT, R33, c[0x0][0x178], !P2 ;  /* 0x00005e0021007a0c */ /* 0x000fe200057a1270 */
[----:B------:R-:W-:Y:S01]  /*35fe0*/  IMAD.WIDE R4, R6, 0x2, R50 ;  /* 0x0000000206047825 */ /* 0x000fe200078e0232 */
[----:B------:R-:W-:Y:S01]  /*35ff0*/  ISETP.LT.AND P1, PT, R29, c[0x0][0x178], !P2 ;  /* 0x00005e001d007a0c */ /* 0x000fe20005721270 */
[----:B------:R-:W3:Y:S01]  /*36000*/  LDL.LU R19, [R1+0x15f8] ;  /* 0x0015f80001137983 */ /* 0x000ee20000300800 */
[----:B------:R-:W-:Y:S01]  /*36010*/  ISETP.GE.AND P3, PT, R26, c[0x0][0x17c], PT ;  /* 0x00005f001a007a0c */ /* 0x000fe20003f66270 */
[----:B------:R-:W-:Y:S01]  /*36020*/  IMAD.WIDE R12, R6, 0x2, R48 ;  /* 0x00000002060c7825 */ /* 0x000fe200078e0230 */
[----:B------:R-:W-:Y:S01]  /*36030*/  ISETP.LT.AND P2, PT, R58, c[0x0][0x178], !P2 ;  /* 0x00005e003a007a0c */ /* 0x000fe20005741270 */
[----:B------:R-:W4:Y:S04]  /*36040*/  LDL.LU R30, [R1+0x1d0] ;  /* 0x0001d000011e7983 */ /* 0x000f280000300800 */
[----:B------:R0:W-:Y:S01]  /*36050*/  @P6 STG.E.U16 [R4.64], R36 ;  /* 0x0000002404006986 */ /* 0x0001e2000c101506 */
[----:B------:R-:W-:-:S03]  /*36060*/  ISETP.LT.AND P6, PT, R47, c[0x0][0x178], !P3 ;  /* 0x00005e002f007a0c */ /* 0x000fc60005fc1270 */
[----:B------:R1:W-:Y:S01]  /*36070*/  @P5 STG.E.U16 [R12.64], R7 ;  /* 0x000000070c005986 */ /* 0x0003e2000c101506 */
[----:B------:R-:W-:Y:S02]  /*36080*/  ISETP.LT.AND P5, PT, R31, c[0x0][0x178], !P3 ;  /* 0x00005e001f007a0c */ /* 0x000fe40005fa1270 */
[----:B------:R-:W-:Y:S01]  /*36090*/  PRMT R14, R7, 0x7632, R14 ;  /* 0x00007632070e7816 */ /* 0x000fe2000000000e */
[----:B------:R-:W3:Y:S01]  /*360a0*/  LDL.LU R26, [R1+0x180] ;  /* 0x00018000011a7983 */ /* 0x000ee20000300800 */
[C---:B0-----:R-:W-:Y:S01]  /*360b0*/  IMAD.WIDE R4, R6.reuse, 0x2, R42 ;  /* 0x0000000206047825 */ /* 0x041fe200078e022a */
[----:B------:R-:W-:Y:S02]  /*360c0*/  PRMT R0, R59, 0x7632, R0 ;  /* 0x000076323b007816 */ /* 0x000fe40000000000 */
[----:B------:R-:W3:Y:S01]  /*360d0*/  LDL.LU R25, [R1+0x130] ;  /* 0x0001300001197983 */ /* 0x000ee20000300800 */
[----:B-1----:R-:W-:-:S03]  /*360e0*/  IADD3 R12, R6, c[0x0][0x198], RZ ;  /* 0x00006600060c7a10 */ /* 0x002fc60007ffe0ff */
[----:B------:R0:W-:Y:S01]  /*360f0*/  @P1 STG.E.U16 [R4.64], R15 ;  /* 0x0000000f04001986 */ /* 0x0001e2000c101506 */
[----:B------:R-:W-:Y:S01]  /*36100*/  ISETP.LT.AND P1, PT, R38, c[0x0][0x178], !P3 ;  /* 0x00005e0026007a0c */ /* 0x000fe20005f21270 */
[----:B------:R-:W-:Y:S01]  /*36110*/  IMAD.WIDE R6, R6, 0x2, R40 ;  /* 0x0000000206067825 */ /* 0x000fe200078e0228 */
[----:B------:R-:W-:Y:S01]  /*36120*/  PRMT R10, R60, 0x7632, R10 ;  /* 0x000076323c0a7816 */ /* 0x000fe2000000000a */
[----:B------:R-:W3:Y:S01]  /*36130*/  LDL.LU R59, [R1+0xe0] ;  /* 0x0000e000013b7983 */ /* 0x000ee20000300800 */
[----:B------:R-:W-:-:S03]  /*36140*/  PRMT R11, R61, 0x7632, R11 ;  /* 0x000076323d0b7816 */ /* 0x000fc6000000000b */
[----:B------:R1:W-:Y:S01]  /*36150*/  @P2 STG.E.U16 [R6.64], R39 ;  /* 0x0000002706002986 */ /* 0x0003e2000c101506 */
[----:B0-----:R-:W-:-:S03]  /*36160*/  IMAD.WIDE R4, R12, 0x2, R56 ;  /* 0x000000020c047825 */ /* 0x001fc600078e0238 */
[----:B------:R-:W3:Y:S04]  /*36170*/  LDL.LU R60, [R1+0xd0] ;  /* 0x0000d000013c7983 */ /* 0x000ee80000300800 */
[----:B------:R0:W-:Y:S01]  /*36180*/  @P6 STG.E.U16 [R4.64], R0 ;  /* 0x0000000004006986 */ /* 0x0001e2000c101506 */
[----:B-1----:R-:W-:-:S03]  /*36190*/  IMAD.WIDE R6, R12, 0x2, R54 ;  /* 0x000000020c067825 */ /* 0x002fc600078e0236 */
[----:B------:R-:W3:Y:S04]  /*361a0*/  LDL.LU R61, [R1+0xc0] ;  /* 0x0000c000013d7983 */ /* 0x000ee80000300800 */
[----:B------:R-:W-:Y:S01]  /*361b0*/  @P5 STG.E.U16 [R6.64], R10 ;  /* 0x0000000a06005986 */ /* 0x000fe2000c101506 */
[----:B0-----:R-:W-:-:S05]  /*361c0*/  IMAD.WIDE R4, R12, 0x2, R2 ;  /* 0x000000020c047825 */ /* 0x001fca00078e0202 */
[----:B------:R-:W-:Y:S04]  /*361d0*/  @P1 STG.E.U16 [R4.64], R11 ;  /* 0x0000000b04001986 */ /* 0x000fe8000c101506 */
[----:B--2---:R0:W1:Y:S04]  /*361e0*/  LDS.128 R4, [R32] ;  /* 0x0000000020047984 */ /* 0x0040680000000c00 */
[----:B0-----:R-:W2:Y:S01]  /*361f0*/  LDL.LU R32, [R1+0x80] ;  /* 0x0000800001207983 */ /* 0x001ea20000300800 */
[----:B------:R-:W-:Y:S02]  /*36200*/  ISETP.LT.AND P2, PT, R34, c[0x0][0x178], !P3 ;  /* 0x00005e0022007a0c */ /* 0x000fe40005f41270 */
[----:B------:R-:W-:-:S02]  /*36210*/  ISETP.LT.AND P6, PT, R37, c[0x0][0x178], !P3 ;  /* 0x00005e0025007a0c */ /* 0x000fc40005fc1270 */
[----:B------:R-:W-:Y:S01]  /*36220*/  ISETP.GE.AND P4, PT, R17, c[0x0][0x17c], PT ;  /* 0x00005f0011007a0c */ /* 0x000fe20003f86270 */
[----:B------:R-:W-:Y:S01]  /*36230*/  IMAD.WIDE R16, R12, 0x2, R52 ;  /* 0x000000020c107825 */ /* 0x000fe200078e0234 */
[----:B------:R-:W-:Y:S02]  /*36240*/  ISETP.LT.AND P5, PT, R33, c[0x0][0x178], !P3 ;  /* 0x00005e0021007a0c */ /* 0x000fe40005fa1270 */
[----:B------:R-:W-:Y:S01]  /*36250*/  PRMT R8, R36, 0x7632, R8 ;  /* 0x0000763224087816 */ /* 0x000fe20000000008 */
[----:B------:R-:W-:Y:S01]  /*36260*/  IMAD.WIDE R10, R12, 0x2, R50 ;  /* 0x000000020c0a7825 */ /* 0x000fe200078e0232 */
[----:B------:R-:W-:Y:S01]  /*36270*/  ISETP.LT.AND P1, PT, R29, c[0x0][0x178], !P3 ;  /* 0x00005e001d007a0c */ /* 0x000fe20005f21270 */
[----:B------:R-:W2:Y:S01]  /*36280*/  LDL.LU R36, [R1+0x340] ;  /* 0x0003400001247983 */ /* 0x000ea20000300800 */
[----:B------:R-:W-:Y:S02]  /*36290*/  ISETP.GE.AND P0, PT, R18, c[0x0][0x17c], PT ;  /* 0x00005f0012007a0c */ /* 0x000fe40003f06270 */
[----:B------:R-:W-:Y:S01]  /*362a0*/  ISETP.LT.AND P3, PT, R58, c[0x0][0x178], !P3 ;  /* 0x00005e003a007a0c */ /* 0x000fe20005f61270 */
[----:B------:R0:W-:Y:S01]  /*362b0*/  @P2 STG.E.U16 [R16.64], R9 ;  /* 0x0000000910002986 */ /* 0x0001e2000c101506 */
[----:B------:R-:W-:-:S03]  /*362c0*/  ISETP.LT.AND P2, PT, R47, c[0x0][0x178], !P0 ;  /* 0x00005e002f007a0c */ /* 0x000fc60004741270 */
[----:B------:R1:W-:Y:S01]  /*362d0*/  @P6 STG.E.U16 [R10.64], R8 ;  /* 0x000000080a006986 */ /* 0x0003e2000c101506 */
[----:B------:R-:W-:Y:S02]  /*362e0*/  ISETP.LT.AND P6, PT, R31, c[0x0][0x178], !P0 ;  /* 0x00005e001f007a0c */ /* 0x000fe400047c1270 */
[----:B------:R-:W-:Y:S02]  /*362f0*/  PRMT R15, R15, 0x7632, R15 ;  /* 0x000076320f0f7816 */ /* 0x000fe4000000000f */
[C---:B------:R-:W-:Y:S01]  /*36300*/  IADD3 R18, R12.reuse, c[0x0][0x198], RZ ;  /* 0x000066000c127a10 */ /* 0x040fe20007ffe0ff */
[----:B0-----:R-:W-:-:S04]  /*36310*/  IMAD.WIDE R16, R12, 0x2, R48 ;  /* 0x000000020c107825 */ /* 0x001fc800078e0230 */
[----:B-1----:R-:W-:Y:S01]  /*36320*/  IMAD.WIDE R8, R12, 0x2, R42 ;  /* 0x000000020c087825 */ /* 0x002fe200078e022a */
[----:B------:R-:W-:Y:S01]  /*36330*/  PRMT R0, R39, 0x7632, R0 ;  /* 0x0000763227007816 */ /* 0x000fe20000000000 */
[----:B------:R-:W-:Y:S01]  /*36340*/  @P5 STG.E.U16 [R16.64], R14 ;  /* 0x0000000e10005986 */ /* 0x000fe2000c101506 */
[----:B------:R-:W-:Y:S01]  /*36350*/  ISETP.LT.AND P5, PT, R38, c[0x0][0x178], !P0 ;  /* 0x00005e0026007a0c */ /* 0x000fe200047a1270 */
[----:B------:R-:W-:Y:S02]  /*36360*/  IMAD.WIDE R10, R12, 0x2, R40 ;  /* 0x000000020c0a7825 */ /* 0x000fe400078e0228 */
[----:B------:R0:W-:Y:S01]  /*36370*/  @P1 STG.E.U16 [R8.64], R15 ;  /* 0x0000000f08001986 */ /* 0x0001e2000c101506 */
[----:B------:R-:W-:Y:S01]  /*36380*/  ISETP.LT.AND P1, PT, R34, c[0x0][0x178], !P0 ;  /* 0x00005e0022007a0c */ /* 0x000fe20004721270 */
[----:B------:R-:W-:Y:S02]  /*36390*/  IMAD.WIDE R12, R18, 0x2, R56 ;  /* 0x00000002120c7825 */ /* 0x000fe400078e0238 */
[----:B------:R1:W-:Y:S01]  /*363a0*/  @P3 STG.E.U16 [R10.64], R0 ;  /* 0x000000000a003986 */ /* 0x0003e2000c101506 */
[----:B------:R-:W-:-:S03]  /*363b0*/  ISETP.LT.AND P3, PT, R29, c[0x0][0x178], !P0 ;  /* 0x00005e001d007a0c */ /* 0x000fc60004761270 */
[----:B----4-:R4:W-:Y:S01]  /*363c0*/  @P2 STG.E.U16 [R12.64], R30 ;  /* 0x0000001e0c002986 */ /* 0x0109e2000c101506 */
[----:B0-----:R-:W-:Y:S01]  /*363d0*/  IMAD.WIDE R8, R18, 0x2, R54 ;  /* 0x0000000212087825 */ /* 0x001fe200078e0236 */
[----:B------:R-:W-:-:S04]  /*363e0*/  ISETP.LT.AND P2, PT, R37, c[0x0][0x178], !P0 ;  /* 0x00005e0025007a0c */ /* 0x000fc80004741270 */
[----:B---3--:R0:W-:Y:S01]  /*363f0*/  @P6 STG.E.U16 [R8.64], R26 ;  /* 0x0000001a08006986 */ /* 0x0081e2000c101506 */
[----:B------:R-:W-:Y:S01]  /*36400*/  ISETP.LT.AND P6, PT, R33, c[0x0][0x178], !P0 ;  /* 0x00005e0021007a0c */ /* 0x000fe200047c1270 */
[----:B-1----:R-:W-:-:S04]  /*36410*/  IMAD.WIDE R10, R18, 0x2, R2 ;  /* 0x00000002120a7825 */ /* 0x002fc800078e0202 */
[C---:B----4-:R-:W-:Y:S01]  /*36420*/  IMAD.WIDE R12, R18.reuse, 0x2, R50 ;  /* 0x00000002120c7825 */ /* 0x050fe200078e0232 */
[----:B------:R1:W-:Y:S03]  /*36430*/  @P5 STG.E.U16 [R10.64], R25 ;  /* 0x000000190a005986 */ /* 0x0003e6000c101506 */
[----:B0-----:R-:W-:-:S05]  /*36440*/  IMAD.WIDE R8, R18, 0x2, R52 ;  /* 0x0000000212087825 */ /* 0x001fca00078e0234 */
[----:B------:R0:W-:Y:S01]  /*36450*/  @P1 STG.E.U16 [R8.64], R59 ;  /* 0x0000003b08001986 */ /* 0x0001e2000c101506 */
[----:B-1----:R-:W-:-:S03]  /*36460*/  IMAD.WIDE R10, R18, 0x2, R42 ;  /* 0x00000002120a7825 */ /* 0x002fc600078e022a */
[----:B------:R-:W-:Y:S01]  /*36470*/  @P2 STG.E.U16 [R12.64], R60 ;  /* 0x0000003c0c002986 */ /* 0x000fe2000c101506 */
[----:B0-----:R-:W-:-:S05]  /*36480*/  IMAD.WIDE R8, R18, 0x2, R48 ;  /* 0x0000000212087825 */ /* 0x001fca00078e0230 */
[----:B------:R-:W-:Y:S04]  /*36490*/  @P6 STG.E.U16 [R8.64], R61 ;  /* 0x0000003d08006986 */ /* 0x000fe8000c101506 */
[----:B--2---:R0:W-:Y:S02]  /*364a0*/  @P3 STG.E.U16 [R10.64], R32 ;  /* 0x000000200a003986 */ /* 0x0041e4000c101506 */
[----:B0-----:R-:W-:Y:S02]  /*364b0*/  PRMT R10, R30, 0x7632, R10 ;  /* 0x000076321e0a7816 */ /* 0x001fe4000000000a */
[----:B------:R-:W2:Y:S01]  /*364c0*/  LDL.LU R30, [R1+0x2f0] ;  /* 0x0002f000011e7983 */ /* 0x000ea20000300800 */
[----:B------:R-:W-:Y:S01]  /*364d0*/  ISETP.LT.AND P0, PT, R58, c[0x0][0x178], !P0 ;  /* 0x00005e003a007a0c */ /* 0x000fe20004701270 */
[----:B------:R-:W-:Y:S01]  /*364e0*/  IMAD.WIDE R12, R18, 0x2, R40 ;  /* 0x00000002120c7825 */ /* 0x000fe200078e0228 */
[----:B------:R-:W-:Y:S01]  /*364f0*/  PRMT R16, R26, 0x7632, R16 ;  /* 0x000076321a107816 */ /* 0x000fe20000000010 */
[----:B------:R-:W3:Y:S01]  /*36500*/  LDL.LU R27, [R1+0x1600] ;  /* 0x00160000011b7983 */ /* 0x000ee20000300800 */
[----:B------:R-:W-:-:S03]  /*36510*/  PRMT R17, R25, 0x7632, R17 ;  /* 0x0000763219117816 */ /* 0x000fc60000000011 */
[----:B------:R-:W4:Y:S04]  /*36520*/  LDL.LU R23, [R1+0x15fc] ;  /* 0x0015fc0001177983 */ /* 0x000f280000300800 */
[----:B------:R-:W3:Y:S01]  /*36530*/  LDL.LU R26, [R1+0x290] ;  /* 0x00029000011a7983 */ /* 0x000ee20000300800 */
[----:B------:R-:W-:-:S03]  /*36540*/  IADD3 R0, R18, c[0x0][0x198], RZ ;  /* 0x0000660012007a10 */ /* 0x000fc60007ffe0ff */
[----:B------:R-:W3:Y:S01]  /*36550*/  LDL.LU R25, [R1+0x280] ;  /* 0x0002800001197983 */ /* 0x000ee20000300800 */
[----:B------:R-:W-:Y:S02]  /*36560*/  PRMT R18, R59, 0x7632, R18 ;  /* 0x000076323b127816 */ /* 0x000fe40000000012 */
[----:B------:R-:W-:Y:S01]  /*36570*/  ISETP.LT.AND P1, PT, R47, c[0x0][0x178], !P4 ;  /* 0x00005e002f007a0c */ /* 0x000fe20006721270 */
[----:B------:R0:W-:Y:S04]  /*36580*/  @P0 STG.E.U16 [R12.64], R4 ;  /* 0x000000040c000986 */ /* 0x0001e8000c101506 */
[----:B------:R-:W3:Y:S01]  /*36590*/  LDL.LU R59, [R1+0x260] ;  /* 0x00026000013b7983 */ /* 0x000ee20000300800 */
[----:B------:R-:W-:Y:S02]  /*365a0*/  PRMT R20, R61, 0x7632, R20 ;  /* 0x000076323d147816 */ /* 0x000fe40000000014 */
[----:B0-----:R-:W-:-:S02]  /*365b0*/  PRMT R4, R60, 0x7632, R4 ;  /* 0x000076323c047816 */ /* 0x001fc40000000004 */
[----:B------:R-:W4:Y:S01]  /*365c0*/  LDL.LU R60, [R1+0x200] ;  /* 0x00020000013c7983 */ /* 0x000f220000300800 */
[----:B------:R-:W-:-:S03]  /*365d0*/  IMAD.WIDE R8, R0, 0x2, R56 ;  /* 0x0000000200087825 */ /* 0x000fc600078e0238 */
[----:B------:R-:W4:Y:S01]  /*365e0*/  LDL.LU R61, [R1+0xb0] ;  /* 0x0000b000013d7983 */ /* 0x000f220000300800 */
[----:B------:R-:W-:Y:S02]  /*365f0*/  ISETP.LT.AND P0, PT, R31, c[0x0][0x178], !P4 ;  /* 0x00005e001f007a0c */ /* 0x000fe40006701270 */
[----:B------:R-:W-:Y:S01]  /*36600*/  PRMT R21, R32, 0x7632, R21 ;  /* 0x0000763220157816 */ /* 0x000fe20000000015 */
[----:B------:R0:W-:Y:S01]  /*36610*/  @P1 STG.E.U16 [R8.64], R10 ;  /* 0x0000000a08001986 */ /* 0x0001e2000c101506 */
[----:B------:R-:W-:Y:S02]  /*36620*/  ISETP.LT.AND P2, PT, R38, c[0x0][0x178], !P4 ;  /* 0x00005e0026007a0c */ /* 0x000fe40006741270 */
[----:B------:R-:W-:Y:S01]  /*36630*/  ISETP.LT.AND P3, PT, R34, c[0x0][0x178], !P4 ;  /* 0x00005e0022007a0c */ /* 0x000fe20006761270 */
[----:B------:R-:W4:Y:S01]  /*36640*/  LDL.LU R32, [R1+0x70] ;  /* 0x0000700001207983 */ /* 0x000f220000300800 */
[----:B------:R-:W-:Y:S01]  /*36650*/  ISETP.LT.AND P1, PT, R37, c[0x0][0x178], !P4 ;  /* 0x00005e0025007a0c */ /* 0x000fe20006721270 */
[----:B------:R-:W-:-:S04]  /*36660*/  IMAD.WIDE R12, R0, 0x2, R52 ;  /* 0x00000002000c7825 */ /* 0x000fc800078e0234 */
[----:B0-----:R-:W-:-:S04]  /*36670*/  IMAD.WIDE R8, R0, 0x2, R54 ;  /* 0x0000000200087825 */ /* 0x001fc800078e0236 */
[C---:B------:R-:W-:Y:S01]  /*36680*/  IMAD.WIDE R10, R0.reuse, 0x2, R2 ;  /* 0x00000002000a7825 */ /* 0x040fe200078e0202 */
[----:B------:R-:W-:Y:S03]  /*36690*/  @P0 STG.E.U16 [R8.64], R16 ;  /* 0x0000001008000986 */ /* 0x000fe6000c101506 */
[----:B------:R-:W-:Y:S01]  /*366a0*/  IMAD.WIDE R14, R0, 0x2, R50 ;  /* 0x00000002000e7825 */ /* 0x000fe200078e0232 */
[----:B------:R0:W-:Y:S01]  /*366b0*/  @P2 STG.E.U16 [R10.64], R17 ;  /* 0x000000110a002986 */ /* 0x0001e2000c101506 */
[----:B------:R-:W-:-:S03]  /*366c0*/  ISETP.GE.AND P5, PT, R19, c[0x0][0x17c], PT ;  /* 0x00005f0013007a0c */ /* 0x000fc60003fa6270 */
[----:B------:R1:W-:Y:S01]  /*366d0*/  @P3 STG.E.U16 [R12.64], R18 ;  /* 0x000000120c003986 */ /* 0x0003e2000c101506 */
[----:B------:R-:W-:-:S03]  /*366e0*/  ISETP.LT.AND P3, PT, R29, c[0x0][0x178], !P4 ;  /* 0x00005e001d007a0c */ /* 0x000fc60006761270 */
[----:B------:R1:W-:Y:S01]  /*366f0*/  @P1 STG.E.U16 [R14.64], R4 ;  /* 0x000000040e001986 */ /* 0x0003e2000c101506 */
[----:B------:R-:W-:Y:S02]  /*36700*/  ISETP.LT.AND P1, PT, R33, c[0x0][0x178], !P4 ;  /* 0x00005e0021007a0c */ /* 0x000fe40006721270 */
[----:B------:R-:W-:Y:S02]  /*36710*/  ISETP.LT.AND P4, PT, R58, c[0x0][0x178], !P4 ;  /* 0x00005e003a007a0c */ /* 0x000fe40006781270 */
[----:B------:R-:W-:Y:S01]  /*36720*/  PRMT R22, R4, 0x7632, R22 ;  /* 0x0000763204167816 */ /* 0x000fe20000000016 */
[C---:B0-----:R-:W-:Y:S01]  /*36730*/  IMAD.WIDE R16, R0.reuse, 0x2, R40 ;  /* 0x0000000200107825 */ /* 0x041fe200078e0228 */
[----:B------:R-:W-:Y:S01]  /*36740*/  ISETP.LT.AND P6, PT, R47, c[0x0][0x178], !P5 ;  /* 0x00005e002f007a0c */ /* 0x000fe20006fc1270 */
[----:B------:R-:W0:Y:S02]  /*36750*/  LDS.128 R8, [R36] ;  /* 0x0000000024087984 */ /* 0x000e240000000c00 */
[C---:B-1----:R-:W-:Y:S01]  /*36760*/  IMAD.WIDE R12, R0.reuse, 0x2, R48 ;  /* 0x00000002000c7825 */ /* 0x042fe200078e0230 */
[----:B------:R-:W-:-:S03]  /*36770*/  IADD3 R4, R0, c[0x0][0x198], RZ ;  /* 0x0000660000047a10 */ /* 0x000fc60007ffe0ff */
[----:B------:R-:W-:Y:S01]  /*36780*/  IMAD.WIDE R14, R0, 0x2, R42 ;  /* 0x00000002000e7825 */ /* 0x000fe200078e022a */
[----:B------:R-:W-:Y:S03]  /*36790*/  @P1 STG.E.U16 [R12.64], R20 ;  /* 0x000000140c001986 */ /* 0x000fe6000c101506 */
[----:B------:R-:W-:Y:S01]  /*367a0*/  IMAD.WIDE R18, R4, 0x2, R56 ;  /* 0x0000000204127825 */ /* 0x000fe200078e0238 */
[----:B------:R-:W-:Y:S04]  /*367b0*/  @P3 STG.E.U16 [R14.64], R21 ;  /* 0x000000150e003986 */ /* 0x000fe8000c101506 */
[----:B------:R-:W-:Y:S04]  /*367c0*/  @P4 STG.E.U16 [R16.64], R22 ;  /* 0x0000001610004986 */ /* 0x000fe8000c101506 */
[----:B--2---:R1:W-:Y:S04]  /*367d0*/  @P6 STG.E.U16 [R18.64], R30 ;  /* 0x0000001e12006986 */ /* 0x0043e8000c101506 */
[----:B-1----:R-:W2:Y:S04]  /*367e0*/  LDL.LU R18, [R1+0x1604] ;  /* 0x0016040001127983 */ /* 0x002ea80000300800 */
[----:B------:R-:W2:Y:S01]  /*367f0*/  LDL.LU R36, [R1+0x348] ;  /* 0x0003480001247983 */ /* 0x000ea20000300800 */
[----:B------:R-:W-:-:S02]  /*36800*/  ISETP.LT.AND P0, PT, R31, c[0x0][0x178], !P5 ;  /* 0x00005e001f007a0c */ /* 0x000fc40006f01270 */
[----:B------:R-:W-:Y:S02]  /*36810*/  ISETP.LT.AND P2, PT, R38, c[0x0][0x178], !P5 ;  /* 0x00005e0026007a0c */ /* 0x000fe40006f41270 */
[----:B------:R-:W-:Y:S01]  /*36820*/  ISETP.LT.AND P6, PT, R34, c[0x0][0x178], !P5 ;  /* 0x00005e0022007a0c */ /* 0x000fe20006fc1270 */
[----:B------:R-:W-:Y:S01]  /*36830*/  IMAD.WIDE R12, R4, 0x2, R54 ;  /* 0x00000002040c7825 */ /* 0x000fe200078e0236 */
[----:B------:R-:W-:-:S03]  /*36840*/  ISETP.LT.AND P4, PT, R37, c[0x0][0x178], !P5 ;  /* 0x00005e0025007a0c */ /* 0x000fc60006f81270 */
[----:B------:R-:W-:Y:S01]  /*36850*/  IMAD.WIDE R14, R4, 0x2, R2 ;  /* 0x00000002040e7825 */ /* 0x000fe200078e0202 */
[----:B------:R-:W-:-:S03]  /*36860*/  ISETP.LT.AND P3, PT, R33, c[0x0][0x178], !P5 ;  /* 0x00005e0021007a0c */ /* 0x000fc60006f61270 */
[----:B---3--:R1:W-:Y:S01]  /*36870*/  @P0 STG.E.U16 [R12.64], R26 ;  /* 0x0000001a0c000986 */ /* 0x0083e2000c101506 */
[----:B------:R-:W-:-:S03]  /*36880*/  ISETP.GE.AND P1, PT, R27, c[0x0][0x17c], PT ;  /* 0x00005f001b007a0c */ /* 0x000fc60003f26270 */
[----:B------:R3:W-:Y:S01]  /*36890*/  @P2 STG.E.U16 [R14.64], R25 ;  /* 0x000000190e002986 */ /* 0x0007e2000c101506 */
[----:B------:R-:W-:Y:S02]  /*368a0*/  ISETP.LT.AND P2, PT, R29, c[0x0][0x178], !P5 ;  /* 0x00005e001d007a0c */ /* 0x000fe40006f41270 */
[----:B------:R-:W-:Y:S01]  /*368b0*/  ISETP.LT.AND P5, PT, R58, c[0x0][0x178], !P5 ;  /* 0x00005e003a007a0c */ /* 0x000fe20006fa1270 */
[----:B-1----:R-:W-:-:S04]  /*368c0*/  IMAD.WIDE R12, R4, 0x2, R52 ;  /* 0x00000002040c7825 */ /* 0x002fc800078e0234 */
[C---:B---3--:R-:W-:Y:S01]  /*368d0*/  IMAD.WIDE R14, R4.reuse, 0x2, R50 ;  /* 0x00000002040e7825 */ /* 0x048fe200078e0232 */
[----:B------:R1:W-:Y:S03]  /*368e0*/  @P6 STG.E.U16 [R12.64], R59 ;  /* 0x0000003b0c006986 */ /* 0x0003e6000c101506 */
[C---:B------:R-:W-:Y:S01]  /*368f0*/  IMAD.WIDE R16, R4.reuse, 0x2, R48 ;  /* 0x0000000204107825 */ /* 0x040fe200078e0230 */
[----:B----4-:R3:W-:Y:S01]  /*36900*/  @P4 STG.E.U16 [R14.64], R60 ;  /* 0x0000003c0e004986 */ /* 0x0107e2000c101506 */
[----:B------:R-:W-:Y:S02]  /*36910*/  ISETP.LT.AND P4, PT, R47, c[0x0][0x178], !P1 ;  /* 0x00005e002f007a0c */ /* 0x000fe40004f81270 */
[----:B------:R-:W-:Y:S01]  /*36920*/  IADD3 R0, R4, c[0x0][0x198], RZ ;  /* 0x0000660004007a10 */ /* 0x000fe20007ffe0ff */
[----:B------:R4:W-:Y:S01]  /*36930*/  @P3 STG.E.U16 [R16.64], R61 ;  /* 0x0000003d10003986 */ /* 0x0009e2000c101506 */
[----:B------:R-:W-:-:S02]  /*36940*/  ISETP.LT.AND P6, PT, R31, c[0x0][0x178], !P1 ;  /* 0x00005e001f007a0c */ /* 0x000fc40004fc1270 */
[----:B------:R-:W-:Y:S01]  /*36950*/  ISETP.LT.AND P3, PT, R38, c[0x0][0x178], !P1 ;  /* 0x00005e0026007a0c */ /* 0x000fe20004f61270 */
[----:B-1----:R-:W-:-:S04]  /*36960*/  IMAD.WIDE R12, R4, 0x2, R42 ;  /* 0x00000002040c7825 */ /* 0x002fc800078e022a */
[----:B---3--:R-:W-:-:S04]  /*36970*/  IMAD.WIDE R14, R0, 0x2, R56 ;  /* 0x00000002000e7825 */ /* 0x008fc800078e0238 */
[----:B----4-:R-:W-:Y:S01]  /*36980*/  IMAD.WIDE R16, R4, 0x2, R40 ;  /* 0x0000000204107825 */ /* 0x010fe200078e0228 */
[----:B------:R-:W-:Y:S01]  /*36990*/  PRMT R4, R30, 0x7632, R4 ;  /* 0x000076321e047816 */ /* 0x000fe20000000004 */
[----:B------:R1:W-:Y:S04]  /*369a0*/  @P2 STG.E.U16 [R12.64], R32 ;  /* 0x000000200c002986 */ /* 0x0003e8000c101506 */
[----:B0-----:R0:W-:Y:S04]  /*369b0*/  @P5 STG.E.U16 [R16.64], R8 ;  /* 0x0000000810005986 */ /* 0x0011e8000c101506 */
[----:B------:R-:W3:Y:S01]  /*369c0*/  LDL.LU R30, [R1+0x320] ;  /* 0x00032000011e7983 */ /* 0x000ee20000300800 */
[----:B-1----:R-:W-:-:S03]  /*369d0*/  IMAD.WIDE R12, R0, 0x2, R54 ;  /* 0x00000002000c7825 */ /* 0x002fc600078e0236 */
[----:B------:R1:W-:Y:S01]  /*369e0*/  @P4 STG.E.U16 [R14.64], R4 ;  /* 0x000000040e004986 */ /* 0x0003e2000c101506 */
[----:B0-----:R-:W-:-:S03]  /*369f0*/  PRMT R8, R26, 0x7632, R8 ;  /* 0x000076321a087816 */ /* 0x001fc60000000008 */
[----:B------:R-:W4:Y:S01]  /*36a00*/  LDL.LU R26, [R1+0x300] ;  /* 0x00030000011a7983 */ /* 0x000f220000300800 */
[----:B------:R-:W-:Y:S02]  /*36a10*/  ISETP.GE.AND P0, PT, R23, c[0x0][0x17c], PT ;  /* 0x00005f0017007a0c */ /* 0x000fe40003f06270 */
[----:B-1----:R-:W-:Y:S01]  /*36a20*/  PRMT R4, R25, 0x7632, R4 ;  /* 0x0000763219047816 */ /* 0x002fe20000000004 */
[----:B------:R-:W-:Y:S01]  /*36a30*/  IMAD.WIDE R14, R0, 0x2, R2 ;  /* 0x00000002000e7825 */ /* 0x000fe200078e0202 */
[----:B------:R-:W-:Y:S04]  /*36a40*/  @P6 STG.E.U16 [R12.64], R8 ;  /* 0x000000080c006986 */ /* 0x000fe8000c101506 */
[----:B------:R0:W-:Y:S04]  /*36a50*/  @P3 STG.E.U16 [R14.64], R4 ;  /* 0x000000040e003986 */ /* 0x0001e8000c101506 */
[----:B------:R-:W4:Y:S04]  /*36a60*/  LDL.LU R23, [R1+0x1608] ;  /* 0x0016080001177983 */ /* 0x000f280000300800 */
[----:B------:R-:W4:Y:S01]  /*36a70*/  LDL.LU R25, [R1+0x2d0] ;  /* 0x0002d00001197983 */ /* 0x000f220000300800 */
[----:B0-----:R-:W-:-:S02]  /*36a80*/  PRMT R14, R59, 0x7632, R14 ;  /* 0x000076323b0e7816 */ /* 0x001fc4000000000e */
[----:B------:R-:W-:Y:S01]  /*36a90*/  PRMT R4, R60, 0x7632, R4 ;  /* 0x000076323c047816 */ /* 0x000fe20000000004 */
[----:B------:R-:W4:Y:S01]  /*36aa0*/  LDL.LU R59, [R1+0x270] ;  /* 0x00027000013b7983 */ /* 0x000f220000300800 */
[----:B------:R-:W-:-:S03]  /*36ab0*/  PRMT R8, R61, 0x7632, R8 ;  /* 0x000076323d087816 */ /* 0x000fc60000000008 */
[----:B------:R-:W4:Y:S01]  /*36ac0*/  LDL.LU R60, [R1+0x1f0] ;  /* 0x0001f000013c7983 */ /* 0x000f220000300800 */
[----:B------:R-:W-:-:S03]  /*36ad0*/  PRMT R22, R32, 0x7632, R22 ;  /* 0x0000763220167816 */ /* 0x000fc60000000016 */
[----:B------:R-:W4:Y:S01]  /*36ae0*/  LDL.LU R61, [R1+0xa0] ;  /* 0x0000a000013d7983 */ /* 0x000f220000300800 */
[----:B------:R-:W-:-:S03]  /*36af0*/  ISETP.LT.AND P4, PT, R34, c[0x0][0x178], !P1 ;  /* 0x00005e0022007a0c */ /* 0x000fc60004f81270 */
[----:B------:R-:W4:Y:S01]  /*36b00*/  LDL.LU R32, [R1+0x60] ;  /* 0x0000600001207983 */ /* 0x000f220000300800 */
[----:B------:R-:W-:-:S09]  /*36b10*/  IMAD.WIDE R12, R0, 0x2, R52 ;  /* 0x00000002000c7825 */ /* 0x000fd200078e0234 */
[----:B------:R-:W-:Y:S04]  /*36b20*/  @P4 STG.E.U16 [R12.64], R14 ;  /* 0x0000000e0c004986 */ /* 0x000fe8000c101506 */
[----:B--2---:R0:W1:Y:S04]  /*36b30*/  LDS.128 R12, [R36] ;  /* 0x00000000240c7984 */ /* 0x0040680000000c00 */
[----:B0-----:R-:W2:Y:S01]  /*36b40*/  LDL.LU R36, [R1+0x34c] ;  /* 0x00034c0001247983 */ /* 0x001ea20000300800 */
[----:B------:R-:W-:Y:S02]  /*36b50*/  ISETP.LT.AND P6, PT, R37, c[0x0][0x178], !P1 ;  /* 0x00005e0025007a0c */ /* 0x000fe40004fc1270 */
[----:B------:R-:W-:Y:S01]  /*36b60*/  ISETP.LT.AND P5, PT, R33, c[0x0][0x178], !P1 ;  /* 0x00005e0021007a0c */ /* 0x000fe20004fa1270 */
[----:B------:R-:W-:Y:S01]  /*36b70*/  IMAD.WIDE R16, R0, 0x2, R50 ;  /* 0x0000000200107825 */ /* 0x000fe200078e0232 */
[----:B------:R-:W-:-:S02]  /*36b80*/  ISETP.LT.AND P3, PT, R29, c[0x0][0x178], !P1 ;  /* 0x00005e001d007a0c */ /* 0x000fc40004f61270 */
[----:B------:R-:W-:Y:S02]  /*36b90*/  ISETP.LT.AND P1, PT, R58, c[0x0][0x178], !P1 ;  /* 0x00005e003a007a0c */ /* 0x000fe40004f21270 */
[----:B------:R-:W-:Y:S01]  /*36ba0*/  ISETP.GE.AND P2, PT, R18, c[0x0][0x17c], PT ;  /* 0x00005f0012007a0c */ /* 0x000fe20003f46270 */
[----:B------:R-:W-:Y:S01]  /*36bb0*/  IMAD.WIDE R18, R0, 0x2, R48 ;  /* 0x0000000200127825 */ /* 0x000fe200078e0230 */
[----:B------:R-:W-:-:S03]  /*36bc0*/  ISETP.LT.AND P4, PT, R31, c[0x0][0x178], !P0 ;  /* 0x00005e001f007a0c */ /* 0x000fc60004781270 */
[----:B------:R0:W-:Y:S01]  /*36bd0*/  @P6 STG.E.U16 [R16.64], R4 ;  /* 0x0000000410006986 */ /* 0x0001e2000c101506 */
[----:B------:R-:W-:Y:S01]  /*36be0*/  ISETP.LT.AND P6, PT, R47, c[0x0][0x178], !P0 ;  /* 0x00005e002f007a0c */ /* 0x000fe200047c1270 */
[----:B------:R-:W-:Y:S02]  /*36bf0*/  IMAD.WIDE R20, R0, 0x2, R42 ;  /* 0x0000000200147825 */ /* 0x000fe400078e022a */
[----:B------:R1:W-:Y:S01]  /*36c00*/  @P5 STG.E.U16 [R18.64], R8 ;  /* 0x0000000812005986 */ /* 0x0003e2000c101506 */
[----:B------:R-:W-:Y:S02]  /*36c10*/  ISETP.LT.AND P5, PT, R38, c[0x0][0x178], !P0 ;  /* 0x00005e0026007a0c */ /* 0x000fe400047a1270 */
[C---:B0-----:R-:W-:Y:S01]  /*36c20*/  IADD3 R4, R0.reuse, c[0x0][0x198], RZ ;  /* 0x0000660000047a10 */ /* 0x041fe20007ffe0ff */
[----:B------:R-:W-:Y:S01]  /*36c30*/  IMAD.WIDE R16, R0, 0x2, R40 ;  /* 0x0000000200107825 */ /* 0x000fe200078e0228 */
[----:B-1----:R-:W-:-:S03]  /*36c40*/  PRMT R8, R8, 0x7632, R8 ;  /* 0x0000763208087816 */ /* 0x002fc60000000008 */
[----:B------:R-:W-:Y:S01]  /*36c50*/  IMAD.WIDE R18, R4, 0x2, R56 ;  /* 0x0000000204127825 */ /* 0x000fe200078e0238 */
[----:B------:R0:W-:Y:S01]  /*36c60*/  @P3 STG.E.U16 [R20.64], R22 ;  /* 0x0000001614003986 */ /* 0x0001e2000c101506 */
[----:B------:R-:W-:-:S03]  /*36c70*/  ISETP.LT.AND P3, PT, R34, c[0x0][0x178], !P0 ;  /* 0x00005e0022007a0c */ /* 0x000fc60004761270 */
[----:B------:R1:W-:Y:S01]  /*36c80*/  @P1 STG.E.U16 [R16.64], R8 ;  /* 0x0000000810001986 */ /* 0x0003e2000c101506 */
[----:B------:R-:W-:Y:S01]  /*36c90*/  ISETP.LT.AND P1, PT, R37, c[0x0][0x178], !P0 ;  /* 0x00005e0025007a0c */ /* 0x000fe20004721270 */
[----:B0-----:R-:W-:-:S04]  /*36ca0*/  IMAD.WIDE R20, R4, 0x2, R54 ;  /* 0x0000000204147825 */ /* 0x001fc800078e0236 */
[----:B-1----:R-:W-:Y:S01]  /*36cb0*/  IMAD.WIDE R16, R4, 0x2, R2 ;  /* 0x0000000204107825 */ /* 0x002fe200078e0202 */
[----:B---3--:R0:W-:Y:S01]  /*36cc0*/  @P6 STG.E.U16 [R18.64], R30 ;  /* 0x0000001e12006986 */ /* 0x0081e2000c101506 */
[----:B------:R-:W-:-:S03]  /*36cd0*/  ISETP.LT.AND P6, PT, R33, c[0x0][0x178], !P0 ;  /* 0x00005e0021007a0c */ /* 0x000fc600047c1270 */
[----:B----4-:R1:W-:Y:S01]  /*36ce0*/  @P4 STG.E.U16 [R20.64], R26 ;  /* 0x0000001a14004986 */ /* 0x0103e2000c101506 */
[----:B------:R-:W-:Y:S01]  /*36cf0*/  ISETP.LT.AND P4, PT, R29, c[0x0][0x178], !P0 ;  /* 0x00005e001d007a0c */ /* 0x000fe20004781270 */
[----:B0-----:R-:W-:Y:S01]  /*36d00*/  IMAD.WIDE R18, R4, 0x2, R52 ;  /* 0x0000000204127825 */ /* 0x001fe200078e0234 */
[----:B------:R-:W-:-:S03]  /*36d10*/  ISETP.LT.AND P0, PT, R58, c[0x0][0x178], !P0 ;  /* 0x00005e003a007a0c */ /* 0x000fc60004701270 */
[C---:B-1----:R-:W-:Y:S01]  /*36d20*/  IMAD.WIDE R20, R4.reuse, 0x2, R50 ;  /* 0x0000000204147825 */ /* 0x042fe200078e0232 */
[----:B------:R-:W-:Y:S01]  /*36d30*/  IADD3 R0, R4, c[0x0][0x198], RZ ;  /* 0x0000660004007a10 */ /* 0x000fe20007ffe0ff */
[----:B------:R0:W-:Y:S04]  /*36d40*/  @P5 STG.E.U16 [R16.64], R25 ;  /* 0x0000001910005986 */ /* 0x0001e8000c101506 */
[----:B------:R1:W-:Y:S01]  /*36d50*/  @P3 STG.E.U16 [R18.64], R59 ;  /* 0x0000003b12003986 */ /* 0x0003e2000c101506 */
[----:B------:R-:W-:-:S03]  /*36d60*/  ISETP.LT.AND P3, PT, R47, c[0x0][0x178], !P2 ;  /* 0x00005e002f007a0c */ /* 0x000fc60005761270 */
[----:B------:R3:W-:Y:S01]  /*36d70*/  @P1 STG.E.U16 [R20.64], R60 ;  /* 0x0000003c14001986 */ /* 0x0007e2000c101506 */
[----:B0-----:R-:W-:-:S04]  /*36d80*/  IMAD.WIDE R16, R4, 0x2, R48 ;  /* 0x0000000204107825 */ /* 0x001fc800078e0230 */
[C---:B-1----:R-:W-:Y:S01]  /*36d90*/  IMAD.WIDE R18, R4.reuse, 0x2, R42 ;  /* 0x0000000204127825 */ /* 0x042fe200078e022a */
[----:B------:R0:W-:Y:S03]  /*36da0*/  @P6 STG.E.U16 [R16.64], R61 ;  /* 0x0000003d10006986 */ /* 0x0001e6000c101506 */
[----:B---3--:R-:W-:Y:S01]  /*36db0*/  IMAD.WIDE R20, R4, 0x2, R40 ;  /* 0x0000000204147825 */ /* 0x008fe200078e0228 */
[----:B------:R1:W-:Y:S01]  /*36dc0*/  @P4 STG.E.U16 [R18.64], R32 ;  /* 0x0000002012004986 */ /* 0x0003e2000c101506 */
[----:B------:R-:W-:-:S03]  /*36dd0*/  PRMT R4, R30, 0x7632, R4 ;  /* 0x000076321e047816 */ /* 0x000fc60000000004 */
[----:B------:R3:W-:Y:S01]  /*36de0*/  @P0 STG.E.U16 [R20.64], R12 ;  /* 0x0000000c14000986 */ /* 0x0007e2000c101506 */
[----:B------:R-:W-:Y:S02]  /*36df0*/  ISETP.LT.AND P0, PT, R31, c[0x0][0x178], !P2 ;  /* 0x00005e001f007a0c */ /* 0x000fe40005701270 */
[----:B------:R-:W-:Y:S01]  /*36e00*/  ISETP.LT.AND P1, PT, R38, c[0x0][0x178], !P2 ;  /* 0x00005e0026007a0c */ /* 0x000fe20005721270 */
[----:B0-----:R-:W-:Y:S01]  /*36e10*/  IMAD.WIDE R16, R0, 0x2, R56 ;  /* 0x0000000200107825 */ /* 0x001fe200078e0238 */
[----:B------:R-:W-:Y:S02]  /*36e20*/  ISETP.LT.AND P4, PT, R34, c[0x0][0x178], !P2 ;  /* 0x00005e0022007a0c */ /* 0x000fe40005781270 */
[----:B------:R-:W-:Y:S02]  /*36e30*/  PRMT R24, R59, 0x7632, R24 ;  /* 0x000076323b187816 */ /* 0x000fe40000000018 */
[----:B------:R0:W-:Y:S01]  /*36e40*/  @P3 STG.E.U16 [R16.64], R4 ;  /* 0x0000000410003986 */ /* 0x0001e2000c101506 */
[----:B------:R-:W-:Y:S01]  /*36e50*/  ISETP.LT.AND P3, PT, R37, c[0x0][0x178], !P2 ;  /* 0x00005e0025007a0c */ /* 0x000fe20005761270 */
[----:B-1----:R-:W-:Y:S01]  /*36e60*/  IMAD.WIDE R18, R0, 0x2, R2 ;  /* 0x0000000200127825 */ /* 0x002fe200078e0202 */
[----:B---3--:R-:W-:-:S02]  /*36e70*/  PRMT R12, R25, 0x7632, R12 ;  /* 0x00007632190c7816 */ /* 0x008fc4000000000c */
[----:B------:R-:W-:Y:S02]  /*36e80*/  PRMT R8, R60, 0x7632, R8 ;  /* 0x000076323c087816 */ /* 0x000fe40000000008 */
[----:B0-----:R-:W-:Y:S01]  /*36e90*/  PRMT R4, R26, 0x7632, R4 ;  /* 0x000076321a047816 */ /* 0x001fe20000000004 */
[C---:B------:R-:W-:Y:S01]  /*36ea0*/  IMAD.WIDE R16, R0.reuse, 0x2, R54 ;  /* 0x0000000200107825 */ /* 0x040fe200078e0236 */
[----:B------:R-:W3:Y:S04]  /*36eb0*/  LDL.LU R26, [R1+0x330] ;  /* 0x00033000011a7983 */ /* 0x000ee80000300800 */
[----:B------:R-:W4:Y:S04]  /*36ec0*/  LDL.LU R59, [R1+0x310] ;  /* 0x00031000013b7983 */ /* 0x000f280000300800 */
[----:B------:R-:W4:Y:S01]  /*36ed0*/  LDL.LU R60, [R1+0x2c0] ;  /* 0x0002c000013c7983 */ /* 0x000f220000300800 */
[----:B------:R-:W-:Y:S01]  /*36ee0*/  ISETP.GE.AND P5, PT, R23, c[0x0][0x17c], PT ;  /* 0x00005f0017007a0c */ /* 0x000fe20003fa6270 */
[----:B------:R-:W-:-:S02]  /*36ef0*/  IMAD.WIDE R20, R0, 0x2, R52 ;  /* 0x0000000200147825 */ /* 0x000fc400078e0234 */
[----:B------:R0:W-:Y:S02]  /*36f00*/  @P0 STG.E.U16 [R16.64], R4 ;  /* 0x0000000410000986 */ /* 0x0001e4000c101506 */
[----:B------:R-:W-:Y:S02]  /*36f10*/  IMAD.WIDE R22, R0, 0x2, R50 ;  /* 0x0000000200167825 */ /* 0x000fe400078e0232 */
[----:B------:R-:W4:Y:S04]  /*36f20*/  LDL.LU R30, [R1+0x160c] ;  /* 0x00160c00011e7983 */ /* 0x000f280000300800 */
[----:B------:R-:W-:Y:S01]  /*36f30*/  @P1 STG.E.U16 [R18.64], R12 ;  /* 0x0000000c12001986 */ /* 0x000fe2000c101506 */
[----:B0-----:R-:W-:-:S03]  /*36f40*/  PRMT R4, R61, 0x7632, R4 ;  /* 0x000076323d047816 */ /* 0x001fc60000000004 */
[----:B------:R-:W4:Y:S04]  /*36f50*/  LDL.LU R61, [R1+0x250] ;  /* 0x00025000013d7983 */ /* 0x000f280000300800 */
[----:B------:R-:W4:Y:S04]  /*36f60*/  LDL.LU R27, [R1+0x1610] ;  /* 0x00161000011b7983 */ /* 0x000f280000300800 */
[----:B------:R-:W-:Y:S04]  /*36f70*/  @P4 STG.E.U16 [R20.64], R24 ;  /* 0x0000001814004986 */ /* 0x000fe8000c101506 */
[----:B------:R0:W-:Y:S02]  /*36f80*/  @P3 STG.E.U16 [R22.64], R8 ;  /* 0x0000000816003986 */ /* 0x0001e4000c101506 */
[----:B0-----:R-:W-:-:S02]  /*36f90*/  PRMT R8, R32, 0x7632, R8 ;  /* 0x0000763220087816 */ /* 0x001fc40000000008 */
[----:B--2---:R0:W1:Y:S04]  /*36fa0*/  LDS.128 R16, [R36] ;  /* 0x0000000024107984 */ /* 0x0040680000000c00 */
[----:B0-----:R-:W2:Y:S04]  /*36fb0*/  LDL.LU R36, [R1+0x1e0] ;  /* 0x0001e00001247983 */ /* 0x001ea80000300800 */
[----:B------:R-:W2:Y:S01]  /*36fc0*/  LDL.LU R32, [R1+0x90] ;  /* 0x0000900001207983 */ /* 0x000ea20000300800 */
[----:B------:R-:W-:Y:S02]  /*36fd0*/  ISETP.LT.AND P1, PT, R33, c[0x0][0x178], !P2 ;  /* 0x00005e0021007a0c */ /* 0x000fe40005721270 */
[----:B------:R-:W-:Y:S01]  /*36fe0*/  ISETP.LT.AND P0, PT, R29, c[0x0][0x178], !P2 ;  /* 0x00005e001d007a0c */ /* 0x000fe20005701270 */
[----:B------:R-:W-:Y:S01]  /*36ff0*/  IMAD.WIDE R20, R0, 0x2, R48 ;  /* 0x0000000200147825 */ /* 0x000fe200078e0230 */
[----:B------:R-:W-:Y:S01]  /*37000*/  ISETP.LT.AND P2, PT, R58, c[0x0][0x178], !P2 ;  /* 0x00005e003a007a0c */ /* 0x000fe20005741270 */
[----:B------:R-:W2:Y:S01]  /*37010*/  LDL.LU R35, [R1+0x1d4] ;  /* 0x0001d40001237983 */ /* 0x000ea20000300800 */
[----:B------:R-:W-:Y:S01]  /*37020*/  ISETP.LT.AND P3, PT, R47, c[0x0][0x178], !P5 ;  /* 0x00005e002f007a0c */ /* 0x000fe20006f61270 */
[----:B------:R-:W-:Y:S01]  /*37030*/  IMAD.WIDE R22, R0, 0x2, R42 ;  /* 0x0000000200167825 */ /* 0x000fe200078e022a */
[----:B------:R-:W-:-:S02]  /*37040*/  PRMT R12, R12, 0x7632, R12 ;  /* 0x000076320c0c7816 */ /* 0x000fc4000000000c */
[----:B------:R-:W-:Y:S01]  /*37050*/  ISETP.LT.AND P4, PT, R31, c[0x0][0x178], !P5 ;  /* 0x00005e001f007a0c */ /* 0x000fe20006f81270 */
[----:B------:R-:W-:Y:S01]  /*37060*/  IMAD.WIDE R24, R0, 0x2, R40 ;  /* 0x0000000200187825 */ /* 0x000fe200078e0228 */
[----:B------:R-:W-:Y:S01]  /*37070*/  ISETP.LT.AND P6, PT, R38, c[0x0][0x178], !P5 ;  /* 0x00005e0026007a0c */ /* 0x000fe20006fc1270 */
[----:B------:R0:W-:Y:S01]  /*37080*/  @P1 STG.E.U16 [R20.64], R4 ;  /* 0x0000000414001986 */ /* 0x0001e2000c101506 */
[----:B------:R-:W-:-:S03]  /*37090*/  IADD3 R0, R0, c[0x0][0x198], RZ ;  /* 0x0000660000007a10 */ /* 0x000fc60007ffe0ff */
[----:B------:R1:W-:Y:S01]  /*370a0*/  @P0 STG.E.U16 [R22.64], R8 ;  /* 0x0000000816000986 */ /* 0x0003e2000c101506 */
[----:B------:R-:W-:-:S03]  /*370b0*/  ISETP.LT.AND P1, PT, R37, c[0x0][0x178], !P5 ;  /* 0x00005e0025007a0c */ /* 0x000fc60006f21270 */
[----:B------:R1:W-:Y:S01]  /*370c0*/  @P2 STG.E.U16 [R24.64], R12 ;  /* 0x0000000c18002986 */ /* 0x0003e2000c101506 */
[----:B------:R-:W-:Y:S01]  /*370d0*/  ISETP.LT.AND P2, PT, R34, c[0x0][0x178], !P5 ;  /* 0x00005e0022007a0c */ /* 0x000fe20006f41270 */
[----:B0-----:R-:W-:-:S04]  /*370e0*/  IMAD.WIDE R20, R0, 0x2, R2 ;  /* 0x0000000200147825 */ /* 0x001fc800078e0202 */
[----:B-1----:R-:W-:-:S04]  /*370f0*/  IMAD.WIDE R22, R0, 0x2, R56 ;  /* 0x0000000200167825 */ /* 0x002fc800078e0238 */
[C---:B------:R-:W-:Y:S01]  /*37100*/  IMAD.WIDE R24, R0.reuse, 0x2, R54 ;  /* 0x0000000200187825 */ /* 0x040fe200078e0236 */
[----:B------:R-:W-:Y:S01]  /*37110*/  IADD3 R4, R0, c[0x0][0x198], RZ ;  /* 0x0000660000047a10 */ /* 0x000fe20007ffe0ff */
[----:B---3--:R0:W-:Y:S01]  /*37120*/  @P3 STG.E.U16 [R22.64], R26 ;  /* 0x0000001a16003986 */ /* 0x0081e2000c101506 */
[----:B------:R-:W-:-:S03]  /*37130*/  ISETP.LT.AND P3, PT, R33, c[0x0][0x178], !P5 ;  /* 0x00005e0021007a0c */ /* 0x000fc60006f61270 */
[----:B----4-:R1:W-:Y:S01]  /*37140*/  @P4 STG.E.U16 [R24.64], R59 ;  /* 0x0000003b18004986 */ /* 0x0103e2000c101506 */
[----:B------:R-:W-:-:S03]  /*37150*/  ISETP.LT.AND P4, PT, R29, c[0x0][0x178], !P5 ;  /* 0x00005e001d007a0c */ /* 0x000fc60006f81270 */
[----:B------:R3:W-:Y:S01]  /*37160*/  @P6 STG.E.U16 [R20.64], R60 ;  /* 0x0000003c14006986 */ /* 0x0007e2000c101506 */
[----:B0-----:R-:W-:Y:S01]  /*37170*/  IMAD.WIDE R22, R0, 0x2, R52 ;  /* 0x0000000200167825 */ /* 0x001fe200078e0234 */
[----:B------:R-:W-:Y:S02]  /*37180*/  ISETP.LT.AND P5, PT, R58, c[0x0][0x178], !P5 ;  /* 0x00005e003a007a0c */ /* 0x000fe40006fa1270 */
[----:B------:R-:W-:Y:S01]  /*37190*/  ISETP.GE.AND P0, PT, R30, c[0x0][0x17c], PT ;  /* 0x00005f001e007a0c */ /* 0x000fe20003f06270 */
[----:B-1----:R-:W-:Y:S01]  /*371a0*/  IMAD.WIDE R24, R0, 0x2, R40 ;  /* 0x0000000200187825 */ /* 0x002fe200078e0228 */
[----:B------:R-:W-:Y:S01]  /*371b0*/  PRMT R8, R26, 0x7632, R8 ;  /* 0x000076321a087816 */ /* 0x000fe20000000008 */
[----:B------:R-:W4:Y:S02]  /*371c0*/  LDL.LU R30, [R1+0x184] ;  /* 0x00018400011e7983 */ /* 0x000f240000300800 */
[----:B---3--:R-:W-:Y:S01]  /*371d0*/  IMAD.WIDE R20, R0, 0x2, R50 ;  /* 0x0000000200147825 */ /* 0x008fe200078e0232 */
[----:B------:R-:W-:Y:S01]  /*371e0*/  ISETP.LT.AND P6, PT, R47, c[0x0][0x178], !P0 ;  /* 0x00005e002f007a0c */ /* 0x000fe200047c1270 */
[----:B------:R-:W4:Y:S04]  /*371f0*/  LDL.LU R39, [R1+0x1618] ;  /* 0x0016180001277983 */ /* 0x000f280000300800 */
[----:B------:R0:W-:Y:S01]  /*37200*/  @P2 STG.E.U16 [R22.64], R61 ;  /* 0x0000003d16002986 */ /* 0x0001e2000c101506 */
[----:B------:R-:W-:Y:S01]  /*37210*/  ISETP.GE.AND P2, PT, R27, c[0x0][0x17c], PT ;  /* 0x00005f001b007a0c */ /* 0x000fe20003f46270 */
[----:B------:R-:W-:-:S04]  /*37220*/  IMAD.WIDE R26, R4, 0x2, R56 ;  /* 0x00000002041a7825 */ /* 0x000fc800078e0238 */
[C---:B0-----:R-:W-:Y:S01]  /*37230*/  IMAD.WIDE R22, R0.reuse, 0x2, R42 ;  /* 0x0000000200167825 */ /* 0x041fe200078e022a */
[----:B------:R-:W-:Y:S02]  /*37240*/  PRMT R12, R59, 0x7632, R12 ;  /* 0x000076323b0c7816 */ /* 0x000fe4000000000c */
[----:B------:R-:W4:Y:S04]  /*37250*/  LDL.LU R59, [R1+0x134] ;  /* 0x00013400013b7983 */ /* 0x000f280000300800 */
[----:B--2---:R0:W-:Y:S01]  /*37260*/  @P1 STG.E.U16 [R20.64], R36 ;  /* 0x0000002414001986 */ /* 0x0041e2000c101506 */
[----:B------:R-:W-:Y:S01]  /*37270*/  ISETP.LT.AND P1, PT, R31, c[0x0][0x178], !P0 ;  /* 0x00005e001f007a0c */ /* 0x000fe20004721270 */
[----:B0-----:R-:W-:-:S05]  /*37280*/  IMAD.WIDE R20, R0, 0x2, R48 ;  /* 0x0000000200147825 */ /* 0x001fca00078e0230 */
[----:B------:R0:W-:Y:S04]  /*37290*/  @P3 STG.E.U16 [R20.64], R32 ;  /* 0x0000002014003986 */ /* 0x0001e8000c101506 */
[----:B------:R1:W-:Y:S01]  /*372a0*/  @P4 STG.E.U16 [R22.64], R44 ;  /* 0x0000002c16004986 */ /* 0x0003e2000c101506 */
[----:B------:R-:W-:-:S03]  /*372b0*/  ISETP.LT.AND P4, PT, R38, c[0x0][0x178], !P0 ;  /* 0x00005e0026007a0c */ /* 0x000fc60004781270 */
[----:B------:R2:W-:Y:S01]  /*372c0*/  @P5 STG.E.U16 [R24.64], R16 ;  /* 0x0000001018005986 */ /* 0x0005e2000c101506 */
[----:B------:R-:W-:-:S03]  /*372d0*/  ISETP.LT.AND P5, PT, R34, c[0x0][0x178], !P0 ;  /* 0x00005e0022007a0c */ /* 0x000fc600047a1270 */
[----:B------:R2:W-:Y:S01]  /*372e0*/  @P6 STG.E.U16 [R26.64], R8 ;  /* 0x000000081a006986 */ /* 0x0005e2000c101506 */
[----:B------:R-:W-:Y:S01]  /*372f0*/  ISETP.LT.AND P6, PT, R37, c[0x0][0x178], !P0 ;  /* 0x00005e0025007a0c */ /* 0x000fe200047c1270 */
[----:B0-----:R-:W-:Y:S01]  /*37300*/  IMAD.WIDE R20, R4, 0x2, R2 ;  /* 0x0000000204147825 */ /* 0x001fe200078e0202 */
[----:B------:R-:W-:Y:S02]  /*37310*/  PRMT R0, R60, 0x7632, R0 ;  /* 0x000076323c007816 */ /* 0x000fe40000000000 */
[----:B------:R-:W-:Y:S01]  /*37320*/  ISETP.LT.AND P3, PT, R33, c[0x0][0x178], !P0 ;  /* 0x00005e0021007a0c */ /* 0x000fe20004761270 */
[----:B-1----:R-:W-:Y:S01]  /*37330*/  IMAD.WIDE R22, R4, 0x2, R52 ;  /* 0x0000000204167825 */ /* 0x002fe200078e0234 */
[----:B------:R-:W-:Y:S01]  /*37340*/  PRMT R44, R44, 0x7632, R44 ;  /* 0x000076322c2c7816 */ /* 0x000fe2000000002c */
[----:B------:R-:W3:Y:S02]  /*37350*/  LDL.LU R60, [R1+0xe4] ;  /* 0x0000e400013c7983 */ /* 0x000ee40000300800 */
[----:B--2---:R-:W-:Y:S01]  /*37360*/  IMAD.WIDE R24, R4, 0x2, R54 ;  /* 0x0000000204187825 */ /* 0x004fe200078e0236 */
[----:B------:R-:W-:-:S02]  /*37370*/  PRMT R8, R61, 0x7632, R8 ;  /* 0x000076323d087816 */ /* 0x000fc40000000008 */
[----:B------:R-:W2:Y:S04]  /*37380*/  LDL.LU R61, [R1+0xd4] ;  /* 0x0000d400013d7983 */ /* 0x000ea80000300800 */
[----:B------:R0:W-:Y:S04]  /*37390*/  @P1 STG.E.U16 [R24.64], R12 ;  /* 0x0000000c18001986 */ /* 0x0001e8000c101506 */
[----:B------:R1:W-:Y:S01]  /*373a0*/  @P4 STG.E.U16 [R20.64], R0 ;  /* 0x0000000014004986 */ /* 0x0003e2000c101506 */
[----:B------:R-:W-:-:S03]  /*373b0*/  ISETP.LT.AND P4, PT, R29, c[0x0][0x178], !P0 ;  /* 0x00005e001d007a0c */ /* 0x000fc60004781270 */
[----:B------:R-:W-:Y:S01]  /*373c0*/  @P5 STG.E.U16 [R22.64], R8 ;  /* 0x0000000816005986 */ /* 0x000fe2000c101506 */
[----:B0-----:R-:W-:Y:S01]  /*373d0*/  PRMT R12, R36, 0x7632, R12 ;  /* 0x00007632240c7816 */ /* 0x001fe2000000000c */
[----:B------:R-:W-:Y:S02]  /*373e0*/  IMAD.WIDE R24, R4, 0x2, R50 ;  /* 0x0000000204187825 */ /* 0x000fe400078e0232 */
[----:B------:R-:W2:Y:S01]  /*373f0*/  LDL.LU R36, [R1+0xc4] ;  /* 0x0000c40001247983 */ /* 0x000ea20000300800 */
[----:B-1----:R-:W-:Y:S01]  /*37400*/  PRMT R0, R32, 0x7632, R0 ;  /* 0x0000763220007816 */ /* 0x002fe20000000000 */
[C---:B------:R-:W-:Y:S02]  /*37410*/  IMAD.WIDE R20, R4.reuse, 0x2, R48 ;  /* 0x0000000204147825 */ /* 0x040fe400078e0230 */
[----:B------:R-:W-:Y:S04]  /*37420*/  @P6 STG.E.U16 [R24.64], R12 ;  /* 0x0000000c18006986 */ /* 0x000fe8000c101506 */
[----:B------:R0:W-:Y:S04]  /*37430*/  @P3 STG.E.U16 [R20.64], R0 ;  /* 0x0000000014003986 */ /* 0x0001e8000c101506 */
[----:B------:R-:W2:Y:S01]  /*37440*/  LDL.LU R32, [R1+0x84] ;  /* 0x0000840001207983 */ /* 0x000ea20000300800 */
[----:B0-----:R-:W-:-:S05]  /*37450*/  IMAD.WIDE R20, R4, 0x2, R42 ;  /* 0x0000000204147825 */ /* 0x001fca00078e022a */
[----:B------:R0:W-:Y:S04]  /*37460*/  @P4 STG.E.U16 [R20.64], R44 ;  /* 0x0000002c14004986 */ /* 0x0001e8000c101506 */
[----:B0-----:R-:W2:Y:S01]  /*37470*/  LDL.LU R44, [R1+0x1614] ;  /* 0x00161400012c7983 */ /* 0x001ea20000300800 */
[----:B------:R-:W-:Y:S02]  /*37480*/  ISETP.LT.AND P1, PT, R58, c[0x0][0x178], !P0 ;  /* 0x00005e003a007a0c */ /* 0x000fe40004721270 */
[----:B------:R-:W-:Y:S02]  /*37490*/  ISETP.LT.AND P5, PT, R47, c[0x0][0x178], !P2 ;  /* 0x00005e002f007a0c */ /* 0x000fe400057a1270 */
[----:B------:R-:W-:Y:S02]  /*374a0*/  ISETP.LT.AND P6, PT, R31, c[0x0][0x178], !P2 ;  /* 0x00005e001f007a0c */ /* 0x000fe400057c1270 */
[C---:B------:R-:W-:Y:S01]  /*374b0*/  IADD3 R0, R4.reuse, c[0x0][0x198], RZ ;  /* 0x0000660004007a10 */ /* 0x040fe20007ffe0ff */
[----:B------:R-:W-:Y:S01]  /*374c0*/  IMAD.WIDE R22, R4, 0x2, R40 ;  /* 0x0000000204167825 */ /* 0x000fe200078e0228 */
[----:B------:R-:W-:-:S02]  /*374d0*/  PRMT R16, R16, 0x7632, R16 ;  /* 0x0000763210107816 */ /* 0x000fc40000000010 */
[----:B------:R-:W-:Y:S01]  /*374e0*/  ISETP.LT.AND P0, PT, R38, c[0x0][0x178], !P2 ;  /* 0x00005e0026007a0c */ /* 0x000fe20005701270 */
[----:B------:R-:W-:Y:S01]  /*374f0*/  IMAD.WIDE R24, R0, 0x2, R56 ;  /* 0x0000000200187825 */ /* 0x000fe200078e0238 */
[----:B------:R-:W-:-:S03]  /*37500*/  ISETP.LT.AND P3, PT, R34, c[0x0][0x178], !P2 ;  /* 0x00005e0022007a0c */ /* 0x000fc60005761270 */
[----:B------:R-:W-:Y:S01]  /*37510*/  IMAD.WIDE R26, R0, 0x2, R54 ;  /* 0x00000002001a7825 */ /* 0x000fe200078e0236 */
[----:B------:R0:W-:Y:S01]  /*37520*/  @P1 STG.E.U16 [R22.64], R16 ;  /* 0x0000001016001986 */ /* 0x0001e2000c101506 */
[----:B------:R-:W-:-:S03]  /*37530*/  ISETP.LT.AND P4, PT, R37, c[0x0][0x178], !P2 ;  /* 0x00005e0025007a0c */ /* 0x000fc60005781270 */
[----:B------:R1:W-:Y:S01]  /*37540*/  @P5 STG.E.U16 [R24.64], R35 ;  /* 0x0000002318005986 */ /* 0x0003e2000c101506 */
[----:B------:R-:W-:Y:S01]  /*37550*/  ISETP.LT.AND P5, PT, R33, c[0x0][0x178], !P2 ;  /* 0x00005e0021007a0c */ /* 0x000fe200057a1270 */
[----:B------:R-:W-:-:S04]  /*37560*/  IMAD.WIDE R20, R0, 0x2, R2 ;  /* 0x0000000200147825 */ /* 0x000fc800078e0202 */
[----:B0-----:R-:W-:-:S04]  /*37570*/  IMAD.WIDE R22, R0, 0x2, R48 ;  /* 0x0000000200167825 */ /* 0x001fc800078e0230 */
[----:B-1----:R-:W-:Y:S01]  /*37580*/  IMAD.WIDE R24, R0, 0x2, R50 ;  /* 0x0000000200187825 */ /* 0x002fe200078e0232 */
[----:B----4-:R0:W-:Y:S01]  /*37590*/  @P6 STG.E.U16 [R26.64], R30 ;  /* 0x0000001e1a006986 */ /* 0x0101e2000c101506 */
[----:B------:R-:W-:Y:S02]  /*375a0*/  ISETP.LT.AND P6, PT, R29, c[0x0][0x178], !P2 ;  /* 0x00005e001d007a0c */ /* 0x000fe400057c1270 */
[----:B------:R-:W-:Y:S01]  /*375b0*/  ISETP.LT.AND P2, PT, R58, c[0x0][0x178], !P2 ;  /* 0x00005e003a007a0c */ /* 0x000fe20005741270 */
[C---:B0-----:R-:W-:Y:S01]  /*375c0*/  IMAD.WIDE R26, R0.reuse, 0x2, R52 ;  /* 0x00000002001a7825 */ /* 0x041fe200078e0234 */
[----:B------:R0:W-:Y:S03]  /*375d0*/  @P0 STG.E.U16 [R20.64], R59 ;  /* 0x0000003b14000986 */ /* 0x0001e6000c101506 */
[----:B0-----:R-:W-:Y:S01]  /*375e0*/  IMAD.WIDE R20, R0, 0x2, R42 ;  /* 0x0000000200147825 */ /* 0x001fe200078e022a */
[----:B------:R-:W-:-:S02]  /*375f0*/  PRMT R8, R35, 0x7632, R8 ;  /* 0x0000763223087816 */ /* 0x000fc40000000008 */
[----:B------:R-:W4:Y:S01]  /*37600*/  LDL.LU R35, [R1+0x2f4] ;  /* 0x0002f40001237983 */ /* 0x000f220000300800 */
[----:B------:R-:W-:-:S03]  /*37610*/  PRMT R4, R30, 0x7632, R4 ;  /* 0x000076321e047816 */ /* 0x000fc60000000004 */
[----:B------:R-:W4:Y:S01]  /*37620*/  LDL.LU R30, [R1+0x294] ;  /* 0x00029400011e7983 */ /* 0x000f220000300800 */
[----:B------:R-:W-:-:S03]  /*37630*/  ISETP.GE.AND P0, PT, R39, c[0x0][0x17c], PT ;  /* 0x00005f0027007a0c */ /* 0x000fc60003f06270 */
[----:B---3--:R0:W-:Y:S04]  /*37640*/  @P3 STG.E.U16 [R26.64], R60 ;  /* 0x0000003c1a003986 */ /* 0x0081e8000c101506 */
[----:B--2---:R1:W-:Y:S01]  /*37650*/  @P4 STG.E.U16 [R24.64], R61 ;  /* 0x0000003d18004986 */ /* 0x0043e2000c101506 */
[C---:B0-----:R-:W-:Y:S01]  /*37660*/  IMAD.WIDE R26, R0.reuse, 0x2, R40 ;  /* 0x00000002001a7825 */ /* 0x041fe200078e0228 */
[----:B------:R-:W-:Y:S02]  /*37670*/  IADD3 R0, R0, c[0x0][0x198], RZ ;  /* 0x0000660000007a10 */ /* 0x000fe40007ffe0ff */
[----:B------:R0:W-:Y:S03]  /*37680*/  @P5 STG.E.U16 [R22.64], R36 ;  /* 0x0000002416005986 */ /* 0x0001e6000c101506 */
[C---:B-1----:R-:W-:Y:S01]  /*37690*/  IMAD.WIDE R24, R0.reuse, 0x2, R56 ;  /* 0x0000000200187825 */ /* 0x042fe200078e0238 */
[----:B------:R1:W-:Y:S04]  /*376a0*/  @P6 STG.E.U16 [R20.64], R32 ;  /* 0x0000002014006986 */ /* 0x0003e8000c101506 */
[----:B------:R2:W-:Y:S01]  /*376b0*/  @P2 STG.E.U16 [R26.64], R5 ;  /* 0x000000051a002986 */ /* 0x0005e2000c101506 */
[----:B0-----:R-:W-:-:S04]  /*376c0*/  IMAD.WIDE R22, R0, 0x2, R2 ;  /* 0x0000000200167825 */ /* 0x001fc800078e0202 */
[----:B-1----:R-:W-:Y:S01]  /*376d0*/  IMAD.WIDE R20, R0, 0x2, R54 ;  /* 0x0000000200147825 */ /* 0x002fe200078e0236 */
[----:B------:R-:W-:-:S04]  /*376e0*/  ISETP.GE.AND P1, PT, R44, c[0x0][0x17c], PT ;  /* 0x00005f002c007a0c */ /* 0x000fc80003f26270 */
[----:B------:R-:W-:Y:S02]  /*376f0*/  ISETP.LT.AND P3, PT, R47, c[0x0][0x178], !P1 ;  /* 0x00005e002f007a0c */ /* 0x000fe40004f61270 */
[----:B------:R-:W-:Y:S02]  /*37700*/  ISETP.LT.AND P2, PT, R31, c[0x0][0x178], !P1 ;  /* 0x00005e001f007a0c */ /* 0x000fe40004f41270 */
[----:B------:R-:W-:Y:S02]  /*37710*/  ISETP.LT.AND P5, PT, R38, c[0x0][0x178], !P1 ;  /* 0x00005e0026007a0c */ /* 0x000fe40004fa1270 */
[----:B------:R-:W-:Y:S02]  /*37720*/  ISETP.LT.AND P6, PT, R34, c[0x0][0x178], !P1 ;  /* 0x00005e0022007a0c */ /* 0x000fe40004fc1270 */
[----:B--2---:R-:W-:Y:S02]  /*37730*/  PRMT R5, R59, 0x7632, R5 ;  /* 0x000076323b057816 */ /* 0x004fe40000000005 */
[----:B------:R-:W2:Y:S04]  /*37740*/  LDL.LU R59, [R1+0x284] ;  /* 0x00028400013b7983 */ /* 0x000ea80000300800 */
[----:B------:R0:W-:Y:S04]  /*37750*/  @P3 STG.E.U16 [R24.64], R8 ;  /* 0x0000000818003986 */ /* 0x0001e8000c101506 */
[----:B------:R1:W-:Y:S01]  /*37760*/  @P2 STG.E.U16 [R20.64], R4 ;  /* 0x0000000414002986 */ /* 0x0003e2000c101506 */
[----:B------:R-:W-:-:S03]  /*37770*/  PRMT R12, R36, 0x7632, R12 ;  /* 0x00007632240c7816 */ /* 0x000fc6000000000c */
[----:B------:R-:W-:Y:S01]  /*37780*/  @P5 STG.E.U16 [R22.64], R5 ;  /* 0x0000000516005986 */ /* 0x000fe2000c101506 */
[----:B0-----:R-:W-:Y:S01]  /*37790*/  PRMT R8, R60, 0x7632, R8 ;  /* 0x000076323c087816 */ /* 0x001fe20000000008 */
[----:B------:R-:W-:Y:S02]  /*377a0*/  IMAD.WIDE R24, R0, 0x2, R52 ;  /* 0x0000000200187825 */ /* 0x000fe400078e0234 */
[----:B------:R-:W3:Y:S01]  /*377b0*/  LDL.LU R60, [R1+0x264] ;  /* 0x00026400013c7983 */ /* 0x000ee20000300800 */
[----:B-1----:R-:W-:-:S03]  /*377c0*/  PRMT R4, R61, 0x7632, R4 ;  /* 0x000076323d047816 */ /* 0x002fc60000000004 */
[----:B------:R-:W3:Y:S04]  /*377d0*/  LDL.LU R61, [R1+0x204] ;  /* 0x00020400013d7983 */ /* 0x000ee80000300800 */
[----:B------:R-:W3:Y:S04]  /*377e0*/  LDL.LU R44, [R1+0x161c] ;  /* 0x00161c00012c7983 */ /* 0x000ee80000300800 */
[----:B------:R0:W-:Y:S04]  /*377f0*/  @P6 STG.E.U16 [R24.64], R8 ;  /* 0x0000000818006986 */ /* 0x0001e8000c101506 */
[----:B------:R-:W3:Y:S04]  /*37800*/  LDL.LU R39, [R1+0x1620] ;  /* 0x0016200001277983 */ /* 0x000ee80000300800 */
[----:B0-----:R-:W3:Y:S04]  /*37810*/  LDL.LU R25, [R1+0x1624] ;  /* 0x0016240001197983 */ /* 0x001ee80000300800 */
[----:B------:R-:W3:Y:S01]  /*37820*/  LDL.LU R36, [R1+0xb4] ;  /* 0x0000b40001247983 */ /* 0x000ee20000300800 */
[----:B------:R-:W-:-:S03]  /*37830*/  PRMT R16, R32, 0x7632, R16 ;  /* 0x0000763220107816 */ /* 0x000fc60000000010 */
[----:B------:R-:W3:Y:S01]  /*37840*/  LDL.LU R32, [R1+0x74] ;  /* 0x0000740001207983 */ /* 0x000ee20000300800 */
[----:B------:R-:W-:Y:S01]  /*37850*/  ISETP.LT.AND P4, PT, R37, c[0x0][0x178], !P1 ;  /* 0x00005e0025007a0c */ /* 0x000fe20004f81270 */
[----:B------:R-:W-:Y:S01]  /*37860*/  IMAD.WIDE R20, R0, 0x2, R50 ;  /* 0x0000000200147825 */ /* 0x000fe200078e0232 */
[----:B------:R-:W-:Y:S02]  /*37870*/  ISETP.LT.AND P3, PT, R33, c[0x0][0x178], !P1 ;  /* 0x00005e0021007a0c */ /* 0x000fe40004f61270 */
[----:B------:R-:W-:Y:S02]  /*37880*/  ISETP.LT.AND P5, PT, R29, c[0x0][0x178], !P1 ;  /* 0x00005e001d007a0c */ /* 0x000fe40004fa1270 */
[----:B------:R-:W-:Y:S01]  /*37890*/  ISETP.LT.AND P2, PT, R58, c[0x0][0x178], !P1 ;  /* 0x00005e003a007a0c */ /* 0x000fe20004f41270 */
[C---:B------:R-:W-:Y:S01]  /*378a0*/  IMAD.WIDE R22, R0.reuse, 0x2, R48 ;  /* 0x0000000200167825 */ /* 0x040fe200078e0230 */
[----:B------:R-:W-:-:S05]  /*378b0*/  IADD3 R8, R0, c[0x0][0x198], RZ ;  /* 0x0000660000087a10 */ /* 0x000fca0007ffe0ff */
[----:B------:R0:W-:Y:S01]  /*378c0*/  @P4 STG.E.U16 [R20.64], R4 ;  /* 0x0000000414004986 */ /* 0x0001e2000c101506 */
[----:B------:R-:W-:Y:S02]  /*378d0*/  ISETP.LT.AND P4, PT, R47, c[0x0][0x178], !P0 ;  /* 0x00005e002f007a0c */ /* 0x000fe40004781270 */
[----:B------:R-:W-:Y:S01]  /*378e0*/  PRMT R24, R5, 0x7632, R24 ;  /* 0x0000763205187816 */ /* 0x000fe20000000018 */
[----:B------:R-:W-:Y:S01]  /*378f0*/  @P3 STG.E.U16 [R22.64], R12 ;  /* 0x0000000c16003986 */ /* 0x000fe2000c101506 */
[----:B------:R-:W-:Y:S01]  /*37900*/  ISETP.LT.AND P1, PT, R31, c[0x0][0x178], !P0 ;  /* 0x00005e001f007a0c */ /* 0x000fe20004721270 */
[----:B0-----:R-:W-:-:S04]  /*37910*/  IMAD.WIDE R20, R0, 0x2, R42 ;  /* 0x0000000200147825 */ /* 0x001fc800078e022a */
[----:B------:R-:W-:Y:S01]  /*37920*/  IMAD.WIDE R4, R0, 0x2, R40 ;  /* 0x0000000200047825 */ /* 0x000fe200078e0228 */
[----:B------:R0:W-:Y:S01]  /*37930*/  @P5 STG.E.U16 [R20.64], R16 ;  /* 0x0000001014005986 */ /* 0x0001e2000c101506 */
[----:B------:R-:W-:Y:S02]  /*37940*/  ISETP.LT.AND P5, PT, R38, c[0x0][0x178], !P0 ;  /* 0x00005e0026007a0c */ /* 0x000fe400047a1270 */
[----:B------:R-:W-:Y:S01]  /*37950*/  ISETP.LT.AND P3, PT, R34, c[0x0][0x178], !P0 ;  /* 0x00005e0022007a0c */ /* 0x000fe20004761270 */
[----:B------:R1:W-:Y:S01]  /*37960*/  @P2 STG.E.U16 [R4.64], R24 ;  /* 0x0000001804002986 */ /* 0x0003e2000c101506 */
[----:B------:R-:W-:Y:S01]  /*37970*/  ISETP.LT.AND P6, PT, R37, c[0x0][0x178], !P0 ;  /* 0x00005e0025007a0c */ /* 0x000fe200047c1270 */
[----:B0-----:R-:W-:-:S05]  /*37980*/  IMAD.WIDE R20, R8, 0x2, R56 ;  /* 0x0000000208147825 */ /* 0x001fca00078e0238 */
[----:B----4-:R0:W-:Y:S01]  /*37990*/  @P4 STG.E.U16 [R20.64], R35 ;  /* 0x0000002314004986 */ /* 0x0101e2000c101506 */
[----:B------:R-:W-:Y:S01]  /*379a0*/  ISETP.LT.AND P4, PT, R33, c[0x0][0x178], !P0 ;  /* 0x00005e0021007a0c */ /* 0x000fe20004781270 */
[----:B-1----:R-:W-:-:S04]  /*379b0*/  IMAD.WIDE R4, R8, 0x2, R54 ;  /* 0x0000000208047825 */ /* 0x002fc800078e0236 */
[C---:B------:R-:W-:Y:S01]  /*379c0*/  IMAD.WIDE R22, R8.reuse, 0x2, R2 ;  /* 0x0000000208167825 */ /* 0x040fe200078e0202 */
[----:B------:R1:W-:Y:S03]  /*379d0*/  @P1 STG.E.U16 [R4.64], R30 ;  /* 0x0000001e04001986 */ /* 0x0003e6000c101506 */
[----:B0-----:R-:W-:-:S04]  /*379e0*/  IMAD.WIDE R20, R8, 0x2, R52 ;  /* 0x0000000208147825 */ /* 0x001fc800078e0234 */
[C---:B-1----:R-:W-:Y:S01]  /*379f0*/  IMAD.WIDE R4, R8.reuse, 0x2, R50 ;  /* 0x0000000208047825 */ /* 0x042fe200078e0232 */
[C---:B------:R-:W-:Y:S02]  /*37a00*/  IADD3 R0, R8.reuse, c[0x0][0x198], RZ ;  /* 0x0000660008007a10 */ /* 0x040fe40007ffe0ff */
[----:B------:R-:W-:Y:S02]  /*37a10*/  PRMT R12, R35, 0x7632, R12 ;  /* 0x00007632230c7816 */ /* 0x000fe4000000000c */
[----:B------:R-:W4:Y:S04]  /*37a20*/  LDL.LU R35, [R1+0x324] ;  /* 0x0003240001237983 */ /* 0x000f280000300800 */
[----:B--2---:R0:W-:Y:S01]  /*37a30*/  @P5 STG.E.U16 [R22.64], R59 ;  /* 0x0000003b16005986 */ /* 0x0041e2000c101506 */
[----:B------:R-:W-:Y:S01]  /*37a40*/  ISETP.LT.AND P5, PT, R29, c[0x0][0x178], !P0 ;  /* 0x00005e001d007a0c */ /* 0x000fe200047a1270 */
[----:B0-----:R-:W-:-:S02]  /*37a50*/  IMAD.WIDE R22, R8, 0x2, R48 ;  /* 0x0000000208167825 */ /* 0x001fc400078e0230 */
[----:B---3--:R0:W-:Y:S01]  /*37a60*/  @P3 STG.E.U16 [R20.64], R60 ;  /* 0x0000003c14003986 */ /* 0x0081e2000c101506 */
[----:B------:R-:W-:-:S03]  /*37a70*/  ISETP.LT.AND P3, PT, R58, c[0x0][0x178], !P0 ;  /* 0x00005e003a007a0c */ /* 0x000fc60004761270 */
[----:B------:R1:W-:Y:S01]  /*37a80*/  @P6 STG.E.U16 [R4.64], R61 ;  /* 0x0000003d04006986 */ /* 0x0003e2000c101506 */
[----:B------:R-:W-:-:S04]  /*37a90*/  ISETP.GE.AND P2, PT, R44, c[0x0][0x17c], PT ;  /* 0x00005f002c007a0c */ /* 0x000fc80003f46270 */
[----:B------:R-:W-:Y:S01]  /*37aa0*/  ISETP.LT.AND P6, PT, R47, c[0x0][0x178], !P2 ;  /* 0x00005e002f007a0c */ /* 0x000fe200057c1270 */
[----:B0-----:R-:W-:-:S04]  /*37ab0*/  IMAD.WIDE R20, R8, 0x2, R40 ;  /* 0x0000000208147825 */ /* 0x001fc800078e0228 */
[----:B-1----:R-:W-:Y:S01]  /*37ac0*/  IMAD.WIDE R4, R0, 0x2, R56 ;  /* 0x0000000200047825 */ /* 0x002fe200078e0238 */
[----:B------:R0:W-:Y:S01]  /*37ad0*/  @P4 STG.E.U16 [R22.64], R36 ;  /* 0x0000002416004986 */ /* 0x0001e2000c101506 */
[----:B------:R-:W-:Y:S02]  /*37ae0*/  ISETP.LT.AND P4, PT, R31, c[0x0][0x178], !P2 ;  /* 0x00005e001f007a0c */ /* 0x000fe40005781270 */
[----:B0-----:R-:W-:Y:S01]  /*37af0*/  IMAD.WIDE R22, R8, 0x2, R42 ;  /* 0x0000000208167825 */ /* 0x001fe200078e022a */
[----:B------:R-:W-:Y:S02]  /*37b00*/  PRMT R8, R30, 0x7632, R8 ;  /* 0x000076321e087816 */ /* 0x000fe40000000008 */
[----:B------:R-:W2:Y:S04]  /*37b10*/  LDL.LU R30, [R1+0x304] ;  /* 0x00030400011e7983 */ /* 0x000ea80000300800 */
[----:B------:R0:W-:Y:S04]  /*37b20*/  @P5 STG.E.U16 [R22.64], R32 ;  /* 0x0000002016005986 */ /* 0x0001e8000c101506 */
[----:B------:R1:W-:Y:S01]  /*37b30*/  @P3 STG.E.U16 [R20.64], R9 ;  /* 0x0000000914003986 */ /* 0x0003e2000c101506 */
[----:B------:R-:W-:-:S03]  /*37b40*/  ISETP.LT.AND P3, PT, R38, c[0x0][0x178], !P2 ;  /* 0x00005e0026007a0c */ /* 0x000fc60005761270 */
[----:B------:R3:W-:Y:S01]  /*37b50*/  @P6 STG.E.U16 [R4.64], R12 ;  /* 0x0000000c04006986 */ /* 0x0007e2000c101506 */
[----:B0-----:R-:W-:Y:S01]  /*37b60*/  IMAD.WIDE R22, R0, 0x2, R54 ;  /* 0x0000000200167825 */ /* 0x001fe200078e0236 */
[----:B------:R-:W-:-:S04]  /*37b70*/  ISETP.LT.AND P6, PT, R34, c[0x0][0x178], !P2 ;  /* 0x00005e0022007a0c */ /* 0x000fc800057c1270 */
[----:B------:R0:W-:Y:S01]  /*37b80*/  @P4 STG.E.U16 [R22.64], R8 ;  /* 0x0000000816004986 */ /* 0x0001e2000c101506 */
[----:B------:R-:W-:Y:S02]  /*37b90*/  ISETP.LT.AND P4, PT, R37, c[0x0][0x178], !P2 ;  /* 0x00005e0025007a0c */ /* 0x000fe40005781270 */
[----:B------:R-:W-:Y:S02]  /*37ba0*/  ISETP.GE.AND P1, PT, R39, c[0x0][0x17c], PT ;  /* 0x00005f0027007a0c */ /* 0x000fe40003f26270 */
[----:B------:R-:W2:Y:S01]  /*37bb0*/  LDL.LU R39, [R1+0x1628] ;  /* 0x0016280001277983 */ /* 0x000ea20000300800 */
[----:B-1----:R-:W-:Y:S01]  /*37bc0*/  PRMT R9, R60, 0x7632, R9 ;  /* 0x000076323c097816 */ /* 0x002fe20000000009 */
[C---:B---3--:R-:W-:Y:S01]  /*37bd0*/  IMAD.WIDE R4, R0.reuse, 0x2, R2 ;  /* 0x0000000200047825 */ /* 0x048fe200078e0202 */
[----:B0-----:R-:W-:Y:S02]  /*37be0*/  PRMT R8, R59, 0x7632, R8 ;  /* 0x000076323b087816 */ /* 0x001fe40000000008 */
[----:B------:R-:W3:Y:S01]  /*37bf0*/  LDL.LU R59, [R1+0x2d4] ;  /* 0x0002d400013b7983 */ /* 0x000ee20000300800 */
[----:B------:R-:W-:-:S03]  /*37c00*/  IMAD.WIDE R20, R0, 0x2, R52 ;  /* 0x0000000200147825 */ /* 0x000fc600078e0234 */
[----:B------:R-:W3:Y:S01]  /*37c10*/  LDL.LU R60, [R1+0x274] ;  /* 0x00027400013c7983 */ /* 0x000ee20000300800 */
[----:B------:R-:W-:Y:S01]  /*37c20*/  PRMT R12, R61, 0x7632, R12 ;  /* 0x000076323d0c7816 */ /* 0x000fe2000000000c */
[----:B------:R-:W-:Y:S02]  /*37c30*/  IMAD.WIDE R22, R0, 0x2, R50 ;  /* 0x0000000200167825 */ /* 0x000fe400078e0232 */
[----:B------:R-:W-:Y:S01]  /*37c40*/  @P3 STG.E.U16 [R4.64], R8 ;  /* 0x0000000804003986 */ /* 0x000fe2000c101506 */
[----:B------:R-:W-:-:S03]  /*37c50*/  PRMT R16, R36, 0x7632, R16 ;  /* 0x0000763224107816 */ /* 0x000fc60000000010 */
[----:B------:R-:W-:Y:S04]  /*37c60*/  @P6 STG.E.U16 [R20.64], R9 ;  /* 0x0000000914006986 */ /* 0x000fe8000c101506 */
[----:B------:R-:W3:Y:S04]  /*37c70*/  LDL.LU R61, [R1+0x1f4] ;  /* 0x0001f400013d7983 */ /* 0x000ee80000300800 */
[----:B------:R0:W-:Y:S04]  /*37c80*/  @P4 STG.E.U16 [R22.64], R12 ;  /* 0x0000000c16004986 */ /* 0x0001e8000c101506 */
[----:B------:R-:W3:Y:S01]  /*37c90*/  LDL.LU R36, [R1+0xa4] ;  /* 0x0000a40001247983 */ /* 0x000ee20000300800 */
[----:B0-----:R-:W-:-:S03]  /*37ca0*/  PRMT R12, R32, 0x7632, R12 ;  /* 0x00007632200c7816 */ /* 0x001fc6000000000c */
[----:B------:R-:W3:Y:S01]  /*37cb0*/  LDL.LU R32, [R1+0x64] ;  /* 0x0000640001207983 */ /* 0x000ee20000300800 */
[----:B------:R-:W-:Y:S02]  /*37cc0*/  ISETP.LT.AND P5, PT, R33, c[0x0][0x178], !P2 ;  /* 0x00005e0021007a0c */ /* 0x000fe400057a1270 */
[----:B------:R-:W-:Y:S02]  /*37cd0*/  ISETP.LT.AND P3, PT, R29, c[0x0][0x178], !P2 ;  /* 0x00005e001d007a0c */ /* 0x000fe40005761270 */
[----:B------:R-:W-:Y:S01]  /*37ce0*/  ISETP.GE.AND P0, PT, R25, c[0x0][0x17c], PT ;  /* 0x00005f0019007a0c */ /* 0x000fe20003f06270 */
[----:B------:R-:W-:Y:S01]  /*37cf0*/  IMAD.WIDE R24, R0, 0x2, R48 ;  /* 0x0000000200187825 */ /* 0x000fe200078e0230 */
[----:B------:R-:W-:Y:S02]  /*37d00*/  ISETP.LT.AND P2, PT, R58, c[0x0][0x178], !P2 ;  /* 0x00005e003a007a0c */ /* 0x000fe40005741270 */
[----:B------:R-:W-:Y:S01]  /*37d10*/  ISETP.LT.AND P6, PT, R47, c[0x0][0x178], !P1 ;  /* 0x00005e002f007a0c */ /* 0x000fe20004fc1270 */
[C---:B------:R-:W-:Y:S01]  /*37d20*/  IMAD.WIDE R20, R0.reuse, 0x2, R42 ;  /* 0x0000000200147825 */ /* 0x040fe200078e022a */
[----:B------:R-:W-:-:S03]  /*37d30*/  IADD3 R4, R0, c[0x0][0x198], RZ ;  /* 0x0000660000047a10 */ /* 0x000fc60007ffe0ff */
[----:B------:R-:W-:Y:S01]  /*37d40*/  @P5 STG.E.U16 [R24.64], R16 ;  /* 0x0000001018005986 */ /* 0x000fe2000c101506 */
[----:B------:R-:W-:Y:S01]  /*37d50*/  ISETP.LT.AND P5, PT, R31, c[0x0][0x178], !P1 ;  /* 0x00005e001f007a0c */ /* 0x000fe20004fa1270 */
[----:B------:R-:W-:Y:S01]  /*37d60*/  IMAD.WIDE R22, R0, 0x2, R40 ;  /* 0x0000000200167825 */ /* 0x000fe200078e0228 */
[----:B------:R-:W-:Y:S01]  /*37d70*/  ISETP.LT.AND P4, PT, R38, c[0x0][0x178], !P1 ;  /* 0x00005e0026007a0c */ /* 0x000fe20004f81270 */
[----:B------:R0:W-:Y:S01]  /*37d80*/  @P3 STG.E.U16 [R20.64], R12 ;  /* 0x0000000c14003986 */ /* 0x0001e2000c101506 */
[----:B------:R-:W-:Y:S01]  /*37d90*/  PRMT R5, R9, 0x7632, R5 ;  /* 0x0000763209057816 */ /* 0x000fe20000000005 */
[----:B------:R-:W-:Y:S01]  /*37da0*/  IMAD.WIDE R8, R4, 0x2, R56 ;  /* 0x0000000204087825 */ /* 0x000fe200078e0238 */
[----:B------:R-:W-:-:S03]  /*37db0*/  ISETP.LT.AND P3, PT, R34, c[0x0][0x178], !P1 ;  /* 0x00005e0022007a0c */ /* 0x000fc60004f61270 */
[----:B------:R-:W-:Y:S01]  /*37dc0*/  @P2 STG.E.U16 [R22.64], R5 ;  /* 0x0000000516002986 */ /* 0x000fe2000c101506 */
[----:B0-----:R-:W-:-:S03]  /*37dd0*/  IMAD.WIDE R20, R4, 0x2, R54 ;  /* 0x0000000204147825 */ /* 0x001fc600078e0236 */
[----:B----4-:R0:W-:Y:S01]  /*37de0*/  @P6 STG.E.U16 [R8.64], R35 ;  /* 0x0000002308006986 */ /* 0x0101e2000c101506 */
[----:B------:R-:W-:Y:S02]  /*37df0*/  ISETP.LT.AND P2, PT, R37, c[0x0][0x178], !P1 ;  /* 0x00005e0025007a0c */ /* 0x000fe40004f41270 */
[----:B------:R-:W-:Y:S01]  /*37e00*/  ISETP.LT.AND P6, PT, R33, c[0x0][0x178], !P1 ;  /* 0x00005e0021007a0c */ /* 0x000fe20004fc1270 */
[C---:B0-----:R-:W-:Y:S01]  /*37e10*/  IMAD.WIDE R8, R4.reuse, 0x2, R2 ;  /* 0x0000000204087825 */ /* 0x041fe200078e0202 */
[----:B------:R-:W-:-:S03]  /*37e20*/  IADD3 R0, R4, c[0x0][0x198], RZ ;  /* 0x0000660004007a10 */ /* 0x000fc60007ffe0ff */
[----:B------:R-:W-:Y:S01]  /*37e30*/  IMAD.WIDE R22, R4, 0x2, R42 ;  /* 0x0000000204167825 */ /* 0x000fe200078e022a */
[----:B------:R-:W-:Y:S02]  /*37e40*/  PRMT R12, R35, 0x7632, R12 ;  /* 0x00007632230c7816 */ /* 0x000fe4000000000c */
[----:B------:R-:W4:Y:S04]  /*37e50*/  LDL.LU R35, [R1+0x162c] ;  /* 0x00162c0001237983 */ /* 0x000f280000300800 */
[----:B--2---:R0:W-:Y:S01]  /*37e60*/  @P5 STG.E.U16 [R20.64], R30 ;  /* 0x0000001e14005986 */ /* 0x0041e2000c101506 */
[----:B------:R-:W-:Y:S02]  /*37e70*/  ISETP.LT.AND P5, PT, R29, c[0x0][0x178], !P1 ;  /* 0x00005e001d007a0c */ /* 0x000fe40004fa1270 */
[----:B------:R-:W-:Y:S01]  /*37e80*/  ISETP.LT.AND P1, PT, R58, c[0x0][0x178], !P1 ;  /* 0x00005e003a007a0c */ /* 0x000fe20004f21270 */
[C---:B0-----:R-:W-:Y:S01]  /*37e90*/  IMAD.WIDE R20, R4.reuse, 0x2, R52 ;  /* 0x0000000204147825 */ /* 0x041fe200078e0234 */
[----:B---3--:R0:W-:Y:S04]  /*37ea0*/  @P4 STG.E.U16 [R8.64], R59 ;  /* 0x0000003b08004986 */ /* 0x0081e8000c101506 */
[----:B------:R1:W-:Y:S01]  /*37eb0*/  @P3 STG.E.U16 [R20.64], R60 ;  /* 0x0000003c14003986 */ /* 0x0003e2000c101506 */
[----:B------:R-:W-:Y:S01]  /*37ec0*/  ISETP.LT.AND P3, PT, R47, c[0x0][0x178], !P0 ;  /* 0x00005e002f007a0c */ /* 0x000fe20004761270 */
[----:B0-----:R-:W-:-:S04]  /*37ed0*/  IMAD.WIDE R8, R4, 0x2, R50 ;  /* 0x0000000204087825 */ /* 0x001fc800078e0232 */
[C---:B-1----:R-:W-:Y:S01]  /*37ee0*/  IMAD.WIDE R20, R4.reuse, 0x2, R48 ;  /* 0x0000000204147825 */ /* 0x042fe200078e0230 */
[----:B------:R0:W-:Y:S03]  /*37ef0*/  @P2 STG.E.U16 [R8.64], R61 ;  /* 0x0000003d08002986 */ /* 0x0001e6000c101506 */
[----:B------:R-:W-:Y:S01]  /*37f00*/  IMAD.WIDE R4, R4, 0x2, R40 ;  /* 0x0000000204047825 */ /* 0x000fe200078e0228 */
[----:B------:R1:W-:Y:S01]  /*37f10*/  @P6 STG.E.U16 [R20.64], R36 ;  /* 0x0000002414006986 */ /* 0x0003e2000c101506 */
[----:B------:R-:W-:Y:S02]  /*37f20*/  ISETP.LT.AND P2, PT, R38, c[0x0][0x178], !P0 ;  /* 0x00005e0026007a0c */ /* 0x000fe40004741270 */
[----:B0-----:R-:W-:Y:S01]  /*37f30*/  IMAD.WIDE R8, R0, 0x2, R56 ;  /* 0x0000000200087825 */ /* 0x001fe200078e0238 */
[----:B------:R-:W-:Y:S01]  /*37f40*/  @P5 STG.E.U16 [R22.64], R32 ;  /* 0x0000002016005986 */ /* 0x000fe2000c101506 */
[----:B------:R-:W-:-:S03]  /*37f50*/  ISETP.LT.AND P5, PT, R34, c[0x0][0x178], !P0 ;  /* 0x00005e0022007a0c */ /* 0x000fc600047a1270 */
[----:B------:R0:W-:Y:S01]  /*37f60*/  @P1 STG.E.U16 [R4.64], R13 ;  /* 0x0000000d04001986 */ /* 0x0001e2000c101506 */
[----:B------:R-:W-:-:S03]  /*37f70*/  ISETP.LT.AND P1, PT, R31, c[0x0][0x178], !P0 ;  /* 0x00005e001f007a0c */ /* 0x000fc60004721270 */
[----:B------:R2:W-:Y:S01]  /*37f80*/  @P3 STG.E.U16 [R8.64], R12 ;  /* 0x0000000c08003986 */ /* 0x0005e2000c101506 */
[----:B------:R-:W-:Y:S01]  /*37f90*/  ISETP.LT.AND P3, PT, R37, c[0x0][0x178], !P0 ;  /* 0x00005e0025007a0c */ /* 0x000fe20004761270 */
[----:B-1----:R-:W-:Y:S01]  /*37fa0*/  IMAD.WIDE R20, R0, 0x2, R52 ;  /* 0x0000000200147825 */ /* 0x002fe200078e0234 */
[----:B------:R-:W-:Y:S02]  /*37fb0*/  PRMT R16, R60, 0x7632, R16 ;  /* 0x000076323c107816 */ /* 0x000fe40000000010 */
[----:B------:R-:W-:Y:S01]  /*37fc0*/  PRMT R24, R61, 0x7632, R24 ;  /* 0x000076323d187816 */ /* 0x000fe20000000018 */
[----:B0-----:R-:W-:Y:S01]  /*37fd0*/  IMAD.WIDE R4, R0, 0x2, R54 ;  /* 0x0000000200047825 */ /* 0x001fe200078e0236 */
[----:B------:R-:W-:Y:S02]  /*37fe0*/  PRMT R13, R59, 0x7632, R13 ;  /* 0x000076323b0d7816 */ /* 0x000fe4000000000d */
[----:B--2---:R-:W-:Y:S01]  /*37ff0*/  PRMT R12, R30, 0x7632, R12 ;  /* 0x000076321e0c7816 */ /* 0x004fe2000000000c */
[C---:B------:R-:W-:Y:S01]  /*38000*/  IMAD.WIDE R8, R0.reuse, 0x2, R2 ;  /* 0x0000000200087825 */ /* 0x040fe200078e0202 */
[----:B------:R-:W2:Y:S03]  /*38010*/  LDL.LU R30, [R1+0x334] ;  /* 0x00033400011e7983 */ /* 0x000ea60000300800 */
[----:B------:R-:W-:Y:S01]  /*38020*/  IMAD.WIDE R22, R0, 0x2, R50 ;  /* 0x0000000200167825 */ /* 0x000fe200078e0232 */
[----:B------:R-:W3:Y:S04]  /*38030*/  LDL.LU R59, [R1+0x314] ;  /* 0x00031400013b7983 */ /* 0x000ee80000300800 */
[----:B------:R-:W3:Y:S04]  /*38040*/  LDL.LU R60, [R1+0x2c4] ;  /* 0x0002c400013c7983 */ /* 0x000ee80000300800 */
[----:B------:R-:W-:Y:S04]  /*38050*/  @P1 STG.E.U16 [R4.64], R12 ;  /* 0x0000000c04001986 */ /* 0x000fe8000c101506 */
[----:B------:R-:W-:Y:S04]  /*38060*/  @P2 STG.E.U16 [R8.64], R13 ;  /* 0x0000000d08002986 */ /* 0x000fe8000c101506 */
[----:B------:R0:W-:Y:S04]  /*38070*/  @P5 STG.E.U16 [R20.64], R16 ;  /* 0x0000001014005986 */ /* 0x0001e8000c101506 */
[----:B------:R-:W3:Y:S04]  /*38080*/  LDL.LU R61, [R1+0x254] ;  /* 0x00025400013d7983 */ /* 0x000ee80000300800 */
[----:B------:R1:W-:Y:S01]  /*38090*/  @P3 STG.E.U16 [R22.64], R24 ;  /* 0x0000001816003986 */ /* 0x0003e2000c101506 */
[----:B0-----:R-:W-:-:S02]  /*380a0*/  PRMT R16, R36, 0x7632, R16 ;  /* 0x0000763224107816 */ /* 0x001fc40000000010 */
[----:B------:R-:W-:Y:S01]  /*380b0*/  PRMT R20, R32, 0x7632, R20 ;  /* 0x0000763220147816 */ /* 0x000fe20000000014 */
[----:B-1----:R-:W3:Y:S04]  /*380c0*/  LDL.LU R23, [R1+0x1630] ;  /* 0x0016300001177983 */ /* 0x002ee80000300800 */
[----:B------:R-:W3:Y:S04]  /*380d0*/  LDL.LU R36, [R1+0x1e4] ;  /* 0x0001e40001247983 */ /* 0x000ee80000300800 */
[----:B------:R-:W3:Y:S01]  /*380e0*/  LDL.LU R32, [R1+0x94] ;  /* 0x0000940001207983 */ /* 0x000ee20000300800 */
[----:B------:R-:W-:-:S02]  /*380f0*/  ISETP.LT.AND P2, PT, R33, c[0x0][0x178], !P0 ;  /* 0x00005e0021007a0c */ /* 0x000fc40004741270 */
[----:B------:R-:W-:Y:S02]  /*38100*/  ISETP.LT.AND P1, PT, R29, c[0x0][0x178], !P0 ;  /* 0x00005e001d007a0c */ /* 0x000fe40004721270 */
[----:B------:R-:W-:Y:S02]  /*38110*/  ISETP.GE.AND P4, PT, R39, c[0x0][0x17c], PT ;  /* 0x00005f0027007a0c */ /* 0x000fe40003f86270 */
[----:B------:R-:W-:Y:S02]  /*38120*/  ISETP.LT.AND P0, PT, R58, c[0x0][0x178], !P0 ;  /* 0x00005e003a007a0c */ /* 0x000fe40004701270 */
[----:B------:R-:W-:Y:S01]  /*38130*/  PRMT R21, R13, 0x7632, R21 ;  /* 0x000076320d157816 */ /* 0x000fe20000000015 */
[C---:B------:R-:W-:Y:S01]  /*38140*/  IMAD.WIDE R12, R0.reuse, 0x2, R48 ;  /* 0x00000002000c7825 */ /* 0x040fe200078e0230 */
[----:B------:R-:W-:Y:S02]  /*38150*/  ISETP.LT.AND P3, PT, R47, c[0x0][0x178], !P4 ;  /* 0x00005e002f007a0c */ /* 0x000fe40006761270 */
[----:B------:R-:W-:Y:S01]  /*38160*/  ISETP.LT.AND P5, PT, R31, c[0x0][0x178], !P4 ;  /* 0x00005e001f007a0c */ /* 0x000fe200067a1270 */
[----:B------:R-:W-:Y:S01]  /*38170*/  IMAD.WIDE R8, R0, 0x2, R42 ;  /* 0x0000000200087825 */ /* 0x000fe200078e022a */
[----:B------:R-:W-:-:S03]  /*38180*/  ISETP.LT.AND P6, PT, R38, c[0x0][0x178], !P4 ;  /* 0x00005e0026007a0c */ /* 0x000fc600067c1270 */
[C---:B------:R-:W-:Y:S01]  /*38190*/  IMAD.WIDE R4, R0.reuse, 0x2, R40 ;  /* 0x0000000200047825 */ /* 0x040fe200078e0228 */
[----:B------:R-:W-:Y:S01]  /*381a0*/  IADD3 R0, R0, c[0x0][0x198], RZ ;  /* 0x0000660000007a10 */ /* 0x000fe20007ffe0ff */
[----:B------:R0:W-:Y:S01]  /*381b0*/  @P2 STG.E.U16 [R12.64], R16 ;  /* 0x000000100c002986 */ /* 0x0001e2000c101506 */
[----:B------:R-:W-:-:S03]  /*381c0*/  ISETP.LT.AND P2, PT, R37, c[0x0][0x178], !P4 ;  /* 0x00005e0025007a0c */ /* 0x000fc60006741270 */
[----:B------:R1:W-:Y:S01]  /*381d0*/  @P1 STG.E.U16 [R8.64], R20 ;  /* 0x0000001408001986 */ /* 0x0003e2000c101506 */
[----:B------:R-:W-:-:S03]  /*381e0*/  ISETP.LT.AND P1, PT, R34, c[0x0][0x178], !P4 ;  /* 0x00005e0022007a0c */ /* 0x000fc60006721270 */
[----:B------:R4:W-:Y:S01]  /*381f0*/  @P0 STG.E.U16 [R4.64], R21 ;  /* 0x0000001504000986 */ /* 0x0009e2000c101506 */
[----:B0-----:R-:W-:-:S04]  /*38200*/  IMAD.WIDE R12, R0, 0x2, R54 ;  /* 0x00000002000c7825 */ /* 0x001fc800078e0236 */
[----:B-1----:R-:W-:-:S04]  /*38210*/  IMAD.WIDE R8, R0, 0x2, R56 ;  /* 0x0000000200087825 */ /* 0x002fc800078e0238 */
[C---:B----4-:R-:W-:Y:S01]  /*38220*/  IMAD.WIDE R4, R0.reuse, 0x2, R2 ;  /* 0x0000000200047825 */ /* 0x050fe200078e0202 */
[----:B------:R-:W-:Y:S02]  /*38230*/  ISETP.GE.AND P0, PT, R35, c[0x0][0x17c], PT ;  /* 0x00005f0023007a0c */ /* 0x000fe40003f06270 */
[----:B------:R-:W-:Y:S01]  /*38240*/  IADD3 R16, R0, c[0x0][0x198], RZ ;  /* 0x0000660000107a10 */ /* 0x000fe20007ffe0ff */
[----:B------:R-:W4:Y:S04]  /*38250*/  LDL.LU R35, [R1+0x1d8] ;  /* 0x0001d80001237983 */ /* 0x000f280000300800 */
[----:B------:R-:W-:Y:S01]  /*38260*/  IMAD.WIDE R20, R16, 0x2, R56 ;  /* 0x0000000210147825 */ /* 0x000fe200078e0238 */
[----:B--2---:R0:W-:Y:S01]  /*38270*/  @P3 STG.E.U16 [R8.64], R30 ;  /* 0x0000001e08003986 */ /* 0x0041e2000c101506 */
[----:B------:R-:W-:-:S03]  /*38280*/  ISETP.LT.AND P3, PT, R33, c[0x0][0x178], !P4 ;  /* 0x00005e0021007a0c */ /* 0x000fc60006761270 */
[----:B---3--:R-:W-:Y:S01]  /*38290*/  @P5 STG.E.U16 [R12.64], R59 ;  /* 0x0000003b0c005986 */ /* 0x008fe2000c101506 */
[----:B------:R-:W-:Y:S02]  /*382a0*/  ISETP.LT.AND P5, PT, R29, c[0x0][0x178], !P4 ;  /* 0x00005e001d007a0c */ /* 0x000fe400067a1270 */
[----:B------:R-:W-:Y:S01]  /*382b0*/  ISETP.LT.AND P4, PT, R58, c[0x0][0x178], !P4 ;  /* 0x00005e003a007a0c */ /* 0x000fe20006781270 */
[----:B------:R1:W-:Y:S01]  /*382c0*/  @P6 STG.E.U16 [R4.64], R60 ;  /* 0x0000003c04006986 */ /* 0x0003e2000c101506 */
[----:B------:R-:W-:Y:S01]  /*382d0*/  ISETP.LT.AND P6, PT, R47, c[0x0][0x178], !P0 ;  /* 0x00005e002f007a0c */ /* 0x000fe200047c1270 */
[----:B0-----:R-:W-:-:S04]  /*382e0*/  IMAD.WIDE R8, R0, 0x2, R52 ;  /* 0x0000000200087825 */ /* 0x001fc800078e0234 */
[C---:B-1----:R-:W-:Y:S01]  /*382f0*/  IMAD.WIDE R4, R0.reuse, 0x2, R50 ;  /* 0x0000000200047825 */ /* 0x042fe200078e0232 */
[----:B------:R0:W-:Y:S03]  /*38300*/  @P1 STG.E.U16 [R8.64], R61 ;  /* 0x0000003d08001986 */ /* 0x0001e6000c101506 */
[----:B------:R-:W-:Y:S01]  /*38310*/  IMAD.WIDE R12, R0, 0x2, R40 ;  /* 0x00000002000c7825 */ /* 0x000fe200078e0228 */
[----:B------:R-:W-:Y:S02]  /*38320*/  PRMT R22, R30, 0x7632, R22 ;  /* 0x000076321e167816 */ /* 0x000fe40000000016 */
[----:B------:R-:W2:Y:S01]  /*38330*/  LDL.LU R30, [R1+0x188] ;  /* 0x00018800011e7983 */ /* 0x000ea20000300800 */
[----:B0-----:R-:W-:-:S03]  /*38340*/  IMAD.WIDE R8, R0, 0x2, R48 ;  /* 0x0000000200087825 */ /* 0x001fc600078e0230 */
[----:B------:R0:W-:Y:S01]  /*38350*/  @P2 STG.E.U16 [R4.64], R36 ;  /* 0x0000002404002986 */ /* 0x0001e2000c101506 */
[----:B------:R-:W-:-:S03]  /*38360*/  ISETP.LT.AND P2, PT, R31, c[0x0][0x178], !P0 ;  /* 0x00005e001f007a0c */ /* 0x000fc60004741270 */
[----:B------:R-:W-:Y:S01]  /*38370*/  @P3 STG.E.U16 [R8.64], R32 ;  /* 0x0000002008003986 */ /* 0x000fe2000c101506 */
[----:B0-----:R-:W-:-:S05]  /*38380*/  IMAD.WIDE R4, R0, 0x2, R42 ;  /* 0x0000000200047825 */ /* 0x001fca00078e022a */
[----:B------:R-:W-:Y:S04]  /*38390*/  @P5 STG.E.U16 [R4.64], R45 ;  /* 0x0000002d04005986 */ /* 0x000fe8000c101506 */
[----:B------:R0:W-:Y:S01]  /*383a0*/  @P4 STG.E.U16 [R12.64], R17 ;  /* 0x000000110c004986 */ /* 0x0001e2000c101506 */
[----:B------:R-:W-:-:S03]  /*383b0*/  ISETP.LT.AND P4, PT, R38, c[0x0][0x178], !P0 ;  /* 0x00005e0026007a0c */ /* 0x000fc60004781270 */
[----:B------:R1:W-:Y:S01]  /*383c0*/  @P6 STG.E.U16 [R20.64], R22 ;  /* 0x0000001614006986 */ /* 0x0003e2000c101506 */
[----:B------:R-:W-:-:S03]  /*383d0*/  ISETP.GE.AND P1, PT, R23, c[0x0][0x17c], PT ;  /* 0x00005f0017007a0c */ /* 0x000fc60003f26270 */
[----:B------:R-:W3:Y:S01]  /*383e0*/  LDL.LU R23, [R1+0x1634] ;  /* 0x0016340001177983 */ /* 0x000ee20000300800 */
[----:B0-----:R-:W-:Y:S01]  /*383f0*/  IMAD.WIDE R12, R16, 0x2, R54 ;  /* 0x00000002100c7825 */ /* 0x001fe200078e0236 */
[----:B-1----:R-:W-:Y:S02]  /*38400*/  PRMT R20, R59, 0x7632, R20 ;  /* 0x000076323b147816 */ /* 0x002fe40000000014 */
[----:B------:R-:W3:Y:S01]  /*38410*/  LDL.LU R22, [R1+0x1638] ;  /* 0x0016380001167983 */ /* 0x000ee20000300800 */
[----:B------:R-:W-:Y:S01]  /*38420*/  PRMT R0, R60, 0x7632, R0 ;  /* 0x000076323c007816 */ /* 0x000fe20000000000 */
[----:B------:R-:W-:Y:S01]  /*38430*/  IMAD.WIDE R8, R16, 0x2, R2 ;  /* 0x0000000210087825 */ /* 0x000fe200078e0202 */
[----:B------:R-:W-:Y:S01]  /*38440*/  PRMT R17, R61, 0x7632, R17 ;  /* 0x000076323d117816 */ /* 0x000fe20000000011 */
[----:B------:R-:W3:Y:S04]  /*38450*/  LDL.LU R59, [R1+0x138] ;  /* 0x00013800013b7983 */ /* 0x000ee80000300800 */
[----:B------:R0:W-:Y:S04]  /*38460*/  @P2 STG.E.U16 [R12.64], R20 ;  /* 0x000000140c002986 */ /* 0x0001e8000c101506 */
[----:B------:R-:W3:Y:S04]  /*38470*/  LDL.LU R60, [R1+0xe8] ;  /* 0x0000e800013c7983 */ /* 0x000ee80000300800 */
[----:B------:R-:W3:Y:S01]  /*38480*/  LDL.LU R61, [R1+0xd8] ;  /* 0x0000d800013d7983 */ /* 0x000ee20000300800 */
[----:B0-----:R-:W-:-:S03]  /*38490*/  PRMT R20, R36, 0x7632, R20 ;  /* 0x0000763224147816 */ /* 0x001fc60000000014 */
[----:B------:R-:W3:Y:S04]  /*384a0*/  LDL.LU R36, [R1+0xc8] ;  /* 0x0000c80001247983 */ /* 0x000ee80000300800 */
[----:B------:R0:W-:Y:S02]  /*384b0*/  @P4 STG.E.U16 [R8.64], R0 ;  /* 0x0000000008004986 */ /* 0x0001e4000c101506 */
[----:B0-----:R-:W-:Y:S02]  /*384c0*/  PRMT R0, R32, 0x7632, R0 ;  /* 0x0000763220007816 */ /* 0x001fe40000000000 */
[----:B------:R-:W3:Y:S01]  /*384d0*/  LDL.LU R32, [R1+0x88] ;  /* 0x0000880001207983 */ /* 0x000ee20000300800 */
[----:B------:R-:W-:Y:S02]  /*384e0*/  ISETP.LT.AND P5, PT, R34, c[0x0][0x178], !P0 ;  /* 0x00005e0022007a0c */ /* 0x000fe400047a1270 */
[----:B------:R-:W-:-:S02]  /*384f0*/  ISETP.LT.AND P6, PT, R37, c[0x0][0x178], !P0 ;  /* 0x00005e0025007a0c */ /* 0x000fc400047c1270 */
[----:B------:R-:W-:Y:S01]  /*38500*/  ISETP.LT.AND P3, PT, R33, c[0x0][0x178], !P0 ;  /* 0x00005e0021007a0c */ /* 0x000fe20004761270 */
[C---:B------:R-:W-:Y:S01]  /*38510*/  IMAD.WIDE R4, R16.reuse, 0x2, R52 ;  /* 0x0000000210047825 */ /* 0x040fe200078e0234 */
[----:B------:R-:W-:Y:S01]  /*38520*/  ISETP.LT.AND P4, PT, R29, c[0x0][0x178], !P0 ;  /* 0x00005e001d007a0c */ /* 0x000fe20004781270 */
[----:B------:R-:W3:Y:S02]  /*38530*/  LDL.LU R39, [R1+0x163c] ;  /* 0x00163c0001277983 */ /* 0x000ee40000300800 */
[----:B------:R-:W-:Y:S01]  /*38540*/  IMAD.WIDE R12, R16, 0x2, R50 ;  /* 0x00000002100c7825 */ /* 0x000fe200078e0232 */
[----:B------:R-:W-:-:S03]  /*38550*/  ISETP.LT.AND P0, PT, R58, c[0x0][0x178], !P0 ;  /* 0x00005e003a007a0c */ /* 0x000fc60004701270 */
[----:B------:R0:W-:Y:S01]  /*38560*/  @P5 STG.E.U16 [R4.64], R17 ;  /* 0x0000001104005986 */ /* 0x0001e2000c101506 */
[----:B------:R-:W-:-:S03]  /*38570*/  ISETP.LT.AND P5, PT, R47, c[0x0][0x178], !P1 ;  /* 0x00005e002f007a0c */ /* 0x000fc60004fa1270 */
[----:B------:R1:W-:Y:S01]  /*38580*/  @P6 STG.E.U16 [R12.64], R20 ;  /* 0x000000140c006986 */ /* 0x0003e2000c101506 */
[----:B0-----:R-:W-:Y:S01]  /*38590*/  IMAD.WIDE R4, R16, 0x2, R48 ;  /* 0x0000000210047825 */ /* 0x001fe200078e0230 */
[----:B------:R-:W-:-:S04]  /*385a0*/  ISETP.LT.AND P6, PT, R31, c[0x0][0x178], !P1 ;  /* 0x00005e001f007a0c */ /* 0x000fc80004fc1270 */
[----:B------:R0:W-:Y:S01]  /*385b0*/  @P3 STG.E.U16 [R4.64], R0 ;  /* 0x0000000004003986 */ /* 0x0001e2000c101506 */
[----:B------:R-:W-:Y:S02]  /*385c0*/  PRMT R45, R45, 0x7632, R45 ;  /* 0x000076322d2d7816 */ /* 0x000fe4000000002d */
[----:B-1----:R-:W-:Y:S02]  /*385d0*/  PRMT R20, R17, 0x7632, R20 ;  /* 0x0000763211147816 */ /* 0x002fe40000000014 */
[C---:B0-----:R-:W-:Y:S01]  /*385e0*/  IADD3 R0, R16.reuse, c[0x0][0x198], RZ ;  /* 0x0000660010007a10 */ /* 0x041fe20007ffe0ff */
[----:B------:R-:W-:-:S04]  /*385f0*/  IMAD.WIDE R4, R16, 0x2, R42 ;  /* 0x0000000210047825 */ /* 0x000fc800078e022a */
[----:B------:R-:W-:Y:S01]  /*38600*/  IMAD.WIDE R16, R16, 0x2, R40 ;  /* 0x0000000210107825 */ /* 0x000fe200078e0228 */
[----:B------:R-:W-:-:S03]  /*38610*/  ISETP.LT.AND P2, PT, R38, c[0x0][0x178], !P1 ;  /* 0x00005e0026007a0c */ /* 0x000fc60004f41270 */
[----:B------:R-:W-:Y:S01]  /*38620*/  IMAD.WIDE R8, R0, 0x2, R56 ;  /* 0x0000000200087825 */ /* 0x000fe200078e0238 */
[----:B------:R0:W-:Y:S01]  /*38630*/  @P4 STG.E.U16 [R4.64], R45 ;  /* 0x0000002d04004986 */ /* 0x0001e2000c101506 */
[----:B------:R-:W-:Y:S02]  /*38640*/  ISETP.LT.AND P3, PT, R34, c[0x0][0x178], !P1 ;  /* 0x00005e0022007a0c */ /* 0x000fe40004f61270 */
[----:B------:R-:W-:Y:S01]  /*38650*/  IMAD.WIDE R12, R0, 0x2, R54 ;  /* 0x00000002000c7825 */ /* 0x000fe200078e0236 */
[----:B------:R1:W-:Y:S01]  /*38660*/  @P0 STG.E.U16 [R16.64], R20 ;  /* 0x0000001410000986 */ /* 0x0003e2000c101506 */
[----:B------:R-:W-:-:S03]  /*38670*/  ISETP.LT.AND P4, PT, R37, c[0x0][0x178], !P1 ;  /* 0x00005e0025007a0c */ /* 0x000fc60004f81270 */
[----:B----4-:R4:W-:Y:S01]  /*38680*/  @P5 STG.E.U16 [R8.64], R35 ;  /* 0x0000002308005986 */ /* 0x0109e2000c101506 */
[----:B------:R-:W-:Y:S01]  /*38690*/  ISETP.LT.AND P5, PT, R33, c[0x0][0x178], !P1 ;  /* 0x00005e0021007a0c */ /* 0x000fe20004fa1270 */
[----:B0-----:R-:W-:-:S04]  /*386a0*/  IMAD.WIDE R4, R0, 0x2, R2 ;  /* 0x0000000200047825 */ /* 0x001fc800078e0202 */
[----:B-1----:R-:W-:-:S04]  /*386b0*/  IMAD.WIDE R16, R0, 0x2, R52 ;  /* 0x0000000200107825 */ /* 0x002fc800078e0234 */
[----:B----4-:R-:W-:Y:S01]  /*386c0*/  IMAD.WIDE R8, R0, 0x2, R48 ;  /* 0x0000000200087825 */ /* 0x010fe200078e0230 */
[----:B--2---:R0:W-:Y:S01]  /*386d0*/  @P6 STG.E.U16 [R12.64], R30 ;  /* 0x0000001e0c006986 */ /* 0x0041e2000c101506 */
[----:B------:R-:W-:Y:S02]  /*386e0*/  ISETP.LT.AND P6, PT, R29, c[0x0][0x178], !P1 ;  /* 0x00005e001d007a0c */ /* 0x000fe40004fc1270 */
[----:B------:R-:W-:Y:S01]  /*386f0*/  ISETP.LT.AND P1, PT, R58, c[0x0][0x178], !P1 ;  /* 0x00005e003a007a0c */ /* 0x000fe20004f21270 */
[----:B0-----:R-:W-:Y:S01]  /*38700*/  IMAD.WIDE R12, R0, 0x2, R50 ;  /* 0x00000002000c7825 */ /* 0x001fe200078e0232 */
[----:B---3--:R-:W-:Y:S02]  /*38710*/  ISETP.GE.AND P0, PT, R23, c[0x0][0x17c], PT ;  /* 0x00005f0017007a0c */ /* 0x008fe40003f06270 */
[----:B------:R-:W2:Y:S04]  /*38720*/  LDL.LU R23, [R1+0x1640] ;  /* 0x0016400001177983 */ /* 0x000ea80000300800 */
[----:B------:R0:W-:Y:S04]  /*38730*/  @P2 STG.E.U16 [R4.64], R59 ;  /* 0x0000003b04002986 */ /* 0x0001e8000c101506 */
[----:B------:R1:W-:Y:S01]  /*38740*/  @P3 STG.E.U16 [R16.64], R60 ;  /* 0x0000003c10003986 */ /* 0x0003e2000c101506 */
[----:B------:R-:W-:-:S03]  /*38750*/  ISETP.LT.AND P3, PT, R47, c[0x0][0x178], !P0 ;  /* 0x00005e002f007a0c */ /* 0x000fc60004761270 */
[----:B------:R3:W-:Y:S01]  /*38760*/  @P4 STG.E.U16 [R12.64], R61 ;  /* 0x0000003d0c004986 */ /* 0x0007e2000c101506 */
[----:B0-----:R-:W-:Y:S01]  /*38770*/  IMAD.WIDE R4, R0, 0x2, R42 ;  /* 0x0000000200047825 */ /* 0x001fe200078e022a */
[----:B------:R-:W-:Y:S02]  /*38780*/  ISETP.LT.AND P4, PT, R31, c[0x0][0x178], !P0 ;  /* 0x00005e001f007a0c */ /* 0x000fe40004781270 */
[----:B------:R0:W-:Y:S01]  /*38790*/  @P5 STG.E.U16 [R8.64], R36 ;  /* 0x0000002408005986 */ /* 0x0001e2000c101506 */
[----:B------:R-:W-:Y:S01]  /*387a0*/  ISETP.LT.AND P5, PT, R38, c[0x0][0x178], !P0 ;  /* 0x00005e0026007a0c */ /* 0x000fe200047a1270 */
[C---:B-1----:R-:W-:Y:S01]  /*387b0*/  IMAD.WIDE R16, R0.reuse, 0x2, R40 ;  /* 0x0000000200107825 */ /* 0x042fe200078e0228 */
[----:B------:R-:W-:-:S05]  /*387c0*/  IADD3 R0, R0, c[0x0][0x198], RZ ;  /* 0x0000660000007a10 */ /* 0x000fca0007ffe0ff */
[----:B---3--:R-:W-:-:S04]  /*387d0*/  IMAD.WIDE R12, R0, 0x2, R56 ;  /* 0x00000002000c7825 */ /* 0x008fc800078e0238 */
[----:B0-----:R-:W-:Y:S01]  /*387e0*/  IMAD.WIDE R8, R0, 0x2, R54 ;  /* 0x0000000200087825 */ /* 0x001fe200078e0236 */
[----:B------:R0:W-:Y:S01]  /*387f0*/  @P6 STG.E.U16 [R4.64], R32 ;  /* 0x0000002004006986 */ /* 0x0001e2000c101506 */
[----:B------:R-:W-:-:S03]  /*38800*/  ISETP.LT.AND P6, PT, R34, c[0x0][0x178], !P0 ;  /* 0x00005e0022007a0c */ /* 0x000fc600047c1270 */
[----:B------:R1:W-:Y:S01]  /*38810*/  @P1 STG.E.U16 [R16.64], R6 ;  /* 0x0000000610001986 */ /* 0x0003e2000c101506 */
[----:B------:R-:W-:Y:S01]  /*38820*/  ISETP.LT.AND P1, PT, R37, c[0x0][0x178], !P0 ;  /* 0x00005e0025007a0c */ /* 0x000fe20004721270 */
[----:B0-----:R-:W-:Y:S01]  /*38830*/  IMAD.WIDE R4, R0, 0x2, R2 ;  /* 0x0000000200047825 */ /* 0x001fe200078e0202 */
[----:B-1----:R-:W-:Y:S02]  /*38840*/  PRMT R17, R35, 0x7632, R17 ;  /* 0x0000763223117816 */ /* 0x002fe40000000011 */
[----:B------:R-:W-:Y:S01]  /*38850*/  PRMT R6, R30, 0x7632, R6 ;  /* 0x000076321e067816 */ /* 0x000fe20000000006 */
[----:B------:R-:W3:Y:S01]  /*38860*/  LDL.LU R35, [R1+0x2f8] ;  /* 0x0002f80001237983 */ /* 0x000ee20000300800 */
[----:B------:R-:W-:-:S03]  /*38870*/  PRMT R16, R59, 0x7632, R16 ;  /* 0x000076323b107816 */ /* 0x000fc60000000010 */
[----:B------:R0:W-:Y:S04]  /*38880*/  @P3 STG.E.U16 [R12.64], R17 ;  /* 0x000000110c003986 */ /* 0x0001e8000c101506 */
[----:B------:R1:W-:Y:S04]  /*38890*/  @P4 STG.E.U16 [R8.64], R6 ;  /* 0x0000000608004986 */ /* 0x0003e8000c101506 */
[----:B------:R4:W-:Y:S01]  /*388a0*/  @P5 STG.E.U16 [R4.64], R16 ;  /* 0x0000001004005986 */ /* 0x0009e2000c101506 */
[----:B0-----:R-:W-:Y:S01]  /*388b0*/  PRMT R17, R60, 0x7632, R17 ;  /* 0x000076323c117816 */ /* 0x001fe20000000011 */
[----:B------:R-:W-:-:S02]  /*388c0*/  IMAD.WIDE R12, R0, 0x2, R52 ;  /* 0x00000002000c7825 */ /* 0x000fc400078e0234 */
[----:B------:R-:W2:Y:S01]  /*388d0*/  LDL.LU R30, [R1+0x298] ;  /* 0x00029800011e7983 */ /* 0x000ea20000300800 */
[----:B-1----:R-:W-:-:S03]  /*388e0*/  PRMT R6, R61, 0x7632, R6 ;  /* 0x000076323d067816 */ /* 0x002fc60000000006 */
[----:B------:R-:W2:Y:S01]  /*388f0*/  LDL.LU R59, [R1+0x288] ;  /* 0x00028800013b7983 */ /* 0x000ea20000300800 */
[----:B----4-:R-:W-:Y:S01]  /*38900*/  IMAD.WIDE R4, R0, 0x2, R50 ;  /* 0x0000000200047825 */ /* 0x010fe200078e0232 */
[----:B------:R-:W-:Y:S02]  /*38910*/  ISETP.GE.AND P2, PT, R22, c[0x0][0x17c], PT ;  /* 0x00005f0016007a0c */ /* 0x000fe40003f46270 */
[----:B------:R-:W-:Y:S04]  /*38920*/  @P6 STG.E.U16 [R12.64], R17 ;  /* 0x000000110c006986 */ /* 0x000fe8000c101506 */
[----:B------:R-:W4:Y:S04]  /*38930*/  LDL.LU R60, [R1+0x268] ;  /* 0x00026800013c7983 */ /* 0x000f280000300800 */
[----:B------:R0:W-:Y:S04]  /*38940*/  @P1 STG.E.U16 [R4.64], R6 ;  /* 0x0000000604001986 */ /* 0x0001e8000c101506 */
[----:B------:R-:W4:Y:S04]  /*38950*/  LDL.LU R61, [R1+0x208] ;  /* 0x00020800013d7983 */ /* 0x000f280000300800 */
[----:B------:R-:W4:Y:S01]  /*38960*/  LDL.LU R22, [R1+0x1644] ;  /* 0x0016440001167983 */ /* 0x000f220000300800 */
[----:B0-----:R-:W-:-:S03]  /*38970*/  PRMT R5, R36, 0x7632, R5 ;  /* 0x0000763224057816 */ /* 0x001fc60000000005 */
[----:B------:R-:W4:Y:S01]  /*38980*/  LDL.LU R36, [R1+0xb8] ;  /* 0x0000b80001247983 */ /* 0x000f220000300800 */
[----:B------:R-:W-:-:S03]  /*38990*/  PRMT R6, R32, 0x7632, R6 ;  /* 0x0000763220067816 */ /* 0x000fc60000000006 */
[----:B------:R-:W4:Y:S01]  /*389a0*/  LDL.LU R32, [R1+0x78] ;  /* 0x0000780001207983 */ /* 0x000f220000300800 */
[----:B------:R-:W-:Y:S02]  /*389b0*/  ISETP.LT.AND P3, PT, R33, c[0x0][0x178], !P0 ;  /* 0x00005e0021007a0c */ /* 0x000fe40004761270 */
[----:B------:R-:W-:Y:S02]  /*389c0*/  ISETP.LT.AND P4, PT, R29, c[0x0][0x178], !P0 ;  /* 0x00005e001d007a0c */ /* 0x000fe40004781270 */
[----:B------:R-:W-:Y:S01]  /*389d0*/  ISETP.LT.AND P0, PT, R58, c[0x0][0x178], !P0 ;  /* 0x00005e003a007a0c */ /* 0x000fe20004701270 */
[C---:B------:R-:W-:Y:S01]  /*389e0*/  IMAD.WIDE R8, R0.reuse, 0x2, R48 ;  /* 0x0000000200087825 */ /* 0x040fe200078e0230 */
[----:B------:R-:W-:Y:S02]  /*389f0*/  ISETP.LT.AND P5, PT, R47, c[0x0][0x178], !P2 ;  /* 0x00005e002f007a0c */ /* 0x000fe400057a1270 */
[C---:B------:R-:W-:Y:S01]  /*38a00*/  IADD3 R4, R0.reuse, c[0x0][0x198], RZ ;  /* 0x0000660000047a10 */ /* 0x040fe20007ffe0ff */
[----:B------:R-:W-:Y:S01]  /*38a10*/  IMAD.WIDE R12, R0, 0x2, R42 ;  /* 0x00000002000c7825 */ /* 0x000fe200078e022a */
[----:B------:R-:W-:-:S02]  /*38a20*/  ISETP.LT.AND P1, PT, R31, c[0x0][0x178], !P2 ;  /* 0x00005e001f007a0c */ /* 0x000fc40005721270 */
[----:B------:R-:W-:Y:S01]  /*38a30*/  PRMT R20, R6, 0x7632, R20 ;  /* 0x0000763206147816 */ /* 0x000fe20000000014 */
[----:B------:R-:W-:Y:S01]  /*38a40*/  @P3 STG.E.U16 [R8.64], R5 ;  /* 0x0000000508003986 */ /* 0x000fe2000c101506 */
[----:B------:R-:W-:-:S03]  /*38a50*/  IMAD.WIDE R16, R0, 0x2, R40 ;  /* 0x0000000200107825 */ /* 0x000fc600078e0228 */
[----:B------:R0:W-:Y:S01]  /*38a60*/  @P4 STG.E.U16 [R12.64], R6 ;  /* 0x000000060c004986 */ /* 0x0001e2000c101506 */
[----:B------:R-:W-:Y:S02]  /*38a70*/  ISETP.LT.AND P4, PT, R38, c[0x0][0x178], !P2 ;  /* 0x00005e0026007a0c */ /* 0x000fe40005781270 */
[----:B------:R-:W-:Y:S01]  /*38a80*/  ISETP.LT.AND P3, PT, R34, c[0x0][0x178], !P2 ;  /* 0x00005e0022007a0c */ /* 0x000fe20005761270 */
[----:B------:R1:W-:Y:S01]  /*38a90*/  @P0 STG.E.U16 [R16.64], R20 ;  /* 0x0000001410000986 */ /* 0x0003e2000c101506 */
[----:B------:R-:W-:Y:S01]  /*38aa0*/  ISETP.LT.AND P6, PT, R37, c[0x0][0x178], !P2 ;  /* 0x00005e0025007a0c */ /* 0x000fe200057c1270 */
[----:B0-----:R-:W-:-:S04]  /*38ab0*/  IMAD.WIDE R12, R4, 0x2, R56 ;  /* 0x00000002040c7825 */ /* 0x001fc800078e0238 */
[----:B------:R-:W-:-:S04]  /*38ac0*/  IMAD.WIDE R8, R4, 0x2, R54 ;  /* 0x0000000204087825 */ /* 0x000fc800078e0236 */
[C---:B-1----:R-:W-:Y:S01]  /*38ad0*/  IMAD.WIDE R16, R4.reuse, 0x2, R2 ;  /* 0x0000000204107825 */ /* 0x042fe200078e0202 */
[----:B------:R-:W-:Y:S02]  /*38ae0*/  ISETP.GE.AND P0, PT, R39, c[0x0][0x17c], PT ;  /* 0x00005f0027007a0c */ /* 0x000fe40003f06270 */
[C---:B------:R-:W-:Y:S01]  /*38af0*/  IADD3 R0, R4.reuse, c[0x0][0x198], RZ ;  /* 0x0000660004007a10 */ /* 0x040fe20007ffe0ff */
[----:B---3--:R0:W-:Y:S01]  /*38b00*/  @P5 STG.E.U16 [R12.64], R35 ;  /* 0x000000230c005986 */ /* 0x0081e2000c101506 */
[----:B------:R-:W-:Y:S01]  /*38b10*/  ISETP.LT.AND P5, PT, R33, c[0x0][0x178], !P2 ;  /* 0x00005e0021007a0c */ /* 0x000fe200057a1270 */
[C---:B0-----:R-:W-:Y:S02]  /*38b20*/  IMAD.WIDE R12, R4.reuse, 0x2, R52 ;  /* 0x00000002040c7825 */ /* 0x041fe400078e0234 */
[----:B--2---:R0:W-:Y:S04]  /*38b30*/  @P1 STG.E.U16 [R8.64], R30 ;  /* 0x0000001e08001986 */ /* 0x0041e8000c101506 */
[----:B------:R1:W-:Y:S01]  /*38b40*/  @P4 STG.E.U16 [R16.64], R59 ;  /* 0x0000003b10004986 */ /* 0x0003e2000c101506 */
[----:B------:R-:W-:Y:S01]  /*38b50*/  ISETP.LT.AND P4, PT, R29, c[0x0][0x178], !P2 ;  /* 0x00005e001d007a0c */ /* 0x000fe20005781270 */
[----:B0-----:R-:W-:-:S02]  /*38b60*/  IMAD.WIDE R8, R4, 0x2, R50 ;  /* 0x0000000204087825 */ /* 0x001fc400078e0232 */
[----:B----4-:R0:W-:Y:S02]  /*38b70*/  @P3 STG.E.U16 [R12.64], R60 ;  /* 0x0000003c0c003986 */ /* 0x0101e4000c101506 */
[----:B-1----:R-:W-:Y:S01]  /*38b80*/  IMAD.WIDE R16, R4, 0x2, R48 ;  /* 0x0000000204107825 */ /* 0x002fe200078e0230 */
[----:B------:R-:W-:Y:S01]  /*38b90*/  ISETP.LT.AND P3, PT, R58, c[0x0][0x178], !P2 ;  /* 0x00005e003a007a0c */ /* 0x000fe20005761270 */
[----:B------:R1:W-:Y:S01]  /*38ba0*/  @P6 STG.E.U16 [R8.64], R61 ;  /* 0x0000003d08006986 */ /* 0x0003e2000c101506 */
[----:B------:R-:W-:Y:S02]  /*38bb0*/  ISETP.LT.AND P6, PT, R47, c[0x0][0x178], !P0 ;  /* 0x00005e002f007a0c */ /* 0x000fe400047c1270 */
[----:B------:R-:W-:Y:S01]  /*38bc0*/  PRMT R6, R35, 0x7632, R6 ;  /* 0x0000763223067816 */ /* 0x000fe20000000006 */
[C---:B0-----:R-:W-:Y:S01]  /*38bd0*/  IMAD.WIDE R12, R4.reuse, 0x2, R40 ;  /* 0x00000002040c7825 */ /* 0x041fe200078e0228 */
[----:B------:R-:W2:Y:S04]  /*38be0*/  LDL.LU R35, [R1+0x328] ;  /* 0x0003280001237983 */ /* 0x000ea80000300800 */
[----:B------:R0:W-:Y:S01]  /*38bf0*/  @P5 STG.E.U16 [R16.64], R36 ;  /* 0x0000002410005986 */ /* 0x0001e2000c101506 */
[----:B------:R-:W-:Y:S01]  /*38c00*/  ISETP.LT.AND P5, PT, R31, c[0x0][0x178], !P0 ;  /* 0x00005e001f007a0c */ /* 0x000fe200047a1270 */
[----:B-1----:R-:W-:-:S04]  /*38c10*/  IMAD.WIDE R8, R4, 0x2, R42 ;  /* 0x0000000204087825 */ /* 0x002fc800078e022a */
[----:B------:R-:W-:Y:S01]  /*38c20*/  IMAD.WIDE R4, R0, 0x2, R56 ;  /* 0x0000000200047825 */ /* 0x000fe200078e0238 */
[----:B------:R1:W-:Y:S01]  /*38c30*/  @P4 STG.E.U16 [R8.64], R32 ;  /* 0x0000002008004986 */ /* 0x0003e2000c101506 */
[----:B------:R-:W-:Y:S02]  /*38c40*/  ISETP.LT.AND P4, PT, R38, c[0x0][0x178], !P0 ;  /* 0x00005e0026007a0c */ /* 0x000fe40004781270 */
[----:B0-----:R-:W-:Y:S01]  /*38c50*/  PRMT R16, R30, 0x7632, R16 ;  /* 0x000076321e107816 */ /* 0x001fe20000000010 */
[----:B------:R-:W-:Y:S01]  /*38c60*/  @P3 STG.E.U16 [R12.64], R10 ;  /* 0x0000000a0c003986 */ /* 0x000fe2000c101506 */
[----:B------:R-:W-:Y:S01]  /*38c70*/  ISETP.GE.AND P2, PT, R22, c[0x0][0x17c], PT ;  /* 0x00005f0016007a0c */ /* 0x000fe20003f46270 */
[----:B-1----:R-:W-:Y:S02]  /*38c80*/  IMAD.WIDE R8, R0, 0x2, R54 ;  /* 0x0000000200087825 */ /* 0x002fe400078e0236 */
[----:B------:R0:W-:Y:S01]  /*38c90*/  @P6 STG.E.U16 [R4.64], R6 ;  /* 0x0000000604006986 */ /* 0x0001e2000c101506 */
[----:B------:R-:W-:-:S02]  /*38ca0*/  ISETP.LT.AND P6, PT, R34, c[0x0][0x178], !P0 ;  /* 0x00005e0022007a0c */ /* 0x000fc400047c1270 */
[----:B------:R-:W-:Y:S01]  /*38cb0*/  ISETP.LT.AND P3, PT, R37, c[0x0][0x178], !P0 ;  /* 0x00005e0025007a0c */ /* 0x000fe20004761270 */
[----:B------:R1:W-:Y:S01]  /*38cc0*/  @P5 STG.E.U16 [R8.64], R16 ;  /* 0x0000001008005986 */ /* 0x0003e2000c101506 */
[----:B------:R-:W-:-:S03]  /*38cd0*/  ISETP.LT.AND P5, PT, R33, c[0x0][0x178], !P0 ;  /* 0x00005e0021007a0c */ /* 0x000fc600047a1270 */
[----:B------:R-:W3:Y:S01]  /*38ce0*/  LDL.LU R30, [R1+0x308] ;  /* 0x00030800011e7983 */ /* 0x000ee20000300800 */
[----:B0-----:R-:W-:-:S03]  /*38cf0*/  PRMT R6, R59, 0x7632, R6 ;  /* 0x000076323b067816 */ /* 0x001fc60000000006 */
[----:B------:R-:W4:Y:S04]  /*38d00*/  LDL.LU R22, [R1+0x1648] ;  /* 0x0016480001167983 */ /* 0x000f280000300800 */
[----:B------:R-:W4:Y:S01]  /*38d10*/  LDL.LU R59, [R1+0x2d8] ;  /* 0x0002d800013b7983 */ /* 0x000f220000300800 */
[----:B------:R-:W-:Y:S01]  /*38d20*/  PRMT R10, R60, 0x7632, R10 ;  /* 0x000076323c0a7816 */ /* 0x000fe2000000000a */
[C---:B------:R-:W-:Y:S01]  /*38d30*/  IMAD.WIDE R4, R0.reuse, 0x2, R2 ;  /* 0x0000000200047825 */ /* 0x040fe200078e0202 */
[----:B------:R-:W-:Y:S01]  /*38d40*/  PRMT R20, R61, 0x7632, R20 ;  /* 0x000076323d147816 */ /* 0x000fe20000000014 */
[----:B------:R-:W4:Y:S02]  /*38d50*/  LDL.LU R60, [R1+0x278] ;  /* 0x00027800013c7983 */ /* 0x000f240000300800 */
[----:B-1----:R-:W-:Y:S01]  /*38d60*/  IMAD.WIDE R8, R0, 0x2, R52 ;  /* 0x0000000200087825 */ /* 0x002fe200078e0234 */
[----:B------:R-:W-:Y:S01]  /*38d70*/  PRMT R21, R36, 0x7632, R21 ;  /* 0x0000763224157816 */ /* 0x000fe20000000015 */
[----:B------:R-:W4:Y:S02]  /*38d80*/  LDL.LU R61, [R1+0x1f8] ;  /* 0x0001f800013d7983 */ /* 0x000f240000300800 */
[----:B------:R-:W-:-:S02]  /*38d90*/  IMAD.WIDE R12, R0, 0x2, R50 ;  /* 0x00000002000c7825 */ /* 0x000fc400078e0232 */
[----:B------:R-:W-:Y:S02]  /*38da0*/  @P4 STG.E.U16 [R4.64], R6 ;  /* 0x0000000604004986 */ /* 0x000fe4000c101506 */
[----:B------:R-:W-:Y:S02]  /*38db0*/  IMAD.WIDE R16, R0, 0x2, R48 ;  /* 0x0000000200107825 */ /* 0x000fe400078e0230 */
[----:B------:R-:W-:Y:S04]  /*38dc0*/  @P6 STG.E.U16 [R8.64], R10 ;  /* 0x0000000a08006986 */ /* 0x000fe8000c101506 */
[----:B------:R-:W-:Y:S04]  /*38dd0*/  @P3 STG.E.U16 [R12.64], R20 ;  /* 0x000000140c003986 */ /* 0x000fe8000c101506 */
[----:B------:R0:W-:Y:S04]  /*38de0*/  @P5 STG.E.U16 [R16.64], R21 ;  /* 0x0000001510005986 */ /* 0x0001e8000c101506 */
[----:B------:R-:W4:Y:S01]  /*38df0*/  LDL.LU R36, [R1+0xa8] ;  /* 0x0000a80001247983 */ /* 0x000f220000300800 */
[----:B0-----:R-:W-:-:S03]  /*38e00*/  PRMT R16, R32, 0x7632, R16 ;  /* 0x0000763220107816 */ /* 0x001fc60000000010 */
[----:B------:R-:W4:Y:S01]  /*38e10*/  LDL.LU R32, [R1+0x68] ;  /* 0x0000680001207983 */ /* 0x000f220000300800 */
        /* <DEDUP_REMOVED lines=10> */
[----:B------:R-:W-:Y:S01]  /*38ec0*/  IMAD.WIDE R8, R6, 0x2, R56 ;  /* 0x0000000206087825 */ /* 0x000fe200078e0238 */
[----:B------:R0:W-:Y:S01]  /*38ed0*/  @P4 STG.E.U16 [R4.64], R16 ;  /* 0x0000001004004986 */ /* 0x0001e2000c101506 */
[----:B------:R-:W-:-:S03]  /*38ee0*/  ISETP.LT.AND P4, PT, R34, c[0x0][0x178], !P1 ;  /* 0x00005e0022007a0c */ /* 0x000fc60004f81270 */
[----:B------:R1:W-:Y:S01]  /*38ef0*/  @P0 STG.E.U16 [R12.64], R10 ;  /* 0x0000000a0c000986 */ /* 0x0003e2000c101506 */
[C---:B0-----:R-:W-:Y:S01]  /*38f00*/  IMAD.WIDE R4, R6.reuse, 0x2, R54 ;  /* 0x0000000206047825 */ /* 0x041fe200078e0236 */
[----:B------:R-:W-:-:S03]  /*38f10*/  IADD3 R0, R6, c[0x0][0x198], RZ ;  /* 0x0000660006007a10 */ /* 0x000fc60007ffe0ff */
[C---:B-1----:R-:W-:Y:S01]  /*38f20*/  IMAD.WIDE R12, R6.reuse, 0x2, R40 ;  /* 0x00000002060c7825 */ /* 0x042fe200078e0228 */
[----:B--2---:R0:W-:Y:S01]  /*38f30*/  @P5 STG.E.U16 [R8.64], R35 ;  /* 0x0000002308005986 */ /* 0x0041e2000c101506 */
[----:B------:R-:W-:Y:S02]  /*38f40*/  ISETP.LT.AND P5, PT, R37, c[0x0][0x178], !P1 ;  /* 0x00005e0025007a0c */ /* 0x000fe40004fa1270 */
[----:B0-----:R-:W-:Y:S01]  /*38f50*/  IMAD.WIDE R8, R6, 0x2, R2 ;  /* 0x0000000206087825 */ /* 0x001fe200078e0202 */
[----:B------:R-:W-:Y:S01]  /*38f60*/  PRMT R10, R35, 0x7632, R10 ;  /* 0x00007632230a7816 */ /* 0x000fe2000000000a */
[----:B---3--:R0:W-:Y:S01]  /*38f70*/  @P6 STG.E.U16 [R4.64], R30 ;  /* 0x0000001e04006986 */ /* 0x0081e2000c101506 */
[----:B------:R-:W-:-:S03]  /*38f80*/  ISETP.LT.AND P6, PT, R33, c[0x0][0x178], !P1 ;  /* 0x00005e0021007a0c */ /* 0x000fc60004fc1270 */
[----:B----4-:R1:W-:Y:S01]  /*38f90*/  @P3 STG.E.U16 [R8.64], R59 ;  /* 0x0000003b08003986 */ /* 0x0103e2000c101506 */
[----:B------:R-:W-:Y:S01]  /*38fa0*/  ISETP.LT.AND P3, PT, R29, c[0x0][0x178], !P1 ;  /* 0x00005e001d007a0c */ /* 0x000fe20004f61270 */
[----:B0-----:R-:W-:Y:S01]  /*38fb0*/  IMAD.WIDE R4, R6, 0x2, R52 ;  /* 0x0000000206047825 */ /* 0x001fe200078e0234 */
[----:B------:R-:W-:-:S04]  /*38fc0*/  ISETP.LT.AND P1, PT, R58, c[0x0][0x178], !P1 ;  /* 0x00005e003a007a0c */ /* 0x000fc80004f21270 */
[----:B------:R0:W-:Y:S01]  /*38fd0*/  @P4 STG.E.U16 [R4.64], R60 ;  /* 0x0000003c04004986 */ /* 0x0001e2000c101506 */
[----:B-1----:R-:W-:Y:S01]  /*38fe0*/  IMAD.WIDE R8, R6, 0x2, R50 ;  /* 0x0000000206087825 */ /* 0x002fe200078e0232 */
[----:B------:R-:W-:-:S04]  /*38ff0*/  ISETP.LT.AND P4, PT, R47, c[0x0][0x178], !P2 ;  /* 0x00005e002f007a0c */ /* 0x000fc80005781270 */
[----:B------:R1:W-:Y:S01]  /*39000*/  @P5 STG.E.U16 [R8.64], R61 ;  /* 0x0000003d08005986 */ /* 0x0003e2000c101506 */
[----:B------:R-:W-:Y:S01]  /*39010*/  ISETP.LT.AND P5, PT, R31, c[0x0][0x178], !P2 ;  /* 0x00005e001f007a0c */ /* 0x000fe200057a1270 */
[----:B0-----:R-:W-:-:S04]  /*39020*/  IMAD.WIDE R4, R6, 0x2, R48 ;  /* 0x0000000206047825 */ /* 0x001fc800078e0230 */
[----:B-1----:R-:W-:Y:S01]  /*39030*/  IMAD.WIDE R8, R6, 0x2, R42 ;  /* 0x0000000206087825 */ /* 0x002fe200078e022a */
[----:B------:R0:W-:Y:S01]  /*39040*/  @P6 STG.E.U16 [R4.64], R36 ;  /* 0x0000002404006986 */ /* 0x0001e2000c101506 */
[----:B------:R-:W-:Y:S02]  /*39050*/  PRMT R6, R30, 0x7632, R6 ;  /* 0x000076321e067816 */ /* 0x000fe40000000006 */
[----:B------:R-:W-:Y:S02]  /*39060*/  ISETP.GE.AND P0, PT, R22, c[0x0][0x17c], PT ;  /* 0x00005f0016007a0c */ /* 0x000fe40003f06270 */
[----:B------:R-:W2:Y:S04]  /*39070*/  LDL.LU R22, [R1+0x164c] ;  /* 0x00164c0001167983 */ /* 0x000ea80000300800 */
[----:B------:R1:W-:Y:S01]  /*39080*/  @P3 STG.E.U16 [R8.64], R32 ;  /* 0x0000002008003986 */ /* 0x0003e2000c101506 */
[----:B0-----:R-:W-:-:S03]  /*39090*/  IMAD.WIDE R4, R0, 0x2, R56 ;  /* 0x0000000200047825 */ /* 0x001fc600078e0238 */
[----:B------:R-:W-:Y:S01]  /*390a0*/  @P1 STG.E.U16 [R12.64], R14 ;  /* 0x0000000e0c001986 */ /* 0x000fe2000c101506 */
[----:B------:R-:W-:-:S03]  /*390b0*/  ISETP.LT.AND P1, PT, R38, c[0x0][0x178], !P2 ;  /* 0x00005e0026007a0c */ /* 0x000fc60005721270 */
[----:B------:R0:W-:Y:S01]  /*390c0*/  @P4 STG.E.U16 [R4.64], R10 ;  /* 0x0000000a04004986 */ /* 0x0001e2000c101506 */
[----:B-1----:R-:W-:-:S03]  /*390d0*/  IMAD.WIDE R8, R0, 0x2, R54 ;  /* 0x0000000200087825 */ /* 0x002fc600078e0236 */
[----:B------:R-:W3:Y:S01]  /*390e0*/  LDL.LU R30, [R1+0x338] ;  /* 0x00033800011e7983 */ /* 0x000ee20000300800 */
[----:B------:R-:W-:-:S03]  /*390f0*/  ISETP.LT.AND P3, PT, R34, c[0x0][0x178], !P2 ;  /* 0x00005e0022007a0c */ /* 0x000fc60005761270 */
[----:B------:R1:W-:Y:S04]  /*39100*/  @P5 STG.E.U16 [R8.64], R6 ;  /* 0x0000000608005986 */ /* 0x0003e8000c101506 */
[----:B------:R-:W4:Y:S01]  /*39110*/  LDL.LU R21, [R1+0x1650] ;  /* 0x0016500001157983 */ /* 0x000f220000300800 */
[----:B0-----:R-:W-:Y:S02]  /*39120*/  PRMT R10, R60, 0x7632, R10 ;  /* 0x000076323c0a7816 */ /* 0x001fe4000000000a */
[----:B-1----:R-:W-:Y:S02]  /*39130*/  PRMT R6, R59, 0x7632, R6 ;  /* 0x000076323b067816 */ /* 0x002fe40000000006 */
[----:B------:R-:W4:Y:S01]  /*39140*/  LDL.LU R59, [R1+0x318] ;  /* 0x00031800013b7983 */ /* 0x000f220000300800 */
[----:B------:R-:W-:-:S03]  /*39150*/  PRMT R14, R61, 0x7632, R14 ;  /* 0x000076323d0e7816 */ /* 0x000fc6000000000e */
[----:B------:R-:W4:Y:S01]  /*39160*/  LDL.LU R60, [R1+0x2c8] ;  /* 0x0002c800013c7983 */ /* 0x000f220000300800 */
[----:B------:R-:W-:Y:S01]  /*39170*/  IMAD.WIDE R4, R0, 0x2, R2 ;  /* 0x0000000200047825 */ /* 0x000fe200078e0202 */
[----:B------:R-:W-:Y:S02]  /*39180*/  PRMT R20, R36, 0x7632, R20 ;  /* 0x0000763224147816 */ /* 0x000fe40000000014 */
[----:B------:R-:W4:Y:S01]  /*39190*/  LDL.LU R61, [R1+0x258] ;  /* 0x00025800013d7983 */ /* 0x000f220000300800 */
[----:B------:R-:W-:-:S03]  /*391a0*/  IMAD.WIDE R8, R0, 0x2, R52 ;  /* 0x0000000200087825 */ /* 0x000fc600078e0234 */
[----:B------:R-:W4:Y:S04]  /*391b0*/  LDL.LU R36, [R1+0x1e8] ;  /* 0x0001e80001247983 */ /* 0x000f280000300800 */
[----:B------:R-:W-:Y:S04]  /*391c0*/  @P1 STG.E.U16 [R4.64], R6 ;  /* 0x0000000604001986 */ /* 0x000fe8000c101506 */
[----:B------:R0:W-:Y:S02]  /*391d0*/  @P3 STG.E.U16 [R8.64], R10 ;  /* 0x0000000a08003986 */ /* 0x0001e4000c101506 */
[----:B0-----:R-:W-:-:S02]  /*391e0*/  PRMT R10, R32, 0x7632, R10 ;  /* 0x00007632200a7816 */ /* 0x001fc4000000000a */
[----:B------:R-:W4:Y:S01]  /*391f0*/  LDL.LU R32, [R1+0x98] ;  /* 0x0000980001207983 */ /* 0x000f220000300800 */
[----:B------:R-:W-:Y:S02]  /*39200*/  ISETP.LT.AND P4, PT, R37, c[0x0][0x178], !P2 ;  /* 0x00005e0025007a0c */ /* 0x000fe40005781270 */
[----:B------:R-:W-:Y:S02]  /*39210*/  ISETP.LT.AND P5, PT, R33, c[0x0][0x178], !P2 ;  /* 0x00005e0021007a0c */ /* 0x000fe400057a1270 */
[----:B------:R-:W-:Y:S01]  /*39220*/  ISETP.LT.AND P3, PT, R29, c[0x0][0x178], !P2 ;  /* 0x00005e001d007a0c */ /* 0x000fe20005761270 */
[----:B------:R-:W-:Y:S01]  /*39230*/  IMAD.WIDE R12, R0, 0x2, R50 ;  /* 0x00000002000c7825 */ /* 0x000fe200078e0232 */
[----:B------:R-:W-:Y:S02]  /*39240*/  ISETP.LT.AND P1, PT, R58, c[0x0][0x178], !P2 ;  /* 0x00005e003a007a0c */ /* 0x000fe40005721270 */
[----:B------:R-:W-:Y:S01]  /*39250*/  ISETP.LT.AND P2, PT, R47, c[0x0][0x178], !P0 ;  /* 0x00005e002f007a0c */ /* 0x000fe20004741270 */
[C---:B------:R-:W-:Y:S01]  /*39260*/  IMAD.WIDE R16, R0.reuse, 0x2, R48 ;  /* 0x0000000200107825 */ /* 0x040fe200078e0230 */
[----:B------:R-:W-:-:S03]  /*39270*/  IADD3 R6, R0, c[0x0][0x198], RZ ;  /* 0x0000660000067a10 */ /* 0x000fc60007ffe0ff */
[----:B------:R0:W-:Y:S01]  /*39280*/  @P4 STG.E.U16 [R12.64], R14 ;  /* 0x0000000e0c004986 */ /* 0x0001e2000c101506 */
[----:B------:R-:W-:Y:S01]  /*39290*/  ISETP.LT.AND P4, PT, R31, c[0x0][0x178], !P0 ;  /* 0x00005e001f007a0c */ /* 0x000fe20004781270 */
[----:B------:R-:W-:Y:S01]  /*392a0*/  IMAD.WIDE R4, R0, 0x2, R42 ;  /* 0x0000000200047825 */ /* 0x000fe200078e022a */
[----:B------:R-:W-:Y:S01]  /*392b0*/  ISETP.LT.AND P6, PT, R38, c[0x0][0x178], !P0 ;  /* 0x00005e0026007a0c */ /* 0x000fe200047c1270 */
[----:B------:R-:W-:Y:S02]  /*392c0*/  @P5 STG.E.U16 [R16.64], R20 ;  /* 0x0000001410005986 */ /* 0x000fe4000c101506 */
[----:B------:R-:W-:Y:S02]  /*392d0*/  IMAD.WIDE R8, R0, 0x2, R40 ;  /* 0x0000000200087825 */ /* 0x000fe400078e0228 */
[----:B------:R1:W-:Y:S01]  /*392e0*/  @P3 STG.E.U16 [R4.64], R10 ;  /* 0x0000000a04003986 */ /* 0x0003e2000c101506 */
[----:B------:R-:W-:Y:S02]  /*392f0*/  ISETP.LT.AND P3, PT, R34, c[0x0][0x178], !P0 ;  /* 0x00005e0022007a0c */ /* 0x000fe40004761270 */
[----:B0-----:R-:W-:Y:S01]  /*39300*/  PRMT R14, R14, 0x7632, R14 ;  /* 0x000076320e0e7816 */ /* 0x001fe2000000000e */
[----:B------:R-:W-:-:S04]  /*39310*/  IMAD.WIDE R12, R6, 0x2, R54 ;  /* 0x00000002060c7825 */ /* 0x000fc800078e0236 */
[----:B------:R0:W-:Y:S01]  /*39320*/  @P1 STG.E.U16 [R8.64], R14 ;  /* 0x0000000e08001986 */ /* 0x0001e2000c101506 */
[----:B------:R-:W-:Y:S01]  /*39330*/  ISETP.LT.AND P1, PT, R37, c[0x0][0x178], !P0 ;  /* 0x00005e0025007a0c */ /* 0x000fe20004721270 */
[----:B-1----:R-:W-:-:S04]  /*39340*/  IMAD.WIDE R4, R6, 0x2, R56 ;  /* 0x0000000206047825 */ /* 0x002fc800078e0238 */
[C---:B0-----:R-:W-:Y:S01]  /*39350*/  IMAD.WIDE R8, R6.reuse, 0x2, R2 ;  /* 0x0000000206087825 */ /* 0x041fe200078e0202 */
[----:B------:R-:W-:-:S05]  /*39360*/  IADD3 R0, R6, c[0x0][0x198], RZ ;  /* 0x0000660006007a10 */ /* 0x000fca0007ffe0ff */
[----:B------:R-:W-:Y:S01]  /*39370*/  IMAD.WIDE R16, R0, 0x2, R56 ;  /* 0x0000000200107825 */ /* 0x000fe200078e0238 */
[----:B--2---:R-:W-:Y:S01]  /*39380*/  ISETP.GE.AND P5, PT, R22, c[0x0][0x17c], PT ;  /* 0x00005f0016007a0c */ /* 0x004fe20003fa6270 */
[----:B---3--:R0:W-:Y:S02]  /*39390*/  @P2 STG.E.U16 [R4.64], R30 ;  /* 0x0000001e04002986 */ /* 0x0081e4000c101506 */
[----:B0-----:R-:W-:Y:S02]  /*393a0*/  IMAD.WIDE R4, R6, 0x2, R52 ;  /* 0x0000000206047825 */ /* 0x001fe400078e0234 */
[----:B----4-:R-:W-:Y:S01]  /*393b0*/  @P4 STG.E.U16 [R12.64], R59 ;  /* 0x0000003b0c004986 */ /* 0x010fe2000c101506 */
[----:B------:R-:W-:-:S03]  /*393c0*/  ISETP.LT.AND P4, PT, R33, c[0x0][0x178], !P0 ;  /* 0x00005e0021007a0c */ /* 0x000fc60004781270 */
[----:B------:R0:W-:Y:S01]  /*393d0*/  @P6 STG.E.U16 [R8.64], R60 ;  /* 0x0000003c08006986 */ /* 0x0001e2000c101506 */
[----:B------:R-:W-:-:S03]  /*393e0*/  ISETP.GE.AND P2, PT, R21, c[0x0][0x17c], PT ;  /* 0x00005f0015007a0c */ /* 0x000fc60003f46270 */
[----:B------:R1:W-:Y:S01]  /*393f0*/  @P3 STG.E.U16 [R4.64], R61 ;  /* 0x0000003d04003986 */ /* 0x0003e2000c101506 */
[----:B------:R-:W-:Y:S02]  /*39400*/  ISETP.LT.AND P3, PT, R29, c[0x0][0x178], !P0 ;  /* 0x00005e001d007a0c */ /* 0x000fe40004761270 */
[----:B------:R-:W-:Y:S01]  /*39410*/  ISETP.LT.AND P0, PT, R58, c[0x0][0x178], !P0 ;  /* 0x00005e003a007a0c */ /* 0x000fe20004701270 */
[----:B------:R-:W2:Y:S01]  /*39420*/  LDL.LU R21, [R1+0x1654] ;  /* 0x0016540001157983 */ /* 0x000ea20000300800 */
[C---:B0-----:R-:W-:Y:S01]  /*39430*/  IMAD.WIDE R8, R6.reuse, 0x2, R50 ;  /* 0x0000000206087825 */ /* 0x041fe200078e0232 */
[----:B------:R-:W-:Y:S02]  /*39440*/  ISETP.LT.AND P6, PT, R47, c[0x0][0x178], !P5 ;  /* 0x00005e002f007a0c */ /* 0x000fe40006fc1270 */
[----:B------:R-:W3:Y:S01]  /*39450*/  LDL.LU R20, [R1+0x1658] ;  /* 0x0016580001147983 */ /* 0x000ee20000300800 */
[----:B-1----:R-:W-:-:S03]  /*39460*/  IMAD.WIDE R4, R6, 0x2, R48 ;  /* 0x0000000206047825 */ /* 0x002fc600078e0230 */
[----:B------:R0:W-:Y:S01]  /*39470*/  @P1 STG.E.U16 [R8.64], R36 ;  /* 0x0000002408001986 */ /* 0x0001e2000c101506 */
[----:B------:R-:W-:-:S03]  /*39480*/  ISETP.LT.AND P1, PT, R31, c[0x0][0x178], !P5 ;  /* 0x00005e001f007a0c */ /* 0x000fc60006f21270 */
[----:B------:R-:W4:Y:S01]  /*39490*/  LDL.LU R35, [R1+0x1dc] ;  /* 0x0001dc0001237983 */ /* 0x000f220000300800 */
[----:B------:R-:W-:Y:S01]  /*394a0*/  PRMT R10, R30, 0x7632, R10 ;  /* 0x000076321e0a7816 */ /* 0x000fe2000000000a */
[C---:B------:R-:W-:Y:S02]  /*394b0*/  IMAD.WIDE R12, R6.reuse, 0x2, R40 ;  /* 0x00000002060c7825 */ /* 0x040fe400078e0228 */
[----:B------:R-:W3:Y:S04]  /*394c0*/  LDL.LU R30, [R1+0x18c] ;  /* 0x00018c00011e7983 */ /* 0x000ee80000300800 */
[----:B------:R1:W-:Y:S01]  /*394d0*/  @P4 STG.E.U16 [R4.64], R32 ;  /* 0x0000002004004986 */ /* 0x0003e2000c101506 */
[----:B0-----:R-:W-:Y:S01]  /*394e0*/  IMAD.WIDE R8, R6, 0x2, R42 ;  /* 0x0000000206087825 */ /* 0x001fe200078e022a */
[----:B------:R-:W-:-:S02]  /*394f0*/  ISETP.LT.AND P4, PT, R38, c[0x0][0x178], !P5 ;  /* 0x00005e0026007a0c */ /* 0x000fc40006f81270 */
[----:B------:R-:W-:Y:S02]  /*39500*/  PRMT R6, R59, 0x7632, R6 ;  /* 0x000076323b067816 */ /* 0x000fe40000000006 */
[----:B------:R-:W3:Y:S04]  /*39510*/  LDL.LU R59, [R1+0x13c] ;  /* 0x00013c00013b7983 */ /* 0x000ee80000300800 */
[----:B------:R0:W-:Y:S01]  /*39520*/  @P3 STG.E.U16 [R8.64], R46 ;  /* 0x0000002e08003986 */ /* 0x0001e2000c101506 */
[----:B-1----:R-:W-:-:S03]  /*39530*/  IMAD.WIDE R4, R0, 0x2, R54 ;  /* 0x0000000200047825 */ /* 0x002fc600078e0236 */
[----:B------:R-:W-:Y:S04]  /*39540*/  @P0 STG.E.U16 [R12.64], R18 ;  /* 0x000000120c000986 */ /* 0x000fe8000c101506 */
[----:B------:R1:W-:Y:S01]  /*39550*/  @P6 STG.E.U16 [R16.64], R10 ;  /* 0x0000000a10006986 */ /* 0x0003e2000c101506 */
[----:B0-----:R-:W-:-:S03]  /*39560*/  IMAD.WIDE R8, R0, 0x2, R2 ;  /* 0x0000000200087825 */ /* 0x001fc600078e0202 */
[----:B------:R0:W-:Y:S01]  /*39570*/  @P1 STG.E.U16 [R4.64], R6 ;  /* 0x0000000604001986 */ /* 0x0001e2000c101506 */
[----:B-1----:R-:W-:-:S03]  /*39580*/  PRMT R10, R60, 0x7632, R10 ;  /* 0x000076323c0a7816 */ /* 0x002fc6000000000a */
[----:B------:R-:W3:Y:S01]  /*39590*/  LDL.LU R60, [R1+0xec] ;  /* 0x0000ec00013c7983 */ /* 0x000ee20000300800 */
[----:B0-----:R-:W-:-:S03]  /*395a0*/  PRMT R6, R61, 0x7632, R6 ;  /* 0x000076323d067816 */ /* 0x001fc60000000006 */
[----:B------:R-:W3:Y:S01]  /*395b0*/  LDL.LU R61, [R1+0xdc] ;  /* 0x0000dc00013d7983 */ /* 0x000ee20000300800 */
[----:B------:R-:W-:-:S03]  /*395c0*/  PRMT R14, R32, 0x7632, R14 ;  /* 0x00007632200e7816 */ /* 0x000fc6000000000e */
[----:B------:R0:W-:Y:S02]  /*395d0*/  @P4 STG.E.U16 [R8.64], R10 ;  /* 0x0000000a08004986 */ /* 0x0001e4000c101506 */
[----:B0-----:R-:W-:Y:S02]  /*395e0*/  PRMT R10, R36, 0x7632, R10 ;  /* 0x00007632240a7816 */ /* 0x001fe4000000000a */
[----:B------:R-:W3:Y:S04]  /*395f0*/  LDL.LU R36, [R1+0xcc] ;  /* 0x0000cc0001247983 */ /* 0x000ee80000300800 */
[----:B------:R-:W3:Y:S01]  /*39600*/  LDL.LU R32, [R1+0x8c] ;  /* 0x00008c0001207983 */ /* 0x000ee20000300800 */
[----:B------:R-:W-:Y:S02]  /*39610*/  ISETP.LT.AND P0, PT, R34, c[0x0][0x178], !P5 ;  /* 0x00005e0022007a0c */ /* 0x000fe40006f01270 */
[----:B------:R-:W-:Y:S01]  /*39620*/  ISETP.LT.AND P6, PT, R37, c[0x0][0x178], !P5 ;  /* 0x00005e0025007a0c */ /* 0x000fe20006fc1270 */
[C---:B------:R-:W-:Y:S01]  /*39630*/  IMAD.WIDE R4, R0.reuse, 0x2, R52 ;  /* 0x0000000200047825 */ /* 0x040fe200078e0234 */
[----:B------:R-:W-:Y:S01]  /*39640*/  ISETP.LT.AND P3, PT, R33, c[0x0][0x178], !P5 ;  /* 0x00005e0021007a0c */ /* 0x000fe20006f61270 */
[----:B------:R-:W3:Y:S02]  /*39650*/  LDL.LU R23, [R1+0x165c] ;  /* 0x00165c0001177983 */ /* 0x000ee40000300800 */
[----:B------:R-:W-:-:S04]  /*39660*/  IMAD.WIDE R8, R0, 0x2, R50 ;  /* 0x0000000200087825 */ /* 0x000fc800078e0232 */
[----:B------:R-:W-:Y:S01]  /*39670*/  IMAD.WIDE R12, R0, 0x2, R48 ;  /* 0x00000002000c7825 */ /* 0x000fe200078e0230 */
[----:B------:R-:W-:Y:S01]  /*39680*/  PRMT R46, R46, 0x7632, R46 ;  /* 0x000076322e2e7816 */ /* 0x000fe2000000002e */
[----:B------:R0:W-:Y:S01]  /*39690*/  @P0 STG.E.U16 [R4.64], R6 ;  /* 0x0000000604000986 */ /* 0x0001e2000c101506 */
[----:B------:R-:W-:Y:S02]  /*396a0*/  ISETP.LT.AND P0, PT, R29, c[0x0][0x178], !P5 ;  /* 0x00005e001d007a0c */ /* 0x000fe40006f01270 */
[----:B------:R-:W-:Y:S01]  /*396b0*/  ISETP.LT.AND P5, PT, R58, c[0x0][0x178], !P5 ;  /* 0x00005e003a007a0c */ /* 0x000fe20006fa1270 */
[----:B------:R1:W-:Y:S01]  /*396c0*/  @P6 STG.E.U16 [R8.64], R10 ;  /* 0x0000000a08006986 */ /* 0x0003e2000c101506 */
[----:B------:R-:W-:-:S03]  /*396d0*/  ISETP.LT.AND P6, PT, R47, c[0x0][0x178], !P2 ;  /* 0x00005e002f007a0c */ /* 0x000fc600057c1270 */
[----:B------:R1:W-:Y:S01]  /*396e0*/  @P3 STG.E.U16 [R12.64], R14 ;  /* 0x0000000e0c003986 */ /* 0x0003e2000c101506 */
[----:B------:R-:W-:Y:S02]  /*396f0*/  ISETP.LT.AND P3, PT, R31, c[0x0][0x178], !P2 ;  /* 0x00005e001f007a0c */ /* 0x000fe40005761270 */
[C---:B0-----:R-:W-:Y:S01]  /*39700*/  IADD3 R6, R0.reuse, c[0x0][0x198], RZ ;  /* 0x0000660000067a10 */ /* 0x041fe20007ffe0ff */
[----:B------:R-:W-:Y:S01]  /*39710*/  IMAD.WIDE R4, R0, 0x2, R42 ;  /* 0x0000000200047825 */ /* 0x000fe200078e022a */
[----:B------:R-:W-:Y:S01]  /*39720*/  ISETP.LT.AND P4, PT, R38, c[0x0][0x178], !P2 ;  /* 0x00005e0026007a0c */ /* 0x000fe20005781270 */
[----:B------:R-:W3:Y:S01]  /*39730*/  LDL.LU R22, [R1+0x1664] ;  /* 0x0016640001167983 */ /* 0x000ee20000300800 */
[----:B------:R-:W-:Y:S01]  /*39740*/  PRMT R18, R18, 0x7632, R18 ;  /* 0x0000763212127816 */ /* 0x000fe20000000012 */
[----:B-1----:R-:W-:-:S04]  /*39750*/  IMAD.WIDE R8, R0, 0x2, R40 ;  /* 0x0000000200087825 */ /* 0x002fc800078e0228 */
[----:B------:R-:W-:Y:S01]  /*39760*/  IMAD.WIDE R12, R6, 0x2, R56 ;  /* 0x00000002060c7825 */ /* 0x000fe200078e0238 */
[----:B------:R0:W-:Y:S04]  /*39770*/  @P0 STG.E.U16 [R4.64], R46 ;  /* 0x0000002e04000986 */ /* 0x0001e8000c101506 */
[----:B------:R1:W-:Y:S01]  /*39780*/  @P5 STG.E.U16 [R8.64], R18 ;  /* 0x0000001208005986 */ /* 0x0003e2000c101506 */
[----:B------:R-:W-:Y:S01]  /*39790*/  ISETP.LT.AND P5, PT, R34, c[0x0][0x178], !P2 ;  /* 0x00005e0022007a0c */ /* 0x000fe200057a1270 */
[----:B0-----:R-:W-:-:S04]  /*397a0*/  IMAD.WIDE R4, R6, 0x2, R54 ;  /* 0x0000000206047825 */ /* 0x001fc800078e0236 */
[----:B-1----:R-:W-:Y:S01]  /*397b0*/  IMAD.WIDE R8, R6, 0x2, R2 ;  /* 0x0000000206087825 */ /* 0x002fe200078e0202 */
[----:B--2---:R-:W-:Y:S02]  /*397c0*/  ISETP.GE.AND P1, PT, R21, c[0x0][0x17c], PT ;  /* 0x00005f0015007a0c */ /* 0x004fe40003f26270 */
[----:B------:R-:W2:Y:S04]  /*397d0*/  LDL.LU R21, [R1+0x1660] ;  /* 0x0016600001157983 */ /* 0x000ea80000300800 */
[----:B----4-:R0:W-:Y:S01]  /*397e0*/  @P6 STG.E.U16 [R12.64], R35 ;  /* 0x000000230c006986 */ /* 0x0101e2000c101506 */
[----:B------:R-:W-:-:S03]  /*397f0*/  ISETP.LT.AND P6, PT, R37, c[0x0][0x178], !P2 ;  /* 0x00005e0025007a0c */ /* 0x000fc600057c1270 */
[----:B---3--:R1:W-:Y:S01]  /*39800*/  @P3 STG.E.U16 [R4.64], R30 ;  /* 0x0000001e04003986 */ /* 0x0083e2000c101506 */
[----:B------:R-:W-:Y:S02]  /*39810*/  ISETP.LT.AND P3, PT, R33, c[0x0][0x178], !P2 ;  /* 0x00005e0021007a0c */ /* 0x000fe40005761270 */
[----:B------:R-:W-:Y:S02]  /*39820*/  PRMT R0, R35, 0x7632, R0 ;  /* 0x0000763223007816 */ /* 0x000fe40000000000 */
[----:B------:R-:W-:Y:S01]  /*39830*/  PRMT R10, R30, 0x7632, R10 ;  /* 0x000076321e0a7816 */ /* 0x000fe2000000000a */
[----:B0-----:R-:W3:Y:S04]  /*39840*/  LDL.LU R35, [R1+0x2fc] ;  /* 0x0002fc0001237983 */ /* 0x001ee80000300800 */
[----:B------:R0:W-:Y:S01]  /*39850*/  @P4 STG.E.U16 [R8.64], R59 ;  /* 0x0000003b08004986 */ /* 0x0001e2000c101506 */
[----:B------:R-:W-:Y:S01]  /*39860*/  ISETP.LT.AND P4, PT, R29, c[0x0][0x178], !P2 ;  /* 0x00005e001d007a0c */ /* 0x000fe20005781270 */
[----:B-1----:R-:W-:Y:S01]  /*39870*/  IMAD.WIDE R4, R6, 0x2, R52 ;  /* 0x0000000206047825 */ /* 0x002fe200078e0234 */
[----:B------:R-:W-:Y:S01]  /*39880*/  ISETP.LT.AND P2, PT, R58, c[0x0][0x178], !P2 ;  /* 0x00005e003a007a0c */ /* 0x000fe20005741270 */
[----:B------:R-:W4:Y:S01]  /*39890*/  LDL.LU R30, [R1+0x29c] ;  /* 0x00029c00011e7983 */ /* 0x000f220000300800 */
[----:B------:R-:W-:Y:S01]  /*398a0*/  PRMT R14, R59, 0x7632, R14 ;  /* 0x000076323b0e7816 */ /* 0x000fe2000000000e */
[----:B0-----:R-:W-:-:S02]  /*398b0*/  IMAD.WIDE R8, R6, 0x2, R50 ;  /* 0x0000000206087825 */ /* 0x001fc400078e0232 */
[----:B------:R-:W2:Y:S02]  /*398c0*/  LDL.LU R59, [R1+0x28c] ;  /* 0x00028c00013b7983 */ /* 0x000ea40000300800 */
[----:B------:R-:W-:Y:S02]  /*398d0*/  IMAD.WIDE R12, R6, 0x2, R40 ;  /* 0x00000002060c7825 */ /* 0x000fe400078e0228 */
[----:B------:R0:W-:Y:S01]  /*398e0*/  @P5 STG.E.U16 [R4.64], R60 ;  /* 0x0000003c04005986 */ /* 0x0001e2000c101506 */
[----:B------:R-:W-:-:S03]  /*398f0*/  PRMT R16, R60, 0x7632, R16 ;  /* 0x000076323c107816 */ /* 0x000fc60000000010 */
[----:B------:R1:W-:Y:S01]  /*39900*/  @P6 STG.E.U16 [R8.64], R61 ;  /* 0x0000003d08006986 */ /* 0x0003e2000c101506 */
[----:B------:R-:W-:Y:S01]  /*39910*/  PRMT R17, R61, 0x7632, R17 ;  /* 0x000076323d117816 */ /* 0x000fe20000000011 */
[C---:B0-----:R-:W-:Y:S02]  /*39920*/  IMAD.WIDE R4, R6.reuse, 0x2, R48 ;  /* 0x0000000206047825 */ /* 0x041fe400078e0230 */
[----:B------:R-:W2:Y:S02]  /*39930*/  LDL.LU R60, [R1+0x26c] ;  /* 0x00026c00013c7983 */ /* 0x000ea40000300800 */
[----:B-1----:R-:W-:Y:S02]  /*39940*/  IMAD.WIDE R8, R6, 0x2, R42 ;  /* 0x0000000206087825 */ /* 0x002fe400078e022a */
[----:B------:R-:W2:Y:S04]  /*39950*/  LDL.LU R61, [R1+0x20c] ;  /* 0x00020c00013d7983 */ /* 0x000ea80000300800 */
[----:B------:R0:W-:Y:S01]  /*39960*/  @P3 STG.E.U16 [R4.64], R36 ;  /* 0x0000002404003986 */ /* 0x0001e2000c101506 */
[----:B------:R-:W-:-:S03]  /*39970*/  PRMT R18, R36, 0x7632, R18 ;  /* 0x0000763224127816 */ /* 0x000fc60000000012 */
[----:B------:R-:W-:Y:S04]  /*39980*/  @P4 STG.E.U16 [R8.64], R32 ;  /* 0x0000002008004986 */ /* 0x000fe8000c101506 */
[----:B------:R1:W-:Y:S04]  /*39990*/  @P2 STG.E.U16 [R12.64], R7 ;  /* 0x000000070c002986 */ /* 0x0003e8000c101506 */
[----:B0-----:R-:W2:Y:S01]  /*399a0*/  LDL.LU R36, [R1+0xbc] ;  /* 0x0000bc0001247983 */ /* 0x001ea20000300800 */
[----:B-1----:R-:W-:-:S03]  /*399b0*/  PRMT R12, R32, 0x7632, R12 ;  /* 0x00007632200c7816 */ /* 0x002fc6000000000c */
[----:B------:R-:W2:Y:S01]  /*399c0*/  LDL.LU R32, [R1+0x7c] ;  /* 0x00007c0001207983 */ /* 0x000ea20000300800 */
[----:B------:R-:W-:Y:S02]  /*399d0*/  ISETP.LT.AND P5, PT, R47, c[0x0][0x178], !P1 ;  /* 0x00005e002f007a0c */ /* 0x000fe40004fa1270 */
[----:B------:R-:W-:Y:S02]  /*399e0*/  ISETP.GE.AND P0, PT, R20, c[0x0][0x17c], PT ;  /* 0x00005f0014007a0c */ /* 0x000fe40003f06270 */
[----:B------:R-:W-:Y:S02]  /*399f0*/  ISETP.LT.AND P6, PT, R31, c[0x0][0x178], !P1 ;  /* 0x00005e001f007a0c */ /* 0x000fe40004fc1270 */
[----:B------:R-:W-:Y:S02]  /*39a00*/  IADD3 R20, R6, c[0x0][0x198], RZ ;  /* 0x0000660006147a10 */ /* 0x000fe40007ffe0ff */
[----:B------:R-:W-:Y:S02]  /*39a10*/  ISETP.LT.AND P2, PT, R38, c[0x0][0x178], !P1 ;  /* 0x00005e0026007a0c */ /* 0x000fe40004f41270 */
[----:B------:R-:W-:Y:S01]  /*39a20*/  ISETP.LT.AND P3, PT, R34, c[0x0][0x178], !P1 ;  /* 0x00005e0022007a0c */ /* 0x000fe20004f61270 */
[----:B------:R-:W-:Y:S01]  /*39a30*/  IMAD.WIDE R4, R20, 0x2, R56 ;  /* 0x0000000214047825 */ /* 0x000fe200078e0238 */
[----:B------:R-:W-:-:S03]  /*39a40*/  ISETP.LT.AND P4, PT, R37, c[0x0][0x178], !P1 ;  /* 0x00005e0025007a0c */ /* 0x000fc60004f81270 */
[C---:B------:R-:W-:Y:S01]  /*39a50*/  IMAD.WIDE R8, R20.reuse, 0x2, R54 ;  /* 0x0000000214087825 */ /* 0x040fe200078e0236 */
[----:B------:R0:W-:Y:S01]  /*39a60*/  @P5 STG.E.U16 [R4.64], R0 ;  /* 0x0000000004005986 */ /* 0x0001e2000c101506 */
[----:B------:R-:W-:Y:S02]  /*39a70*/  PRMT R13, R7, 0x7632, R13 ;  /* 0x00007632070d7816 */ /* 0x000fe4000000000d */
[----:B------:R-:W-:Y:S01]  /*39a80*/  ISETP.LT.AND P5, PT, R33, c[0x0][0x178], !P1 ;  /* 0x00005e0021007a0c */ /* 0x000fe20004fa1270 */
[----:B------:R1:W-:Y:S01]  /*39a90*/  @P6 STG.E.U16 [R8.64], R10 ;  /* 0x0000000a08006986 */ /* 0x0003e2000c101506 */
[----:B------:R-:W-:Y:S01]  /*39aa0*/  IMAD.WIDE R6, R20, 0x2, R52 ;  /* 0x0000000214067825 */ /* 0x000fe200078e0234 */
[----:B------:R-:W-:-:S03]  /*39ab0*/  ISETP.LT.AND P6, PT, R29, c[0x0][0x178], !P1 ;  /* 0x00005e001d007a0c */ /* 0x000fc60004fc1270 */
[----:B0-----:R-:W-:-:S04]  /*39ac0*/  IMAD.WIDE R4, R20, 0x2, R2 ;  /* 0x0000000214047825 */ /* 0x001fc800078e0202 */
[----:B-1----:R-:W-:Y:S01]  /*39ad0*/  IMAD.WIDE R8, R20, 0x2, R50 ;  /* 0x0000000214087825 */ /* 0x002fe200078e0232 */
[----:B------:R0:W-:Y:S01]  /*39ae0*/  @P2 STG.E.U16 [R4.64], R14 ;  /* 0x0000000e04002986 */ /* 0x0001e2000c101506 */
[----:B------:R-:W-:-:S03]  /*39af0*/  ISETP.LT.AND P1, PT, R58, c[0x0][0x178], !P1 ;  /* 0x00005e003a007a0c */ /* 0x000fc60004f21270 */
        /* <DEDUP_REMOVED lines=14> */
[C---:B-1----:R-:W-:Y:S01]  /*39be0*/  IMAD.WIDE R6, R20.reuse, 0x2, R54 ;  /* 0x0000000214067825 */ /* 0x042fe200078e0236 */
[----:B------:R-:W-:Y:S02]  /*39bf0*/  ISETP.LT.AND P1, PT, R37, c[0x0][0x178], !P0 ;  /* 0x00005e0025007a0c */ /* 0x000fe40004721270 */
[----:B------:R-:W-:Y:S01]  /*39c00*/  ISETP.LT.AND P5, PT, R33, c[0x0][0x178], !P0 ;  /* 0x00005e0021007a0c */ /* 0x000fe200047a1270 */
[C---:B------:R-:W-:Y:S01]  /*39c10*/  IMAD.WIDE R8, R20.reuse, 0x2, R2 ;  /* 0x0000000214087825 */ /* 0x040fe200078e0202 */
[C---:B------:R-:W-:Y:S01]  /*39c20*/  IADD3 R0, R20.reuse, c[0x0][0x198], RZ ;  /* 0x0000660014007a10 */ /* 0x040fe20007ffe0ff */
[----:B---3--:R0:W-:Y:S04]  /*39c30*/  @P3 STG.E.U16 [R4.64], R35 ;  /* 0x0000002304003986 */ /* 0x0081e8000c101506 */
[----:B----4-:R1:W-:Y:S01]  /*39c40*/  @P4 STG.E.U16 [R6.64], R30 ;  /* 0x0000001e06004986 */ /* 0x0103e2000c101506 */
[----:B------:R-:W-:Y:S01]  /*39c50*/  ISETP.LT.AND P4, PT, R29, c[0x0][0x178], !P0 ;  /* 0x00005e001d007a0c */ /* 0x000fe20004781270 */
[----:B0-----:R-:W-:-:S02]  /*39c60*/  IMAD.WIDE R4, R20, 0x2, R52 ;  /* 0x0000000214047825 */ /* 0x001fc400078e0234 */
[----:B--2---:R0:W-:Y:S02]  /*39c70*/  @P2 STG.E.U16 [R8.64], R59 ;  /* 0x0000003b08002986 */ /* 0x0041e4000c101506 */
[----:B-1----:R-:W-:Y:S01]  /*39c80*/  IMAD.WIDE R6, R20, 0x2, R50 ;  /* 0x0000000214067825 */ /* 0x002fe200078e0232 */
[----:B------:R-:W-:-:S03]  /*39c90*/  PRMT R13, R35, 0x7632, R13 ;  /* 0x00007632230d7816 */ /* 0x000fc6000000000d */
[C---:B0-----:R-:W-:Y:S01]  /*39ca0*/  IMAD.WIDE R8, R20.reuse, 0x2, R48 ;  /* 0x0000000214087825 */ /* 0x041fe200078e0230 */
[----:B------:R0:W-:Y:S04]  /*39cb0*/  @P6 STG.E.U16 [R4.64], R60 ;  /* 0x0000003c04006986 */ /* 0x0001e8000c101506 */
[----:B------:R-:W-:Y:S01]  /*39cc0*/  @P1 STG.E.U16 [R6.64], R61 ;  /* 0x0000003d06001986 */ /* 0x000fe2000c101506 */
[----:B0-----:R-:W-:Y:S01]  /*39cd0*/  IMAD.WIDE R4, R20, 0x2, R42 ;  /* 0x0000000214047825 */ /* 0x001fe200078e022a */
[----:B------:R-:W-:Y:S02]  /*39ce0*/  PRMT R14, R30, 0x7632, R14 ;  /* 0x000076321e0e7816 */ /* 0x000fe4000000000e */
[----:B------:R-:W-:Y:S01]  /*39cf0*/  @P5 STG.E.U16 [R8.64], R36 ;  /* 0x0000002408005986 */ /* 0x000fe2000c101506 */
[----:B------:R-:W-:-:S03]  /*39d00*/  PRMT R16, R59, 0x7632, R16 ;  /* 0x000076323b107816 */ /* 0x000fc60000000010 */
[----:B------:R0:W-:Y:S02]  /*39d10*/  @P4 STG.E.U16 [R4.64], R32 ;  /* 0x0000002004004986 */ /* 0x0001e4000c101506 */
[----:B0-----:R-:W-:Y:S02]  /*39d20*/  IMAD.WIDE R4, R20, 0x2, R40 ;  /* 0x0000000214047825 */ /* 0x001fe400078e0228 */
[----:B------:R-:W2:Y:S04]  /*39d30*/  LDL.LU R20, [R1+0x1668] ;  /* 0x0016680001147983 */ /* 0x000ea80000300800 */
[----:B------:R-:W3:Y:S04]  /*39d40*/  LDL.LU R35, [R1+0x32c] ;  /* 0x00032c0001237983 */ /* 0x000ee80000300800 */
[----:B------:R-:W4:Y:S04]  /*39d50*/  LDL.LU R30, [R1+0x30c] ;  /* 0x00030c00011e7983 */ /* 0x000f280000300800 */
[----:B------:R-:W2:Y:S01]  /*39d60*/  LDL.LU R59, [R1+0x2dc] ;  /* 0x0002dc00013b7983 */ /* 0x000ea20000300800 */
[----:B------:R-:W-:-:S02]  /*39d70*/  ISETP.GE.AND P3, PT, R23, c[0x0][0x17c], PT ;  /* 0x00005f0017007a0c */ /* 0x000fc40003f66270 */
[----:B------:R-:W-:Y:S02]  /*39d80*/  ISETP.LT.AND P0, PT, R58, c[0x0][0x178], !P0 ;  /* 0x00005e003a007a0c */ /* 0x000fe40004701270 */
[----:B------:R-:W-:Y:S02]  /*39d90*/  ISETP.LT.AND P5, PT, R47, c[0x0][0x178], !P3 ;  /* 0x00005e002f007a0c */ /* 0x000fe40005fa1270 */
[----:B------:R-:W-:Y:S02]  /*39da0*/  ISETP.LT.AND P1, PT, R31, c[0x0][0x178], !P3 ;  /* 0x00005e001f007a0c */ /* 0x000fe40005f21270 */
[----:B------:R-:W-:Y:S02]  /*39db0*/  PRMT R10, R60, 0x7632, R10 ;  /* 0x000076323c0a7816 */ /* 0x000fe4000000000a */
[----:B------:R-:W2:Y:S01]  /*39dc0*/  LDL.LU R60, [R1+0x27c] ;  /* 0x00027c00013c7983 */ /* 0x000ea20000300800 */
[----:B------:R-:W-:Y:S01]  /*39dd0*/  ISETP.LT.AND P4, PT, R38, c[0x0][0x178], !P3 ;  /* 0x00005e0026007a0c */ /* 0x000fe20005f81270 */
[----:B------:R-:W-:Y:S01]  /*39de0*/  IMAD.WIDE R6, R0, 0x2, R56 ;  /* 0x0000000200067825 */ /* 0x000fe200078e0238 */
[----:B------:R-:W-:-:S02]  /*39df0*/  PRMT R17, R61, 0x7632, R17 ;  /* 0x000076323d117816 */ /* 0x000fc40000000011 */
[----:B------:R0:W-:Y:S01]  /*39e00*/  @P0 STG.E.U16 [R4.64], R11 ;  /* 0x0000000b04000986 */ /* 0x0001e2000c101506 */
[----:B------:R-:W-:Y:S01]  /*39e10*/  IMAD.WIDE R8, R0, 0x2, R54 ;  /* 0x0000000200087825 */ /* 0x000fe200078e0236 */
[----:B------:R-:W-:Y:S02]  /*39e20*/  PRMT R18, R36, 0x7632, R18 ;  /* 0x0000763224127816 */ /* 0x000fe40000000012 */
[----:B------:R-:W2:Y:S01]  /*39e30*/  LDL.LU R61, [R1+0x1fc] ;  /* 0x0001fc00013d7983 */ /* 0x000ea20000300800 */
[----:B------:R-:W-:-:S03]  /*39e40*/  ISETP.LT.AND P0, PT, R34, c[0x0][0x178], !P3 ;  /* 0x00005e0022007a0c */ /* 0x000fc60005f01270 */
[----:B------:R1:W-:Y:S01]  /*39e50*/  @P5 STG.E.U16 [R6.64], R13 ;  /* 0x0000000d06005986 */ /* 0x0003e2000c101506 */
[----:B------:R-:W-:-:S03]  /*39e60*/  ISETP.LT.AND P5, PT, R37, c[0x0][0x178], !P3 ;  /* 0x00005e0025007a0c */ /* 0x000fc60005fa1270 */
[----:B------:R-:W2:Y:S01]  /*39e70*/  LDL.LU R36, [R1+0xac] ;  /* 0x0000ac0001247983 */ /* 0x000ea20000300800 */
[----:B0-----:R-:W-:Y:S01]  /*39e80*/  IMAD.WIDE R4, R0, 0x2, R2 ;  /* 0x0000000200047825 */ /* 0x001fe200078e0202 */
[----:B------:R-:W-:Y:S02]  /*39e90*/  PRMT R12, R32, 0x7632, R12 ;  /* 0x00007632200c7816 */ /* 0x000fe4000000000c */
[----:B------:R0:W-:Y:S01]  /*39ea0*/  @P1 STG.E.U16 [R8.64], R14 ;  /* 0x0000000e08001986 */ /* 0x0001e2000c101506 */
[----:B------:R-:W-:-:S03]  /*39eb0*/  ISETP.LT.AND P1, PT, R33, c[0x0][0x178], !P3 ;  /* 0x00005e0021007a0c */ /* 0x000fc60005f21270 */
[----:B------:R-:W2:Y:S01]  /*39ec0*/  LDL.LU R32, [R1+0x6c] ;  /* 0x00006c0001207983 */ /* 0x000ea20000300800 */
[----:B-1----:R-:W-:-:S03]  /*39ed0*/  IMAD.WIDE R6, R0, 0x2, R50 ;  /* 0x0000000200067825 */ /* 0x002fc600078e0232 */
[----:B------:R1:W-:Y:S01]  /*39ee0*/  @P4 STG.E.U16 [R4.64], R16 ;  /* 0x0000001004004986 */ /* 0x0003e2000c101506 */
[----:B------:R-:W-:Y:S02]  /*39ef0*/  ISETP.LT.AND P4, PT, R29, c[0x0][0x178], !P3 ;  /* 0x00005e001d007a0c */ /* 0x000fe40005f81270 */
[----:B------:R-:W-:Y:S01]  /*39f00*/  ISETP.GE.AND P2, PT, R22, c[0x0][0x17c], PT ;  /* 0x00005f0016007a0c */ /* 0x000fe20003f46270 */
[----:B0-----:R-:W-:Y:S01]  /*39f10*/  IMAD.WIDE R8, R0, 0x2, R48 ;  /* 0x0000000200087825 */ /* 0x001fe200078e0230 */
[----:B------:R-:W-:-:S03]  /*39f20*/  ISETP.LT.AND P3, PT, R58, c[0x0][0x178], !P3 ;  /* 0x00005e003a007a0c */ /* 0x000fc60005f61270 */
[----:B-1----:R-:W-:-:S05]  /*39f30*/  IMAD.WIDE R4, R0, 0x2, R52 ;  /* 0x0000000200047825 */ /* 0x002fca00078e0234 */
[----:B------:R0:W-:Y:S04]  /*39f40*/  @P0 STG.E.U16 [R4.64], R10 ;  /* 0x0000000a04000986 */ /* 0x0001e8000c101506 */
[----:B------:R-:W-:Y:S01]  /*39f50*/  @P5 STG.E.U16 [R6.64], R17 ;  /* 0x0000001106005986 */ /* 0x000fe2000c101506 */
[----:B------:R-:W-:-:S03]  /*39f60*/  ISETP.LT.AND P5, PT, R47, c[0x0][0x178], !P2 ;  /* 0x00005e002f007a0c */ /* 0x000fc600057a1270 */
[----:B------:R1:W-:Y:S01]  /*39f70*/  @P1 STG.E.U16 [R8.64], R18 ;  /* 0x0000001208001986 */ /* 0x0003e2000c101506 */
[C---:B0-----:R-:W-:Y:S01]  /*39f80*/  IMAD.WIDE R4, R0.reuse, 0x2, R42 ;  /* 0x0000000200047825 */ /* 0x041fe200078e022a */
[----:B------:R-:W-:Y:S02]  /*39f90*/  ISETP.LT.AND P1, PT, R31, c[0x0][0x178], !P2 ;  /* 0x00005e001f007a0c */ /* 0x000fe40005721270 */
[----:B------:R-:W-:Y:S02]  /*39fa0*/  PRMT R11, R11, 0x7632, R11 ;  /* 0x000076320b0b7816 */ /* 0x000fe4000000000b */
[----:B------:R0:W-:Y:S01]  /*39fb0*/  @P4 STG.E.U16 [R4.64], R12 ;  /* 0x0000000c04004986 */ /* 0x0001e2000c101506 */
[C---:B-1----:R-:W-:Y:S01]  /*39fc0*/  IADD3 R8, R0.reuse, c[0x0][0x198], RZ ;  /* 0x0000660000087a10 */ /* 0x042fe20007ffe0ff */
[----:B------:R-:W-:Y:S01]  /*39fd0*/  IMAD.WIDE R6, R0, 0x2, R40 ;  /* 0x0000000200067825 */ /* 0x000fe200078e0228 */
[----:B------:R-:W-:-:S03]  /*39fe0*/  ISETP.LT.AND P4, PT, R38, c[0x0][0x178], !P2 ;  /* 0x00005e0026007a0c */ /* 0x000fc60005781270 */
[C---:B0-----:R-:W-:Y:S01]  /*39ff0*/  IMAD.WIDE R4, R8.reuse, 0x2, R56 ;  /* 0x0000000208047825 */ /* 0x041fe200078e0238 */
[----:B------:R0:W-:Y:S03]  /*3a000*/  @P3 STG.E.U16 [R6.64], R11 ;  /* 0x0000000b06003986 */ /* 0x0001e6000c101506 */
[----:B0-----:R-:W-:Y:S01]  /*3a010*/  IMAD.WIDE R6, R8, 0x2, R54 ;  /* 0x0000000208067825 */ /* 0x001fe200078e0236 */
[----:B---3--:R0:W-:Y:S01]  /*3a020*/  @P5 STG.E.U16 [R4.64], R35 ;  /* 0x0000002304005986 */ /* 0x0081e2000c101506 */
[----:B------:R-:W-:Y:S02]  /*3a030*/  PRMT R0, R35, 0x7632, R0 ;  /* 0x0000763223007816 */ /* 0x000fe40000000000 */
[----:B----4-:R-:W-:Y:S01]  /*3a040*/  PRMT R9, R30, 0x7632, R9 ;  /* 0x000076321e097816 */ /* 0x010fe20000000009 */
[----:B------:R1:W-:Y:S01]  /*3a050*/  @P1 STG.E.U16 [R6.64], R30 ;  /* 0x0000001e06001986 */ /* 0x0003e2000c101506 */
[----:B0-----:R-:W-:-:S03]  /*3a060*/  IMAD.WIDE R4, R8, 0x2, R2 ;  /* 0x0000000208047825 */ /* 0x001fc600078e0202 */
[----:B------:R-:W3:Y:S01]  /*3a070*/  LDL.LU R35, [R1+0x166c] ;  /* 0x00166c0001237983 */ /* 0x000ee20000300800 */
[----:B--2---:R-:W-:-:S03]  /*3a080*/  PRMT R12, R59, 0x7632, R12 ;  /* 0x000076323b0c7816 */ /* 0x004fc6000000000c */
[----:B------:R0:W-:Y:S04]  /*3a090*/  @P4 STG.E.U16 [R4.64], R59 ;  /* 0x0000003b04004986 */ /* 0x0001e8000c101506 */
[----:B-1----:R-:W2:Y:S04]  /*3a0a0*/  LDL.LU R30, [R1+0x33c] ;  /* 0x00033c00011e7983 */ /* 0x002ea80000300800 */
[----:B0-----:R-:W4:Y:S01]  /*3a0b0*/  LDL.LU R59, [R1+0x31c] ;  /* 0x00031c00013b7983 */ /* 0x001f220000300800 */
[----:B------:R-:W-:Y:S01]  /*3a0c0*/  ISETP.LT.AND P3, PT, R34, c[0x0][0x178], !P2 ;  /* 0x00005e0022007a0c */ /* 0x000fe20005761270 */
[----:B------:R-:W-:Y:S01]  /*3a0d0*/  IMAD.WIDE R6, R8, 0x2, R52 ;  /* 0x0000000208067825 */ /* 0x000fe200078e0234 */
[----:B------:R-:W-:-:S02]  /*3a0e0*/  ISETP.LT.AND P5, PT, R37, c[0x0][0x178], !P2 ;  /* 0x00005e0025007a0c */ /* 0x000fc400057a1270 */
[----:B------:R-:W-:Y:S01]  /*3a0f0*/  ISETP.LT.AND P1, PT, R33, c[0x0][0x178], !P2 ;  /* 0x00005e0021007a0c */ /* 0x000fe20005721270 */
[----:B------:R-:W-:Y:S01]  /*3a100*/  IMAD.WIDE R4, R8, 0x2, R50 ;  /* 0x0000000208047825 */ /* 0x000fe200078e0232 */
[----:B------:R-:W-:-:S07]  /*3a110*/  ISETP.GE.AND P6, PT, R21, c[0x0][0x17c], PT ;  /* 0x00005f0015007a0c */ /* 0x000fce0003fc6270 */
[----:B------:R0:W-:Y:S01]  /*3a120*/  @P3 STG.E.U16 [R6.64], R60 ;  /* 0x0000003c06003986 */ /* 0x0001e2000c101506 */
[----:B------:R-:W-:Y:S02]  /*3a130*/  ISETP.LT.AND P3, PT, R29, c[0x0][0x178], !P2 ;  /* 0x00005e001d007a0c */ /* 0x000fe40005761270 */
[----:B------:R-:W-:Y:S01]  /*3a140*/  ISETP.LT.AND P2, PT, R58, c[0x0][0x178], !P2 ;  /* 0x00005e003a007a0c */ /* 0x000fe20005741270 */
[----:B------:R1:W-:Y:S01]  /*3a150*/  @P5 STG.E.U16 [R4.64], R61 ;  /* 0x0000003d04005986 */ /* 0x0003e2000c101506 */
[----:B------:R-:W-:Y:S01]  /*3a160*/  ISETP.LT.AND P4, PT, R47, c[0x0][0x178], !P6 ;  /* 0x00005e002f007a0c */ /* 0x000fe20007781270 */
[----:B0-----:R-:W-:Y:S01]  /*3a170*/  IMAD.WIDE R6, R8, 0x2, R48 ;  /* 0x0000000208067825 */ /* 0x001fe200078e0230 */
[----:B------:R-:W-:-:S03]  /*3a180*/  ISETP.LT.AND P5, PT, R38, c[0x0][0x178], !P6 ;  /* 0x00005e0026007a0c */ /* 0x000fc600077a1270 */
[C---:B-1----:R-:W-:Y:S01]  /*3a190*/  IMAD.WIDE R4, R8.reuse, 0x2, R42 ;  /* 0x0000000208047825 */ /* 0x042fe200078e022a */
[----:B------:R0:W-:Y:S01]  /*3a1a0*/  @P1 STG.E.U16 [R6.64], R36 ;  /* 0x0000002406001986 */ /* 0x0001e2000c101506 */
[----:B------:R-:W-:Y:S02]  /*3a1b0*/  ISETP.LT.AND P1, PT, R31, c[0x0][0x178], !P6 ;  /* 0x00005e001f007a0c */ /* 0x000fe40007721270 */
[C---:B------:R-:W-:Y:S01]  /*3a1c0*/  IADD3 R17, R8.reuse, c[0x0][0x198], RZ ;  /* 0x0000660008117a10 */ /* 0x040fe20007ffe0ff */
[----:B------:R1:W-:Y:S01]  /*3a1d0*/  @P3 STG.E.U16 [R4.64], R32 ;  /* 0x0000002004003986 */ /* 0x0003e2000c101506 */
[----:B------:R-:W-:Y:S01]  /*3a1e0*/  ISETP.LT.AND P3, PT, R37, c[0x0][0x178], !P6 ;  /* 0x00005e0025007a0c */ /* 0x000fe20007761270 */
[----:B0-----:R-:W-:-:S05]  /*3a1f0*/  IMAD.WIDE R6, R8, 0x2, R40 ;  /* 0x0000000208067825 */ /* 0x001fca00078e0228 */
[----:B------:R0:W-:Y:S01]  /*3a200*/  @P2 STG.E.U16 [R6.64], R15 ;  /* 0x0000000f06002986 */ /* 0x0001e2000c101506 */
[----:B------:R-:W-:Y:S01]  /*3a210*/  ISETP.LT.AND P2, PT, R34, c[0x0][0x178], !P6 ;  /* 0x00005e0022007a0c */ /* 0x000fe20007741270 */
[----:B------:R-:W-:-:S04]  /*3a220*/  IMAD.WIDE R10, R17, 0x2, R56 ;  /* 0x00000002110a7825 */ /* 0x000fc800078e0238 */
[C---:B-1----:R-:W-:Y:S01]  /*3a230*/  IMAD.WIDE R4, R17.reuse, 0x2, R54 ;  /* 0x0000000211047825 */ /* 0x042fe200078e0236 */
[----:B------:R-:W-:Y:S03]  /*3a240*/  @P4 STG.E.U16 [R10.64], R0 ;  /* 0x000000000a004986 */ /* 0x000fe6000c101506 */
[----:B0-----:R-:W-:Y:S01]  /*3a250*/  IMAD.WIDE R6, R17, 0x2, R2 ;  /* 0x0000000211067825 */ /* 0x001fe200078e0202 */
[----:B------:R0:W-:Y:S01]  /*3a260*/  @P1 STG.E.U16 [R4.64], R9 ;  /* 0x0000000904001986 */ /* 0x0001e2000c101506 */
[----:B------:R-:W-:Y:S02]  /*3a270*/  PRMT R13, R60, 0x7632, R13 ;  /* 0x000076323c0d7816 */ /* 0x000fe4000000000d */
[----:B------:R-:W-:Y:S01]  /*3a280*/  PRMT R14, R61, 0x7632, R14 ;  /* 0x000076323d0e7816 */ /* 0x000fe2000000000e */
[----:B------:R1:W-:Y:S01]  /*3a290*/  @P5 STG.E.U16 [R6.64], R12 ;  /* 0x0000000c06005986 */ /* 0x0003e2000c101506 */
[----:B------:R-:W-:-:S02]  /*3a2a0*/  ISETP.GE.AND P0, PT, R20, c[0x0][0x17c], PT ;  /* 0x00005f0014007a0c */ /* 0x000fc40003f06270 */
[----:B------:R-:W-:Y:S01]  /*3a2b0*/  ISETP.LT.AND P4, PT, R33, c[0x0][0x178], !P6 ;  /* 0x00005e0021007a0c */ /* 0x000fe20007781270 */
[----:B------:R-:W4:Y:S01]  /*3a2c0*/  LDL.LU R60, [R1+0x2cc] ;  /* 0x0002cc00013c7983 */ /* 0x000f220000300800 */
[----:B------:R-:W-:Y:S01]  /*3a2d0*/  ISETP.LT.AND P1, PT, R29, c[0x0][0x178], !P6 ;  /* 0x00005e001d007a0c */ /* 0x000fe20007721270 */
[----:B0-----:R-:W-:-:S04]  /*3a2e0*/  IMAD.WIDE R4, R17, 0x2, R52 ;  /* 0x0000000211047825 */ /* 0x001fc800078e0234 */
[----:B-1----:R-:W-:Y:S01]  /*3a2f0*/  IMAD.WIDE R6, R17, 0x2, R50 ;  /* 0x0000000211067825 */ /* 0x002fe200078e0232 */
[----:B------:R-:W-:Y:S01]  /*3a300*/  ISETP.LT.AND P6, PT, R58, c[0x0][0x178], !P6 ;  /* 0x00005e003a007a0c */ /* 0x000fe200077c1270 */
[----:B------:R0:W-:Y:S01]  /*3a310*/  @P2 STG.E.U16 [R4.64], R13 ;  /* 0x0000000d04002986 */ /* 0x0001e2000c101506 */
[----:B------:R-:W-:-:S03]  /*3a320*/  ISETP.LT.AND P5, PT, R47, c[0x0][0x178], !P0 ;  /* 0x00005e002f007a0c */ /* 0x000fc600047a1270 */
[----:B------:R1:W-:Y:S01]  /*3a330*/  @P3 STG.E.U16 [R6.64], R14 ;  /* 0x0000000e06003986 */ /* 0x0003e2000c101506 */
[----:B------:R-:W-:Y:S02]  /*3a340*/  ISETP.LT.AND P3, PT, R31, c[0x0][0x178], !P0 ;  /* 0x00005e001f007a0c */ /* 0x000fe40004761270 */
[----:B------:R-:W-:Y:S01]  /*3a350*/  PRMT R24, R15, 0x7632, R24 ;  /* 0x000076320f187816 */ /* 0x000fe20000000018 */
[C---:B------:R-:W-:Y:S01]  /*3a360*/  IMAD.WIDE R8, R17.reuse, 0x2, R48 ;  /* 0x0000000211087825 */ /* 0x040fe200078e0230 */
[C---:B------:R-:W-:Y:S01]  /*3a370*/  IADD3 R15, R17.reuse, c[0x0][0x198], RZ ;  /* 0x00006600110f7a10 */ /* 0x040fe20007ffe0ff */
[----:B------:R-:W4:Y:S01]  /*3a380*/  LDL.LU R61, [R1+0x25c] ;  /* 0x00025c00013d7983 */ /* 0x000f220000300800 */
[----:B------:R-:W-:Y:S01]  /*3a390*/  PRMT R16, R36, 0x7632, R16 ;  /* 0x0000763224107816 */ /* 0x000fe20000000010 */
[C---:B------:R-:W-:Y:S01]  /*3a3a0*/  IMAD.WIDE R10, R17.reuse, 0x2, R42 ;  /* 0x00000002110a7825 */ /* 0x040fe200078e022a */
[----:B------:R-:W-:Y:S01]  /*3a3b0*/  PRMT R18, R32, 0x7632, R18 ;  /* 0x0000763220127816 */ /* 0x000fe20000000012 */
[----:B------:R-:W4:Y:S02]  /*3a3c0*/  LDL.LU R36, [R1+0x1ec] ;  /* 0x0001ec0001247983 */ /* 0x000f240000300800 */
[----:B------:R-:W-:-:S02]  /*3a3d0*/  IMAD.WIDE R20, R17, 0x2, R40 ;  /* 0x0000000211147825 */ /* 0x000fc400078e0228 */
[----:B------:R1:W-:Y:S02]  /*3a3e0*/  @P4 STG.E.U16 [R8.64], R16 ;  /* 0x0000001008004986 */ /* 0x0003e4000c101506 */
[C---:B------:R-:W-:Y:S02]  /*3a3f0*/  IMAD.WIDE R22, R15.reuse, 0x2, R56 ;  /* 0x000000020f167825 */ /* 0x040fe400078e0238 */
[----:B------:R1:W-:Y:S02]  /*3a400*/  @P1 STG.E.U16 [R10.64], R18 ;  /* 0x000000120a001986 */ /* 0x0003e4000c101506 */
[----:B0-----:R-:W-:Y:S02]  /*3a410*/  IMAD.WIDE R4, R15, 0x2, R54 ;  /* 0x000000020f047825 */ /* 0x001fe400078e0236 */
[----:B------:R-:W-:Y:S04]  /*3a420*/  @P6 STG.E.U16 [R20.64], R24 ;  /* 0x0000001814006986 */ /* 0x000fe8000c101506 */
[----:B------:R-:W4:Y:S01]  /*3a430*/  LDL.LU R32, [R1+0x9c] ;  /* 0x00009c0001207983 */ /* 0x000f220000300800 */
[----:B---3--:R-:W-:-:S03]  /*3a440*/  ISETP.GE.AND P1, PT, R35, c[0x0][0x17c], PT ;  /* 0x00005f0023007a0c */ /* 0x008fc60003f26270 */
[----:B--2---:R-:W-:Y:S04]  /*3a450*/  @P5 STG.E.U16 [R22.64], R30 ;  /* 0x0000001e16005986 */ /* 0x004fe8000c101506 */
[----:B----4-:R0:W-:Y:S01]  /*3a460*/  @P3 STG.E.U16 [R4.64], R59 ;  /* 0x0000003b04003986 */ /* 0x0101e2000c101506 */
[----:B------:R-:W-:-:S03]  /*3a470*/  ISETP.LT.AND P3, PT, R47, c[0x0][0x178], !P1 ;  /* 0x00005e002f007a0c */ /* 0x000fc60004f61270 */
[----:B------:R-:W2:Y:S01]  /*3a480*/  LDL.LU R47, [R1+0x1670] ;  /* 0x00167000012f7983 */ /* 0x000ea20000300800 */
[----:B------:R-:W-:Y:S01]  /*3a490*/  ISETP.LT.AND P2, PT, R38, c[0x0][0x178], !P0 ;  /* 0x00005e0026007a0c */ /* 0x000fe20004741270 */
[----:B-1----:R-:W-:Y:S01]  /*3a4a0*/  IMAD.WIDE R6, R15, 0x2, R2 ;  /* 0x000000020f067825 */ /* 0x002fe200078e0202 */
[----:B------:R-:W-:Y:S02]  /*3a4b0*/  ISETP.LT.AND P4, PT, R34, c[0x0][0x178], !P0 ;  /* 0x00005e0022007a0c */ /* 0x000fe40004781270 */
[----:B------:R-:W-:Y:S02]  /*3a4c0*/  ISETP.LT.AND P5, PT, R37, c[0x0][0x178], !P0 ;  /* 0x00005e0025007a0c */ /* 0x000fe400047a1270 */
[----:B------:R-:W-:Y:S01]  /*3a4d0*/  ISETP.LT.AND P6, PT, R33, c[0x0][0x178], !P0 ;  /* 0x00005e0021007a0c */ /* 0x000fe200047c1270 */
[C---:B------:R-:W-:Y:S01]  /*3a4e0*/  IMAD.WIDE R8, R15.reuse, 0x2, R52 ;  /* 0x000000020f087825 */ /* 0x040fe200078e0234 */
[----:B------:R-:W-:-:S03]  /*3a4f0*/  IADD3 R17, R15, c[0x0][0x198], RZ ;  /* 0x000066000f117a10 */ /* 0x000fc60007ffe0ff */
[----:B------:R-:W-:Y:S01]  /*3a500*/  IMAD.WIDE R10, R15, 0x2, R50 ;  /* 0x000000020f0a7825 */ /* 0x000fe200078e0232 */
[----:B------:R-:W-:-:S03]  /*3a510*/  PRMT R28, R30, 0x7632, R28 ;  /* 0x000076321e1c7816 */ /* 0x000fc6000000001c */
[----:B------:R-:W-:-:S04]  /*3a520*/  IMAD.WIDE R12, R15, 0x2, R48 ;  /* 0x000000020f0c7825 */ /* 0x000fc800078e0230 */
[----:B0-----:R-:W-:-:S04]  /*3a530*/  IMAD.WIDE R4, R15, 0x2, R42 ;  /* 0x000000020f047825 */ /* 0x001fc800078e022a */
[----:B------:R-:W-:Y:S01]  /*3a540*/  IMAD.WIDE R56, R17, 0x2, R56 ;  /* 0x0000000211387825 */ /* 0x000fe200078e0238 */
[----:B------:R-:W-:-:S03]  /*3a550*/  PRMT R27, R59, 0x7632, R27 ;  /* 0x000076323b1b7816 */ /* 0x000fc6000000001b */
[----:B------:R-:W-:-:S04]  /*3a560*/  IMAD.WIDE R54, R17, 0x2, R54 ;  /* 0x0000000211367825 */ /* 0x000fc800078e0236 */
[----:B------:R-:W-:-:S04]  /*3a570*/  IMAD.WIDE R2, R17, 0x2, R2 ;  /* 0x0000000211027825 */ /* 0x000fc800078e0202 */
[----:B------:R-:W-:-:S04]  /*3a580*/  IMAD.WIDE R52, R17, 0x2, R52 ;  /* 0x0000000211347825 */ /* 0x000fc800078e0234 */
[----:B------:R-:W-:Y:S01]  /*3a590*/  IMAD.WIDE R50, R17, 0x2, R50 ;  /* 0x0000000211327825 */ /* 0x000fe200078e0232 */
[----:B------:R0:W-:Y:S01]  /*3a5a0*/  @P2 STG.E.U16 [R6.64], R60 ;  /* 0x0000003c06002986 */ /* 0x0001e2000c101506 */
[----:B------:R-:W-:Y:S02]  /*3a5b0*/  ISETP.LT.AND P2, PT, R29, c[0x0][0x178], !P0 ;  /* 0x00005e001d007a0c */ /* 0x000fe40004741270 */
[----:B------:R-:W-:Y:S01]  /*3a5c0*/  ISETP.LT.AND P0, PT, R58, c[0x0][0x178], !P0 ;  /* 0x00005e003a007a0c */ /* 0x000fe20004701270 */
[----:B0-----:R-:W-:Y:S01]  /*3a5d0*/  IMAD.WIDE R6, R15, 0x2, R40 ;  /* 0x000000020f067825 */ /* 0x001fe200078e0228 */
[----:B------:R0:W-:Y:S01]  /*3a5e0*/  @P4 STG.E.U16 [R8.64], R61 ;  /* 0x0000003d08004986 */ /* 0x0001e2000c101506 */
[----:B------:R-:W-:-:S03]  /*3a5f0*/  ISETP.LT.AND P4, PT, R31, c[0x0][0x178], !P1 ;  /* 0x00005e001f007a0c */ /* 0x000fc60004f81270 */
[----:B------:R0:W-:Y:S01]  /*3a600*/  @P5 STG.E.U16 [R10.64], R36 ;  /* 0x000000240a005986 */ /* 0x0001e2000c101506 */
[----:B------:R-:W-:Y:S02]  /*3a610*/  ISETP.LT.AND P5, PT, R38, c[0x0][0x178], !P1 ;  /* 0x00005e0026007a0c */ /* 0x000fe40004fa1270 */
[----:B------:R-:W-:Y:S02]  /*3a620*/  PRMT R0, R60, 0x7632, R0 ;  /* 0x000076323c007816 */ /* 0x000fe40000000000 */
[----:B------:R-:W-:Y:S01]  /*3a630*/  PRMT R26, R61, 0x7632, R26 ;  /* 0x000076323d1a7816 */ /* 0x000fe2000000001a */
[----:B------:R0:W-:Y:S01]  /*3a640*/  @P6 STG.E.U16 [R12.64], R32 ;  /* 0x000000200c006986 */ /* 0x0001e2000c101506 */
[----:B------:R-:W-:Y:S01]  /*3a650*/  ISETP.LT.AND P6, PT, R34, c[0x0][0x178], !P1 ;  /* 0x00005e0022007a0c */ /* 0x000fe20004fc1270 */
[C---:B------:R-:W-:Y:S01]  /*3a660*/  IMAD.WIDE R48, R17.reuse, 0x2, R48 ;  /* 0x0000000211307825 */ /* 0x040fe200078e0230 */
[----:B------:R-:W-:Y:S02]  /*3a670*/  PRMT R25, R36, 0x7632, R25 ;  /* 0x0000763224197816 */ /* 0x000fe40000000019 */
[----:B------:R-:W-:Y:S01]  /*3a680*/  PRMT R24, R32, 0x7632, R24 ;  /* 0x0000763220187816 */ /* 0x000fe20000000018 */
[----:B------:R-:W-:-:S04]  /*3a690*/  IMAD.WIDE R42, R17, 0x2, R42 ;  /* 0x00000002112a7825 */ /* 0x000fc800078e022a */
[----:B------:R-:W-:Y:S01]  /*3a6a0*/  IMAD.WIDE R40, R17, 0x2, R40 ;  /* 0x0000000211287825 */ /* 0x000fe200078e0228 */
[----:B--2---:R0:W-:Y:S01]  /*3a6b0*/  @P2 STG.E.U16 [R4.64], R47 ;  /* 0x0000002f04002986 */ /* 0x0041e2000c101506 */
[----:B------:R-:W-:-:S03]  /*3a6c0*/  ISETP.LT.AND P2, PT, R37, c[0x0][0x178], !P1 ;  /* 0x00005e0025007a0c */ /* 0x000fc60004f41270 */
[----:B------:R0:W-:Y:S01]  /*3a6d0*/  @P0 STG.E.U16 [R6.64], R19 ;  /* 0x0000001306000986 */ /* 0x0001e2000c101506 */
[----:B------:R-:W-:-:S03]  /*3a6e0*/  ISETP.LT.AND P0, PT, R33, c[0x0][0x178], !P1 ;  /* 0x00005e0021007a0c */ /* 0x000fc60004f01270 */
[----:B------:R0:W-:Y:S01]  /*3a6f0*/  @P3 STG.E.U16 [R56.64], R28 ;  /* 0x0000001c38003986 */ /* 0x0001e2000c101506 */
[----:B------:R-:W-:Y:S02]  /*3a700*/  ISETP.LT.AND P3, PT, R29, c[0x0][0x178], !P1 ;  /* 0x00005e001d007a0c */ /* 0x000fe40004f61270 */
[----:B------:R-:W-:Y:S01]  /*3a710*/  ISETP.LT.AND P1, PT, R58, c[0x0][0x178], !P1 ;  /* 0x00005e003a007a0c */ /* 0x000fe20004f21270 */
[----:B------:R0:W-:Y:S01]  /*3a720*/  @P4 STG.E.U16 [R54.64], R27 ;  /* 0x0000001b36004986 */ /* 0x0001e2000c101506 */
[----:B------:R-:W-:-:S03]  /*3a730*/  PRMT R21, R47, 0x7632, R21 ;  /* 0x000076322f157816 */ /* 0x000fc60000000015 */
[----:B------:R0:W-:Y:S04]  /*3a740*/  @P5 STG.E.U16 [R2.64], R0 ;  /* 0x0000000002005986 */ /* 0x0001e8000c101506 */
[----:B------:R0:W-:Y:S04]  /*3a750*/  @P6 STG.E.U16 [R52.64], R26 ;  /* 0x0000001a34006986 */ /* 0x0001e8000c101506 */
[----:B------:R0:W-:Y:S04]  /*3a760*/  @P2 STG.E.U16 [R50.64], R25 ;  /* 0x0000001932002986 */ /* 0x0001e8000c101506 */
[----:B------:R0:W-:Y:S04]  /*3a770*/  @P0 STG.E.U16 [R48.64], R24 ;  /* 0x0000001830000986 */ /* 0x0001e8000c101506 */
[----:B------:R0:W-:Y:S01]  /*3a780*/  @P3 STG.E.U16 [R42.64], R21 ;  /* 0x000000152a003986 */ /* 0x0001e2000c101506 */
[----:B------:R-:W-:Y:S05]  /*3a790*/  @!P1 EXIT ;  /* 0x000000000000994d */ /* 0x000fea0003800000 */
[----:B------:R-:W-:-:S05]  /*3a7a0*/  PRMT R20, R19, 0x7632, R20 ;  /* 0x0000763213147816 */ /* 0x000fca0000000014 */
[----:B------:R-:W-:Y:S01]  /*3a7b0*/  STG.E.U16 [R40.64], R20 ;  /* 0x0000001428007986 */ /* 0x000fe2000c101506 */
[----:B------:R-:W-:Y:S05]  /*3a7c0*/  EXIT ;  /* 0x000000000000794d */ /* 0x000fea0003800000 */
.L_x_4:
[----:B------:R-:W-:-:S00]  /*3a7d0*/  BRA `(.L_x_4) ;  /* 0xfffffff000007947 */ /* 0x000fc0000383ffff */
[----:B------:R-:W-:-:S00]  /*3a7e0*/  NOP ;  /* 0x0000000000007918 */ /* 0x000fc00000000000 */
        /* <DEDUP_REMOVED lines=9> */
.L_x_5:


//--------------------- .nv.shared.matmul_kernel  --------------------------
	.section	.nv.shared.matmul_kernel,"aw",@nobits
	.sectionflags	@""
	.align	16
